def attn_fwd(
    Q,
    K,
    V,
    Out,
    Lse,
    sm_scale,
    stride_qz,
    stride_qh,
    stride_qm,
    stride_qk,
    stride_kz,
    stride_kh,
    stride_kn,
    stride_kk,
    stride_vz,
    stride_vh,
    stride_vn,
    stride_vk,
    stride_oz,
    stride_oh,
    stride_om,
    stride_ok,
    seqlen_q,
    seqlen_k,
    BLOCK_M: tl.constexpr,
    BLOCK_N: tl.constexpr,
    HEAD_DIM: tl.constexpr,
    CAUSAL: tl.constexpr,
):
    start_m = tl.program_id(0)
    off_hz = tl.program_id(1)
    q_off = off_hz * stride_qh
    k_off = off_hz * stride_kh
    v_off = off_hz * stride_vh
    offs_m = start_m * BLOCK_M + tl.arange(0, BLOCK_M)
    offs_d = tl.arange(0, HEAD_DIM)
    offs_n = tl.arange(0, BLOCK_N)
    q_ptrs = Q + q_off + offs_m[:, None] * stride_qm + offs_d[None, :] * stride_qk
    k_ptrs = K + k_off + offs_d[:, None] * stride_kk + offs_n[None, :] * stride_kn
    v_ptrs = V + v_off + offs_n[:, None] * stride_vn + offs_d[None, :] * stride_vk
    m_i = tl.full([BLOCK_M], float("-inf"), dtype=tl.float32)
    l_i = tl.zeros([BLOCK_M], dtype=tl.float32) + 1.0
    acc = tl.zeros([BLOCK_M, HEAD_DIM], dtype=tl.float32)
    q = tl.load(q_ptrs)
    acc, l_i, m_i = _attn_fwd_inner(
        acc,
        l_i,
        m_i,
        q,
        k_ptrs,
        v_ptrs,
        sm_scale,
        stride_kn,
        stride_vn,
        start_m,
        seqlen_k,
        BLOCK_M,
        BLOCK_N,
        HEAD_DIM,
        CAUSAL,
    )
    acc = acc / l_i[:, None]
    lse = m_i + tl.math.log2(l_i) / 1.4426950408889634
    o_ptrs = (
        Out
        + off_hz * stride_oh
        + offs_m[:, None] * stride_om
        + offs_d[None, :] * stride_ok
    )
    tl.store(o_ptrs, acc.to(Out.dtype.element_ty))
    tl.store(Lse + off_hz * seqlen_q + offs_m, lse)

# config = {"BLOCK_M": 256, "BLOCK_N": 128, "HEAD_DIM": 256, "arch": "sm_80", "causal": true, "dtype": "bf16", "num_stages": 4, "num_warps": 16}
# arch = sm_80


// ===== COMPILED SASS (sm_80) =====

	.target	sm_80

	.elftype	@"ET_EXEC"


//--------------------- .note.nv.tkinfo           --------------------------
	.section	.note.nv.tkinfo,"",@"SHT_NOTE"
	.sectionflags	@"SHF_NOTE_NV_TKINFO"
	.tkinfo
        /*0018*/ 	.word	0x00000002
        /*0030*/ 	.string	""
        /*0030*/ 	.string	"ptxas"
        /*0030*/ 	.string	"Cuda compilation tools, release 13.0, V13.0.88"
        /*0030*/ 	.string	"Build cuda_13.0.r13.0/compiler.36424714_0"
        /*0030*/ 	.string	"-v  -suppress-debug-info  -lineinfo  -arch sm_80 "



//--------------------- .note.nv.cuinfo           --------------------------
	.section	.note.nv.cuinfo,"",@"SHT_NOTE"
	.sectionflags	@"SHF_NOTE_NV_CUINFO"
        /*0018*/ 	.short	0x0002
        /*001a*/ 	.short	0x0050
        /*001c*/ 	.short	0x0082
	.zero		2


//--------------------- .nv.info                  --------------------------
	.section	.nv.info,"",@"SHT_CUDA_INFO"
	.align	4


	//----- nvinfo : EIATTR_REGCOUNT
	.align		4
        /*0000*/ 	.byte	0x04, 0x2f
        /*0002*/ 	.short	(.L_2 - .L_1)
	.align		4
.L_1:
        /*0004*/ 	.word	index@(attn_fwd)
        /*0008*/ 	.word	0x00000020


	//----- nvinfo : EIATTR_FRAME_SIZE
	.align		4
.L_2:
        /*000c*/ 	.byte	0x04, 0x11
        /*000e*/ 	.short	(.L_4 - .L_3)
	.align		4
.L_3:
        /*0010*/ 	.word	index@(attn_fwd)
        /*0014*/ 	.word	0x00003108


	//----- nvinfo : EIATTR_MIN_STACK_SIZE
	.align		4
.L_4:
        /*0018*/ 	.byte	0x04, 0x12
        /*001a*/ 	.short	(.L_6 - .L_5)
	.align		4
.L_5:
        /*001c*/ 	.word	index@(attn_fwd)
        /*0020*/ 	.word	0x00003108
.L_6:


//--------------------- .nv.info.attn_fwd         --------------------------
	.section	.nv.info.attn_fwd,"",@"SHT_CUDA_INFO"
	.sectionflags	@""
	.align	4


	//----- nvinfo : EIATTR_CUDA_API_VERSION
	.align		4
        /*0000*/ 	.byte	0x04, 0x37
        /*0002*/ 	.short	(.L_8 - .L_7)
.L_7:
        /*0004*/ 	.word	0x00000082


	//----- nvinfo : EIATTR_SW2861232_WAR
	.align		4
.L_8:
        /*0008*/ 	.byte	0x01, 0x35
	.zero		2


	//----- nvinfo : EIATTR_PARAM_CBANK
	.align		4
        /*000c*/ 	.byte	0x04, 0x0a
        /*000e*/ 	.short	(.L_10 - .L_9)
	.align		4
.L_9:
        /*0010*/ 	.word	index@(.nv.constant0.attn_fwd)
        /*0014*/ 	.short	0x0160
        /*0016*/ 	.short	0x0088


	//----- nvinfo : EIATTR_CBANK_PARAM_SIZE
	.align		4
.L_10:
        /*0018*/ 	.byte	0x03, 0x19
        /*001a*/ 	.short	0x0088


	//----- nvinfo : EIATTR_KPARAM_INFO
	.align		4
        /*001c*/ 	.byte	0x04, 0x17
        /*001e*/ 	.short	(.L_12 - .L_11)
.L_11:
        /*0020*/ 	.word	0x00000000
        /*0024*/ 	.short	0x0019
        /*0026*/ 	.short	0x0080
        /*0028*/ 	.byte	0x00, 0xf4, 0x21, 0x00


	//----- nvinfo : EIATTR_KPARAM_INFO
	.align		4
.L_12:
        /*002c*/ 	.byte	0x04, 0x17
        /*002e*/ 	.short	(.L_14 - .L_13)
.L_13:
        /*0030*/ 	.word	0x00000000
        /*0034*/ 	.short	0x0018
        /*0036*/ 	.short	0x0078
        /*0038*/ 	.byte	0x00, 0xf4, 0x21, 0x00


	//----- nvinfo : EIATTR_KPARAM_INFO
	.align		4
.L_14:
        /*003c*/ 	.byte	0x04, 0x17
        /*003e*/ 	.short	(.L_16 - .L_15)
.L_15:
        /*0040*/ 	.word	0x00000000
        /*0044*/ 	.short	0x0017
        /*0046*/ 	.short	0x0070
        /*0048*/ 	.byte	0x00, 0xf0, 0x11, 0x00


	//----- nvinfo : EIATTR_KPARAM_INFO
	.align		4
.L_16:
        /*004c*/ 	.byte	0x04, 0x17
        /*004e*/ 	.short	(.L_18 - .L_17)
.L_17:
        /*0050*/ 	.word	0x00000000
        /*0054*/ 	.short	0x0016
        /*0056*/ 	.short	0x006c
        /*0058*/ 	.byte	0x00, 0xf0, 0x11, 0x00


	//----- nvinfo : EIATTR_KPARAM_INFO
	.align		4
.L_18:
        /*005c*/ 	.byte	0x04, 0x17
        /*005e*/ 	.short	(.L_20 - .L_19)
.L_19:
        /*0060*/ 	.word	0x00000000
        /*0064*/ 	.short	0x0015
        /*0066*/ 	.short	0x0068
        /*0068*/ 	.byte	0x00, 0xf0, 0x11, 0x00


	//----- nvinfo : EIATTR_KPARAM_INFO
	.align		4
.L_20:
        /*006c*/ 	.byte	0x04, 0x17
        /*006e*/ 	.short	(.L_22 - .L_21)
.L_21:
        /*0070*/ 	.word	0x00000000
        /*0074*/ 	.short	0x0014
        /*0076*/ 	.short	0x0064
        /*0078*/ 	.byte	0x00, 0xf0, 0x11, 0x00


	//----- nvinfo : EIATTR_KPARAM_INFO
	.align		4
.L_22:
        /*007c*/ 	.byte	0x04, 0x17
        /*007e*/ 	.short	(.L_24 - .L_23)
.L_23:
        /*0080*/ 	.word	0x00000000
        /*0084*/ 	.short	0x0013
        /*0086*/ 	.short	0x0060
        /*0088*/ 	.byte	0x00, 0xf0, 0x11, 0x00


	//----- nvinfo : EIATTR_KPARAM_INFO
	.align		4
.L_24:
        /*008c*/ 	.byte	0x04, 0x17
        /*008e*/ 	.short	(.L_26 - .L_25)
.L_25:
        /*0090*/ 	.word	0x00000000
        /*0094*/ 	.short	0x0012
        /*0096*/ 	.short	0x005c
        /*0098*/ 	.byte	0x00, 0xf0, 0x11, 0x00


	//----- nvinfo : EIATTR_KPARAM_INFO
	.align		4
.L_26:
        /*009c*/ 	.byte	0x04, 0x17
        /*009e*/ 	.short	(.L_28 - .L_27)
.L_27:
        /*00a0*/ 	.word	0x00000000
        /*00a4*/ 	.short	0x0011
        /*00a6*/ 	.short	0x0058
        /*00a8*/ 	.byte	0x00, 0xf0, 0x11, 0x00


	//----- nvinfo : EIATTR_KPARAM_INFO
	.align		4
.L_28:
        /*00ac*/ 	.byte	0x04, 0x17
        /*00ae*/ 	.short	(.L_30 - .L_29)
.L_29:
        /*00b0*/ 	.word	0x00000000
        /*00b4*/ 	.short	0x0010
        /*00b6*/ 	.short	0x0054
        /*00b8*/ 	.byte	0x00, 0xf0, 0x11, 0x00


	//----- nvinfo : EIATTR_KPARAM_INFO
	.align		4
.L_30:
        /*00bc*/ 	.byte	0x04, 0x17
        /*00be*/ 	.short	(.L_32 - .L_31)
.L_31:
        /*00c0*/ 	.word	0x00000000
        /*00c4*/ 	.short	0x000f
        /*00c6*/ 	.short	0x0050
        /*00c8*/ 	.byte	0x00, 0xf0, 0x11, 0x00


	//----- nvinfo : EIATTR_KPARAM_INFO
	.align		4
.L_32:
        /*00cc*/ 	.byte	0x04, 0x17
        /*00ce*/ 	.short	(.L_34 - .L_33)
.L_33:
        /*00d0*/ 	.word	0x00000000
        /*00d4*/ 	.short	0x000e
        /*00d6*/ 	.short	0x004c
        /*00d8*/ 	.byte	0x00, 0xf0, 0x11, 0x00


	//----- nvinfo : EIATTR_KPARAM_INFO
	.align		4
.L_34:
        /*00dc*/ 	.byte	0x04, 0x17
        /*00de*/ 	.short	(.L_36 - .L_35)
.L_35:
        /*00e0*/ 	.word	0x00000000
        /*00e4*/ 	.short	0x000d
        /*00e6*/ 	.short	0x0048
        /*00e8*/ 	.byte	0x00, 0xf0, 0x11, 0x00


	//----- nvinfo : EIATTR_KPARAM_INFO
	.align		4
.L_36:
        /*00ec*/ 	.byte	0x04, 0x17
        /*00ee*/ 	.short	(.L_38 - .L_37)
.L_37:
        /*00f0*/ 	.word	0x00000000
        /*00f4*/ 	.short	0x000c
        /*00f6*/ 	.short	0x0044
        /*00f8*/ 	.byte	0x00, 0xf0, 0x11, 0x00


	//----- nvinfo : EIATTR_KPARAM_INFO
	.align		4
.L_38:
        /*00fc*/ 	.byte	0x04, 0x17
        /*00fe*/ 	.short	(.L_40 - .L_39)
.L_39:
        /*0100*/ 	.word	0x00000000
        /*0104*/ 	.short	0x000b
        /*0106*/ 	.short	0x0040
        /*0108*/ 	.byte	0x00, 0xf0, 0x11, 0x00


	//----- nvinfo : EIATTR_KPARAM_INFO
	.align		4
.L_40:
        /*010c*/ 	.byte	0x04, 0x17
        /*010e*/ 	.short	(.L_42 - .L_41)
.L_41:
        /*0110*/ 	.word	0x00000000
        /*0114*/ 	.short	0x000a
        /*0116*/ 	.short	0x003c
        /*0118*/ 	.byte	0x00, 0xf0, 0x11, 0x00


	//----- nvinfo : EIATTR_KPARAM_INFO
	.align		4
.L_42:
        /*011c*/ 	.byte	0x04, 0x17
        /*011e*/ 	.short	(.L_44 - .L_43)
.L_43:
        /*0120*/ 	.word	0x00000000
        /*0124*/ 	.short	0x0009
        /*0126*/ 	.short	0x0038
        /*0128*/ 	.byte	0x00, 0xf0, 0x11, 0x00


	//----- nvinfo : EIATTR_KPARAM_INFO
	.align		4
.L_44:
        /*012c*/ 	.byte	0x04, 0x17
        /*012e*/ 	.short	(.L_46 - .L_45)
.L_45:
        /*0130*/ 	.word	0x00000000
        /*0134*/ 	.short	0x0008
        /*0136*/ 	.short	0x0034
        /*0138*/ 	.byte	0x00, 0xf0, 0x11, 0x00


	//----- nvinfo : EIATTR_KPARAM_INFO
	.align		4
.L_46:
        /*013c*/ 	.byte	0x04, 0x17
        /*013e*/ 	.short	(.L_48 - .L_47)
.L_47:
        /*0140*/ 	.word	0x00000000
        /*0144*/ 	.short	0x0007
        /*0146*/ 	.short	0x0030
        /*0148*/ 	.byte	0x00, 0xf0, 0x11, 0x00


	//----- nvinfo : EIATTR_KPARAM_INFO
	.align		4
.L_48:
        /*014c*/ 	.byte	0x04, 0x17
        /*014e*/ 	.short	(.L_50 - .L_49)
.L_49:
        /*0150*/ 	.word	0x00000000
        /*0154*/ 	.short	0x0006
        /*0156*/ 	.short	0x002c
        /*0158*/ 	.byte	0x00, 0xf0, 0x11, 0x00


	//----- nvinfo : EIATTR_KPARAM_INFO
	.align		4
.L_50:
        /*015c*/ 	.byte	0x04, 0x17
        /*015e*/ 	.short	(.L_52 - .L_51)
.L_51:
        /*0160*/ 	.word	0x00000000
        /*0164*/ 	.short	0x0005
        /*0166*/ 	.short	0x0028
        /*0168*/ 	.byte	0x00, 0xf0, 0x11, 0x00


	//----- nvinfo : EIATTR_KPARAM_INFO
	.align		4
.L_52:
        /*016c*/ 	.byte	0x04, 0x17
        /*016e*/ 	.short	(.L_54 - .L_53)
.L_53:
        /*0170*/ 	.word	0x00000000
        /*0174*/ 	.short	0x0004
        /*0176*/ 	.short	0x0020
        /*0178*/ 	.byte	0x00, 0xf4, 0x21, 0x00


	//----- nvinfo : EIATTR_KPARAM_INFO
	.align		4
.L_54:
        /*017c*/ 	.byte	0x04, 0x17
        /*017e*/ 	.short	(.L_56 - .L_55)
.L_55:
        /*0180*/ 	.word	0x00000000
        /*0184*/ 	.short	0x0003
        /*0186*/ 	.short	0x0018
        /*0188*/ 	.byte	0x00, 0xf4, 0x21, 0x00


	//----- nvinfo : EIATTR_KPARAM_INFO
	.align		4
.L_56:
        /*018c*/ 	.byte	0x04, 0x17
        /*018e*/ 	.short	(.L_58 - .L_57)
.L_57:
        /*0190*/ 	.word	0x00000000
        /*0194*/ 	.short	0x0002
        /*0196*/ 	.short	0x0010
        /*0198*/ 	.byte	0x00, 0xf4, 0x21, 0x00


	//----- nvinfo : EIATTR_KPARAM_INFO
	.align		4
.L_58:
        /*019c*/ 	.byte	0x04, 0x17
        /*019e*/ 	.short	(.L_60 - .L_59)
.L_59:
        /*01a0*/ 	.word	0x00000000
        /*01a4*/ 	.short	0x0001
        /*01a6*/ 	.short	0x0008
        /*01a8*/ 	.byte	0x00, 0xf4, 0x21, 0x00


	//----- nvinfo : EIATTR_KPARAM_INFO
	.align		4
.L_60:
        /*01ac*/ 	.byte	0x04, 0x17
        /*01ae*/ 	.short	(.L_62 - .L_61)
.L_61:
        /*01b0*/ 	.word	0x00000000
        /*01b4*/ 	.short	0x0000
        /*01b6*/ 	.short	0x0000
        /*01b8*/ 	.byte	0x00, 0xf4, 0x21, 0x00


	//----- nvinfo : EIATTR_MAXREG_COUNT
	.align		4
.L_62:
        /*01bc*/ 	.byte	0x03, 0x1b
        /*01be*/ 	.short	0x0080


	//----- nvinfo : EIATTR_NUM_BARRIERS
	.align		4
        /*01c0*/ 	.byte	0x02, 0x4c
        /*01c2*/ 	.byte	0x01
	.zero		1


	//----- nvinfo : EIATTR_ANNOTATIONS
	.align		4
        /*01c4*/ 	.byte	0x04, 0x55
        /*01c6*/ 	.short	(.L_64 - .L_63)


	//   ....[0]....
.L_63:
        /*01c8*/ 	.word	0x00000001
        /*01cc*/ 	.byte	0xd0, 0x03, 0x00, 0x00, 0x01, 0x00, 0x00, 0x00, 0x00, 0x04, 0x00, 0x00, 0x01, 0x00, 0x00, 0x00
        /* <DEDUP_REMOVED lines=86> */
        /*073c*/ 	.byte	0x10, 0x2e, 0x00, 0x00, 0x01, 0x00, 0x00, 0x00, 0x20, 0x2e, 0x00, 0x00


	//----- nvinfo : EIATTR_MERCURY_ISA_VERSION
	.align		4
.L_64:
        /*0748*/ 	.byte	0x03, 0x5f
        /*074a*/ 	.short	0x0000


	//----- nvinfo : EIATTR_COOP_GROUP_MASK_REGIDS
	.align		4
        /*074c*/ 	.byte	0x04, 0x29
        /*074e*/ 	.short	(.L_66 - .L_65)


	//   ....[0]....
.L_65:
        /*0750*/ 	.word	0xffffffff


	//   ....[1]....
        /*0754*/ 	.word	0xffffffff


	//   ....[2]....
        /*0758*/ 	.word	0xffffffff


	//   ....[3]....
        /*075c*/ 	.word	0xffffffff


	//   ....[4]....
        /*0760*/ 	.word	0xffffffff


	//   ....[5]....
        /*0764*/ 	.word	0xffffffff


	//   ....[6]....
        /*0768*/ 	.word	0xffffffff


	//   ....[7]....
        /*076c*/ 	.word	0xffffffff


	//----- nvinfo : EIATTR_COOP_GROUP_INSTR_OFFSETS
	.align		4
.L_66:
        /*0770*/ 	.byte	0x04, 0x28
        /*0772*/ 	.short	(.L_68 - .L_67)


	//   ....[0]....
.L_67:
        /*0774*/ 	.word	0x0001c200


	//   ....[1]....
        /*0778*/ 	.word	0x0001c510


	//   ....[2]....
        /*077c*/ 	.word	0x0001c810


	//   ....[3]....
        /*0780*/ 	.word	0x0001c850


	//   ....[4]....
        /*0784*/ 	.word	0x0002f3f0


	//   ....[5]....
        /*0788*/ 	.word	0x0002f400


	//   ....[6]....
        /*078c*/ 	.word	0x0002f5a0


	//   ....[7]....
        /*0790*/ 	.word	0x0002f5b0


	//----- nvinfo : EIATTR_EXIT_INSTR_OFFSETS
	.align		4
.L_68:
        /*0794*/ 	.byte	0x04, 0x1c
        /*0796*/ 	.short	(.L_70 - .L_69)


	//   ....[0]....
.L_69:
        /*0798*/ 	.word	0x000392c0


	//   ....[1]....
        /*079c*/ 	.word	0x000393b0


	//----- nvinfo : EIATTR_REQNTID
	.align		4
.L_70:
        /*07a0*/ 	.byte	0x04, 0x10
        /*07a2*/ 	.short	(.L_72 - .L_71)
.L_71:
        /*07a4*/ 	.word	0x00000200
        /*07a8*/ 	.word	0x00000001
        /*07ac*/ 	.word	0x00000001
.L_72:


//--------------------- .nv.callgraph             --------------------------
	.section	.nv.callgraph,"",@"SHT_CUDA_CALLGRAPH"
	.align	4
	.sectionentsize	8
	.align		4
        /*0000*/ 	.word	0x00000000
	.align		4
        /*0004*/ 	.word	0xffffffff
	.align		4
        /*0008*/ 	.word	0x00000000
	.align		4
        /*000c*/ 	.word	0xfffffffe
	.align		4
        /*0010*/ 	.word	0x00000000
	.align		4
        /*0014*/ 	.word	0xfffffffd
	.align		4
        /*0018*/ 	.word	0x00000000
	.align		4
        /*001c*/ 	.word	0xfffffffc


//--------------------- .nv.rel.action            --------------------------
	.section	.nv.rel.action,"",@"SHT_CUDA_RELOCINFO"
	.align	8
	.sectionentsize	8
        /*0000*/ 	.byte	0x73, 0x00, 0x00, 0x00, 0x00, 0x00, 0x00, 0x00, 0x00, 0x00, 0x00, 0x11, 0x25, 0x00, 0x05, 0x36


//--------------------- .nv.constant4             --------------------------
	.section	.nv.constant4,"a",@progbits
	.align	8
	.align		8
.nv.constant4:
        /*0000*/ 	.dword	_$_str


//--------------------- .nv.constant0.attn_fwd    --------------------------
	.section	.nv.constant0.attn_fwd,"a",@progbits
	.sectionflags	@""
	.align	4
.nv.constant0.attn_fwd:
	.zero		488


//--------------------- .text.attn_fwd            --------------------------
	.section	.text.attn_fwd,"ax",@progbits
	.sectioninfo	@"SHI_REGISTERS=32"
	.align	128
        .global         attn_fwd
        .type           attn_fwd,@function
        .size           attn_fwd,(.L_x_4 - attn_fwd)
        .other          attn_fwd,@"STO_CUDA_ENTRY STV_DEFAULT"
attn_fwd:
.text.attn_fwd:
[----:B------:R-:W-:Y:S02]  /*0000*/  IMAD.MOV.U32 R1, RZ, RZ, c[0x0][0x28] ;  /* 0x00000a00ff017624 */ /* 0x000fe400078e00ff */
[----:B------:R-:W0:Y:S01]  /*0010*/  S2R R2, SR_CTAID.X ;  /* 0x0000000000027919 */ /* 0x000e220000002500 */
[----:B------:R-:W-:Y:S01]  /*0020*/  IMAD.MOV.U32 R6, RZ, RZ, c[0x0][0x198] ;  /* 0x00006600ff067624 */ /* 0x000fe200078e00ff */
[----:B------:R-:W-:Y:S01]  /*0030*/  ULDC.64 UR6, c[0x0][0x118] ;  /* 0x0000460000067ab9 */ /* 0x000fe20000000a00 */
[----:B------:R-:W-:Y:S01]  /*0040*/  IADD3 R1, R1, -0x3108, RZ ;  /* 0xffffcef801017810 */ /* 0x000fe20007ffe0ff */
[----:B------:R-:W0:Y:S04]  /*0050*/  S2R R3, SR_TID.X ;  /* 0x0000000000037919 */ /* 0x000e280000002100 */
[----:B------:R-:W1:Y:S01]  /*0060*/  S2R R0, SR_CTAID.Y ;  /* 0x0000000000007919 */ /* 0x000e620000002600 */
[----:B0-----:R-:W-:Y:S02]  /*0070*/  PRMT R2, R3, 0x6540, R2 ;  /* 0x0000654003027816 */ /* 0x001fe40000000002 */
[----:B------:R-:W-:Y:S01]  /*0080*/  SHF.R.U32.HI R3, RZ, 0x8, R3 ;  /* 0x00000008ff037819 */ /* 0x000fe20000011603 */
[----:B-1----:R-:W-:-:S02]  /*0090*/  IMAD R0, R0, c[0x0][0x190], RZ ;  /* 0x0000640000007a24 */ /* 0x002fc400078e02ff */
[----:B------:R-:W-:Y:S01]  /*00a0*/  IMAD R2, R2, c[0x0][0x194], RZ ;  /* 0x0000650002027a24 */ /* 0x000fe200078e02ff */
[----:B------:R-:W-:Y:S01]  /*00b0*/  SGXT.U32 R5, R3, 0x1 ;  /* 0x000000010305781a */ /* 0x000fe20000000000 */
[C---:B------:R-:W-:Y:S01]  /*00c0*/  IMAD.HI R4, R0.reuse, 0x2, RZ ;  /* 0x0000000200047827 */ /* 0x040fe200078e02ff */
[----:B------:R-:W-:-:S03]  /*00d0*/  SHF.L.U32 R3, R0, 0x1, RZ ;  /* 0x0000000100037819 */ /* 0x000fc600000006ff */
[C---:B------:R-:W-:Y:S02]  /*00e0*/  IMAD.SHL.U32 R8, R2.reuse, 0x2, RZ ;  /* 0x0000000202087824 */ /* 0x040fe400078e00ff */
[----:B------:R-:W-:Y:S02]  /*00f0*/  IMAD R7, R5, c[0x0][0x198], RZ ;  /* 0x0000660005077a24 */ /* 0x000fe400078e02ff */
[----:B------:R-:W-:Y:S01]  /*0100*/  IMAD.HI R5, R2, 0x2, RZ ;  /* 0x0000000202057827 */ /* 0x000fe200078e02ff */
[----:B------:R-:W-:-:S03]  /*0110*/  IADD3 R3, P0, P1, R8, c[0x0][0x160], R3 ;  /* 0x0000580008037a10 */ /* 0x000fc6000791e003 */
[C---:B------:R-:W-:Y:S01]  /*0120*/  IMAD R9, R6.reuse, 0x2, R7 ;  /* 0x0000000206097824 */ /* 0x040fe200078e0207 */
[----:B------:R-:W-:Y:S02]  /*0130*/  IADD3.X R4, R5, c[0x0][0x164], R4, P0, P1 ;  /* 0x0000590005047a10 */ /* 0x000fe400007e2404 */
[C---:B------:R-:W-:Y:S02]  /*0140*/  LEA R18, P0, R7.reuse, R3, 0x1 ;  /* 0x0000000307127211 */ /* 0x040fe400078008ff */
[C---:B------:R-:W-:Y:S02]  /*0150*/  LEA R5, R6.reuse, R9, 0x1 ;  /* 0x0000000906057211 */ /* 0x040fe400078e08ff */
[-C--:B------:R-:W-:Y:S02]  /*0160*/  LEA.HI.X.SX32 R19, R7, R4.reuse, 0x1, P0 ;  /* 0x0000000407137211 */ /* 0x080fe400000f0eff */
[-C--:B------:R-:W-:Y:S01]  /*0170*/  LEA R16, P0, R5, R3.reuse, 0x1 ;  /* 0x0000000305107211 */ /* 0x080fe200078008ff */
[----:B------:R-:W-:Y:S01]  /*0180*/  IMAD R7, R6, 0x2, R5 ;  /* 0x0000000206077824 */ /* 0x000fe200078e0205 */
[----:B------:R-:W-:Y:S01]  /*0190*/  LEA R8, P1, R9, R3, 0x1 ;  /* 0x0000000309087211 */ /* 0x000fe200078208ff */
[----:B------:R0:W2:Y:S01]  /*01a0*/  LDG.E.U16 R0, [R18.64] ;  /* 0x0000000612007981 */ /* 0x0000a2000c1e1500 */
[----:B------:R-:W-:-:S02]  /*01b0*/  LEA.HI.X.SX32 R17, R5, R4, 0x1, P0 ;  /* 0x0000000405117211 */ /* 0x000fc400000f0eff */
[----:B------:R-:W-:Y:S02]  /*01c0*/  LEA R14, P0, R7, R3, 0x1 ;  /* 0x00000003070e7211 */ /* 0x000fe400078008ff */
[-C--:B------:R-:W-:Y:S01]  /*01d0*/  LEA.HI.X.SX32 R9, R9, R4.reuse, 0x1, P1 ;  /* 0x0000000409097211 */ /* 0x080fe200008f0eff */
[----:B------:R1:W3:Y:S01]  /*01e0*/  LDG.E.U16 R20, [R16.64] ;  /* 0x0000000610147981 */ /* 0x0002e2000c1e1500 */
[----:B------:R-:W-:-:S03]  /*01f0*/  LEA.HI.X.SX32 R15, R7, R4, 0x1, P0 ;  /* 0x00000004070f7211 */ /* 0x000fc600000f0eff */
[----:B------:R4:W3:Y:S04]  /*0200*/  LDG.E.U16 R2, [R8.64] ;  /* 0x0000000608027981 */ /* 0x0008e8000c1e1500 */
[----:B0-----:R0:W3:Y:S01]  /*0210*/  LDG.E.U16 R18, [R14.64] ;  /* 0x000000060e127981 */ /* 0x0010e2000c1e1500 */
[----:B------:R-:W-:-:S05]  /*0220*/  IMAD R5, R6, 0x2, R7 ;  /* 0x0000000206057824 */ /* 0x000fca00078e0207 */
[C---:B------:R-:W-:Y:S02]  /*0230*/  LEA R12, P1, R5.reuse, R3, 0x1 ;  /* 0x00000003050c7211 */ /* 0x040fe400078208ff */
[C---:B------:R-:W-:Y:S02]  /*0240*/  LEA R11, R6.reuse, R5, 0x1 ;  /* 0x00000005060b7211 */ /* 0x040fe400078e08ff */
[-C--:B------:R-:W-:Y:S02]  /*0250*/  LEA.HI.X.SX32 R13, R5, R4.reuse, 0x1, P1 ;  /* 0x00000004050d7211 */ /* 0x080fe400008f0eff */
[CC--:B------:R-:W-:Y:S01]  /*0260*/  LEA R10, P0, R11.reuse, R3.reuse, 0x1 ;  /* 0x000000030b0a7211 */ /* 0x0c0fe200078008ff */
[C---:B------:R-:W-:Y:S02]  /*0270*/  IMAD R5, R6.reuse, 0x2, R11 ;  /* 0x0000000206057824 */ /* 0x040fe400078e020b */
[----:B------:R0:W3:Y:S01]  /*0280*/  LDG.E.U16 R19, [R12.64] ;  /* 0x000000060c137981 */ /* 0x0000e2000c1e1500 */
[----:B------:R-:W-:Y:S01]  /*0290*/  LEA.HI.X.SX32 R11, R11, R4, 0x1, P0 ;  /* 0x000000040b0b7211 */ /* 0x000fe200000f0eff */
[----:B------:R-:W-:Y:S01]  /*02a0*/  IMAD R7, R6, 0x2, R5 ;  /* 0x0000000206077824 */ /* 0x000fe200078e0205 */
[----:B----4-:R-:W-:-:S03]  /*02b0*/  LEA R8, P0, R5, R3, 0x1 ;  /* 0x0000000305087211 */ /* 0x010fc600078008ff */
[----:B------:R4:W3:Y:S01]  /*02c0*/  LDG.E.U16 R21, [R10.64] ;  /* 0x000000060a157981 */ /* 0x0008e2000c1e1500 */
[----:B------:R-:W-:Y:S02]  /*02d0*/  LEA.HI.X.SX32 R9, R5, R4, 0x1, P0 ;  /* 0x0000000405097211 */ /* 0x000fe400000f0eff */
[----:B------:R-:W-:-:S03]  /*02e0*/  LEA R5, R6, R7, 0x1 ;  /* 0x0000000706057211 */ /* 0x000fc600078e08ff */
[----:B0-----:R0:W3:Y:S01]  /*02f0*/  LDG.E.U16 R15, [R8.64] ;  /* 0x00000006080f7981 */ /* 0x0010e2000c1e1500 */
[-C--:B------:R-:W-:Y:S02]  /*0300*/  LEA R12, P1, R5, R3.reuse, 0x1 ;  /* 0x00000003050c7211 */ /* 0x080fe400078208ff */
[----:B----4-:R-:W-:Y:S01]  /*0310*/  LEA R10, P0, R7, R3, 0x1 ;  /* 0x00000003070a7211 */ /* 0x010fe200078008ff */
[----:B-1----:R-:W-:-:S03]  /*0320*/  IMAD R17, R6, 0x2, R5 ;  /* 0x0000000206117824 */ /* 0x002fc600078e0205 */
[-C--:B------:R-:W-:Y:S02]  /*0330*/  LEA.HI.X.SX32 R11, R7, R4.reuse, 0x1, P0 ;  /* 0x00000004070b7211 */ /* 0x080fe400000f0eff */
[-C--:B------:R-:W-:Y:S01]  /*0340*/  LEA.HI.X.SX32 R13, R5, R4.reuse, 0x1, P1 ;  /* 0x00000004050d7211 */ /* 0x080fe200008f0eff */
[----:B------:R-:W-:Y:S01]  /*0350*/  IMAD R5, R6, 0x2, R17 ;  /* 0x0000000206057824 */ /* 0x000fe200078e0211 */
[CC--:B0-----:R-:W-:Y:S01]  /*0360*/  LEA R8, P0, R17.reuse, R3.reuse, 0x1 ;  /* 0x0000000311087211 */ /* 0x0c1fe200078008ff */
[----:B------:R0:W4:Y:S03]  /*0370*/  LDG.E.U16 R14, [R10.64] ;  /* 0x000000060a0e7981 */ /* 0x000126000c1e1500 */
[----:B------:R-:W-:Y:S01]  /*0380*/  LEA.HI.X.SX32 R9, R17, R4, 0x1, P0 ;  /* 0x0000000411097211 */ /* 0x000fe200000f0eff */
[----:B------:R1:W4:Y:S04]  /*0390*/  LDG.E.U16 R16, [R12.64] ;  /* 0x000000060c107981 */ /* 0x000328000c1e1500 */
[----:B------:R1:W4:Y:S01]  /*03a0*/  LDG.E.U16 R7, [R8.64] ;  /* 0x0000000608077981 */ /* 0x000322000c1e1500 */
[----:B0-----:R-:W-:-:S04]  /*03b0*/  LEA R10, P0, R5, R3, 0x1 ;  /* 0x00000003050a7211 */ /* 0x001fc800078008ff */
[----:B------:R-:W-:Y:S01]  /*03c0*/  LEA.HI.X.SX32 R11, R5, R4, 0x1, P0 ;  /* 0x00000004050b7211 */ /* 0x000fe200000f0eff */
[----:B--2---:R0:W-:Y:S02]  /*03d0*/  STL [R1+0x1a0], R0 ;  /* 0x0001a00001007387 */ /* 0x0041e40000100800 */
[----:B0-----:R-:W-:-:S04]  /*03e0*/  LEA R0, R6, R5, 0x1 ;  /* 0x0000000506007211 */ /* 0x001fc800078e08ff */
[C---:B-1----:R-:W-:Y:S01]  /*03f0*/  LEA R8, P0, R0.reuse, R3, 0x1 ;  /* 0x0000000300087211 */ /* 0x042fe200078008ff */
[----:B---3--:R-:W-:Y:S03]  /*0400*/  STL [R1+0x198], R2 ;  /* 0x0001980201007387 */ /* 0x008fe60000100800 */
[----:B------:R-:W-:Y:S01]  /*0410*/  LEA.HI.X.SX32 R9, R0, R4, 0x1, P0 ;  /* 0x0000000400097211 */ /* 0x000fe200000f0eff */
[----:B------:R0:W-:Y:S04]  /*0420*/  STL [R1+0x194], R20 ;  /* 0x0001941401007387 */ /* 0x0001e80000100800 */
[----:B------:R1:W-:Y:S04]  /*0430*/  STL [R1+0x1a8], R18 ;  /* 0x0001a81201007387 */ /* 0x0003e80000100800 */
[----:B0-----:R0:W2:Y:S04]  /*0440*/  LDG.E.U16 R20, [R10.64] ;  /* 0x000000060a147981 */ /* 0x0010a8000c1e1500 */
[----:B-1----:R1:W3:Y:S01]  /*0450*/  LDG.E.U16 R18, [R8.64] ;  /* 0x0000000608127981 */ /* 0x0022e2000c1e1500 */
[----:B------:R-:W-:-:S04]  /*0460*/  IMAD R5, R6, 0x2, R0 ;  /* 0x0000000206057824 */ /* 0x000fc800078e0200 */
[----:B------:R-:W-:Y:S01]  /*0470*/  IMAD R2, R6, 0x2, R5 ;  /* 0x0000000206027824 */ /* 0x000fe200078e0205 */
[----:B------:R-:W-:-:S04]  /*0480*/  LEA R12, P1, R5, R3, 0x1 ;  /* 0x00000003050c7211 */ /* 0x000fc800078208ff */
[-C--:B0-----:R-:W-:Y:S02]  /*0490*/  LEA R10, P0, R2, R3.reuse, 0x1 ;  /* 0x00000003020a7211 */ /* 0x081fe400078008ff */
[----:B------:R-:W-:Y:S02]  /*04a0*/  LEA R0, R6, R2, 0x1 ;  /* 0x0000000206007211 */ /* 0x000fe400078e08ff */
[-C--:B------:R-:W-:Y:S02]  /*04b0*/  LEA.HI.X.SX32 R13, R5, R4.reuse, 0x1, P1 ;  /* 0x00000004050d7211 */ /* 0x080fe400008f0eff */
[-C--:B------:R-:W-:Y:S01]  /*04c0*/  LEA.HI.X.SX32 R11, R2, R4.reuse, 0x1, P0 ;  /* 0x00000004020b7211 */ /* 0x080fe200000f0eff */
[----:B------:R-:W-:Y:S01]  /*04d0*/  IMAD R2, R6, 0x2, R0 ;  /* 0x0000000206027824 */ /* 0x000fe200078e0200 */
[----:B-1----:R-:W-:Y:S01]  /*04e0*/  LEA R8, P0, R0, R3, 0x1 ;  /* 0x0000000300087211 */ /* 0x002fe200078008ff */
[----:B------:R0:W-:Y:S02]  /*04f0*/  STL [R1+0x190], R19 ;  /* 0x0001901301007387 */ /* 0x0001e40000100800 */
[----:B------:R-:W-:Y:S01]  /*0500*/  IMAD R5, R6, 0x2, R2 ;  /* 0x0000000206057824 */ /* 0x000fe200078e0202 */
[----:B------:R-:W-:Y:S01]  /*0510*/  LEA.HI.X.SX32 R9, R0, R4, 0x1, P0 ;  /* 0x0000000400097211 */ /* 0x000fe200000f0eff */
[----:B------:R1:W3:Y:S04]  /*0520*/  LDG.E.U16 R17, [R10.64] ;  /* 0x000000060a117981 */ /* 0x0002e8000c1e1500 */
[----:B0-----:R0:W3:Y:S01]  /*0530*/  LDG.E.U16 R19, [R12.64] ;  /* 0x000000060c137981 */ /* 0x0010e2000c1e1500 */
[----:B------:R-:W-:-:S02]  /*0540*/  LEA R0, R6, R5, 0x1 ;  /* 0x0000000506007211 */ /* 0x000fc400078e08ff */
[CC--:B-1----:R-:W-:Y:S01]  /*0550*/  LEA R10, P0, R2.reuse, R3.reuse, 0x1 ;  /* 0x00000003020a7211 */ /* 0x0c2fe200078008ff */
[----:B------:R-:W-:Y:S03]  /*0560*/  STL [R1+0x188], R21 ;  /* 0x0001881501007387 */ /* 0x000fe60000100800 */
[-C--:B------:R-:W-:Y:S01]  /*0570*/  LEA.HI.X.SX32 R11, R2, R4.reuse, 0x1, P0 ;  /* 0x00000004020b7211 */ /* 0x080fe200000f0eff */
[----:B------:R1:W-:Y:S01]  /*0580*/  STL [R1+0x184], R15 ;  /* 0x0001840f01007387 */ /* 0x0003e20000100800 */
[C---:B0-----:R-:W-:Y:S01]  /*0590*/  LEA R12, P1, R5.reuse, R3, 0x1 ;  /* 0x00000003050c7211 */ /* 0x041fe200078208ff */
[----:B------:R-:W-:Y:S02]  /*05a0*/  IMAD R2, R6, 0x2, R0 ;  /* 0x0000000206027824 */ /* 0x000fe400078e0200 */
[----:B----4-:R0:W-:Y:S01]  /*05b0*/  STL [R1+0x1a4], R14 ;  /* 0x0001a40e01007387 */ /* 0x0101e20000100800 */
[----:B------:R-:W-:-:S03]  /*05c0*/  LEA.HI.X.SX32 R13, R5, R4, 0x1, P1 ;  /* 0x00000004050d7211 */ /* 0x000fc600008f0eff */
[----:B-1----:R1:W4:Y:S04]  /*05d0*/  LDG.E.U16 R15, [R8.64] ;  /* 0x00000006080f7981 */ /* 0x002328000c1e1500 */
[----:B0-----:R0:W4:Y:S01]  /*05e0*/  LDG.E.U16 R14, [R10.64] ;  /* 0x000000060a0e7981 */ /* 0x001122000c1e1500 */
[----:B-1----:R-:W-:-:S03]  /*05f0*/  LEA R8, P0, R0, R3, 0x1 ;  /* 0x0000000300087211 */ /* 0x002fc600078008ff */
[----:B------:R1:W-:Y:S01]  /*0600*/  STL [R1+0x180], R16 ;  /* 0x0001801001007387 */ /* 0x0003e20000100800 */
[-C--:B------:R-:W-:Y:S01]  /*0610*/  LEA.HI.X.SX32 R9, R0, R4.reuse, 0x1, P0 ;  /* 0x0000000400097211 */ /* 0x080fe200000f0eff */
[----:B------:R-:W-:Y:S01]  /*0620*/  IMAD R0, R6, 0x2, R2 ;  /* 0x0000000206007824 */ /* 0x000fe200078e0202 */
[CC--:B0-----:R-:W-:Y:S01]  /*0630*/  LEA R10, P0, R2.reuse, R3.reuse, 0x1 ;  /* 0x00000003020a7211 */ /* 0x0c1fe200078008ff */
[----:B------:R0:W-:Y:S03]  /*0640*/  STL [R1+0x178], R7 ;  /* 0x0001780701007387 */ /* 0x0001e60000100800 */
[----:B------:R-:W-:Y:S01]  /*0650*/  LEA.HI.X.SX32 R11, R2, R4, 0x1, P0 ;  /* 0x00000004020b7211 */ /* 0x000fe200000f0eff */
[----:B-1----:R1:W4:Y:S04]  /*0660*/  LDG.E.U16 R16, [R12.64] ;  /* 0x000000060c107981 */ /* 0x002328000c1e1500 */
[----:B0-----:R0:W4:Y:S02]  /*0670*/  LDG.E.U16 R7, [R8.64] ;  /* 0x0000000608077981 */ /* 0x001124000c1e1500 */
[----:B0-----:R-:W-:-:S04]  /*0680*/  LEA R8, P0, R0, R3, 0x1 ;  /* 0x0000000300087211 */ /* 0x001fc800078008ff */
[----:B------:R-:W-:Y:S01]  /*0690*/  LEA.HI.X.SX32 R9, R0, R4, 0x1, P0 ;  /* 0x0000000400097211 */ /* 0x000fe200000f0eff */
[----:B--2---:R0:W-:Y:S04]  /*06a0*/  STL [R1+0x174], R20 ;  /* 0x0001741401007387 */ /* 0x0041e80000100800 */
[----:B---3--:R2:W-:Y:S04]  /*06b0*/  STL [R1+0x19c], R18 ;  /* 0x00019c1201007387 */ /* 0x0085e80000100800 */
[----:B0-----:R0:W3:Y:S04]  /*06c0*/  LDG.E.U16 R20, [R10.64] ;  /* 0x000000060a147981 */ /* 0x0010e8000c1e1500 */
[----:B--2---:R2:W3:Y:S01]  /*06d0*/  LDG.E.U16 R18, [R8.64] ;  /* 0x0000000608127981 */ /* 0x0044e2000c1e1500 */
[----:B------:R-:W-:-:S05]  /*06e0*/  LEA R5, R6, R0, 0x1 ;  /* 0x0000000006057211 */ /* 0x000fca00078e08ff */
[----:B------:R-:W-:Y:S01]  /*06f0*/  IMAD R2, R6, 0x2, R5 ;  /* 0x0000000206027824 */ /* 0x000fe200078e0205 */
[----:B-1----:R-:W-:-:S03]  /*0700*/  LEA R12, P1, R5, R3, 0x1 ;  /* 0x00000003050c7211 */ /* 0x002fc600078208ff */
[----:B------:R-:W-:Y:S01]  /*0710*/  IMAD R0, R6, 0x2, R2 ;  /* 0x0000000206007824 */ /* 0x000fe200078e0202 */
[CC--:B0-----:R-:W-:Y:S02]  /*0720*/  LEA R10, P0, R2.reuse, R3.reuse, 0x1 ;  /* 0x00000003020a7211 */ /* 0x0c1fe400078008ff */
[-C--:B------:R-:W-:Y:S02]  /*0730*/  LEA.HI.X.SX32 R13, R5, R4.reuse, 0x1, P1 ;  /* 0x00000004050d7211 */ /* 0x080fe400008f0eff */
[----:B------:R-:W-:Y:S02]  /*0740*/  LEA.HI.X.SX32 R11, R2, R4, 0x1, P0 ;  /* 0x00000004020b7211 */ /* 0x000fe400000f0eff */
[----:B------:R-:W-:Y:S02]  /*0750*/  LEA R2, R6, R0, 0x1 ;  /* 0x0000000006027211 */ /* 0x000fe400078e08ff */
[----:B--2---:R-:W-:Y:S01]  /*0760*/  LEA R8, P0, R0, R3, 0x1 ;  /* 0x0000000300087211 */ /* 0x004fe200078008ff */
[----:B------:R0:W-:Y:S02]  /*0770*/  STL [R1+0x170], R19 ;  /* 0x0001701301007387 */ /* 0x0001e40000100800 */
[----:B------:R-:W-:Y:S01]  /*0780*/  IMAD R5, R6, 0x2, R2 ;  /* 0x0000000206057824 */ /* 0x000fe200078e0202 */
[----:B------:R-:W-:Y:S01]  /*0790*/  LEA.HI.X.SX32 R9, R0, R4, 0x1, P0 ;  /* 0x0000000400097211 */ /* 0x000fe200000f0eff */
[----:B------:R1:W-:Y:S04]  /*07a0*/  STL [R1+0x168], R17 ;  /* 0x0001681101007387 */ /* 0x0003e80000100800 */
[----:B0-----:R0:W2:Y:S04]  /*07b0*/  LDG.E.U16 R19, [R12.64] ;  /* 0x000000060c137981 */ /* 0x0010a8000c1e1500 */
[----:B-1----:R1:W2:Y:S01]  /*07c0*/  LDG.E.U16 R17, [R10.64] ;  /* 0x000000060a117981 */ /* 0x0022a2000c1e1500 */
[----:B------:R-:W-:-:S03]  /*07d0*/  IMAD R0, R6, 0x2, R5 ;  /* 0x0000000206007824 */ /* 0x000fc600078e0205 */
[----:B----4-:R4:W-:Y:S01]  /*07e0*/  STL [R1+0x164], R15 ;  /* 0x0001640f01007387 */ /* 0x0109e20000100800 */
[----:B-1----:R-:W-:-:S04]  /*07f0*/  LEA R10, P0, R2, R3, 0x1 ;  /* 0x00000003020a7211 */ /* 0x002fc800078008ff */
[----:B------:R-:W-:Y:S01]  /*0800*/  LEA.HI.X.SX32 R11, R2, R4, 0x1, P0 ;  /* 0x00000004020b7211 */ /* 0x000fe200000f0eff */
[----:B----4-:R1:W2:Y:S01]  /*0810*/  LDG.E.U16 R15, [R8.64] ;  /* 0x00000006080f7981 */ /* 0x0102a2000c1e1500 */
[CC--:B0-----:R-:W-:Y:S02]  /*0820*/  LEA R12, P1, R5.reuse, R3.reuse, 0x1 ;  /* 0x00000003050c7211 */ /* 0x0c1fe400078208ff */
[----:B------:R-:W-:Y:S01]  /*0830*/  LEA R2, R6, R0, 0x1 ;  /* 0x0000000006027211 */ /* 0x000fe200078e08ff */
[----:B------:R0:W-:Y:S01]  /*0840*/  STL [R1+0x18c], R14 ;  /* 0x00018c0e01007387 */ /* 0x0001e20000100800 */
[-C--:B------:R-:W-:Y:S02]  /*0850*/  LEA.HI.X.SX32 R13, R5, R4.reuse, 0x1, P1 ;  /* 0x00000004050d7211 */ /* 0x080fe400008f0eff */
[CC--:B-1----:R-:W-:Y:S01]  /*0860*/  LEA R8, P0, R0.reuse, R3.reuse, 0x1 ;  /* 0x0000000300087211 */ /* 0x0c2fe200078008ff */
[----:B0-----:R0:W2:Y:S03]  /*0870*/  LDG.E.U16 R14, [R10.64] ;  /* 0x000000060a0e7981 */ /* 0x0010a6000c1e1500 */
[----:B------:R-:W-:Y:S01]  /*0880*/  LEA.HI.X.SX32 R9, R0, R4, 0x1, P0 ;  /* 0x0000000400097211 */ /* 0x000fe200000f0eff */
[----:B------:R-:W-:Y:S01]  /*0890*/  IMAD R0, R6, 0x2, R2 ;  /* 0x0000000206007824 */ /* 0x000fe200078e0202 */
[----:B------:R1:W-:Y:S01]  /*08a0*/  STL [R1+0x160], R16 ;  /* 0x0001601001007387 */ /* 0x0003e20000100800 */
[----:B0-----:R-:W-:-:S03]  /*08b0*/  LEA R10, P0, R2, R3, 0x1 ;  /* 0x00000003020a7211 */ /* 0x001fc600078008ff */
[----:B------:R0:W-:Y:S01]  /*08c0*/  STL [R1+0x158], R7 ;  /* 0x0001580701007387 */ /* 0x0001e20000100800 */
[----:B------:R-:W-:-:S03]  /*08d0*/  LEA.HI.X.SX32 R11, R2, R4, 0x1, P0 ;  /* 0x00000004020b7211 */ /* 0x000fc600000f0eff */
[----:B-1----:R1:W2:Y:S04]  /*08e0*/  LDG.E.U16 R16, [R12.64] ;  /* 0x000000060c107981 */ /* 0x0022a8000c1e1500 */
[----:B0-----:R0:W2:Y:S02]  /*08f0*/  LDG.E.U16 R7, [R8.64] ;  /* 0x0000000608077981 */ /* 0x0010a4000c1e1500 */
[----:B0-----:R-:W-:-:S04]  /*0900*/  LEA R8, P0, R0, R3, 0x1 ;  /* 0x0000000300087211 */ /* 0x001fc800078008ff */
[----:B------:R-:W-:Y:S01]  /*0910*/  LEA.HI.X.SX32 R9, R0, R4, 0x1, P0 ;  /* 0x0000000400097211 */ /* 0x000fe200000f0eff */
[----:B---3--:R0:W-:Y:S04]  /*0920*/  STL [R1+0x154], R20 ;  /* 0x0001541401007387 */ /* 0x0081e80000100800 */
[----:B------:R3:W-:Y:S04]  /*0930*/  STL [R1+0x17c], R18 ;  /* 0x00017c1201007387 */ /* 0x0007e80000100800 */
[----:B0-----:R0:W4:Y:S04]  /*0940*/  LDG.E.U16 R20, [R10.64] ;  /* 0x000000060a147981 */ /* 0x001128000c1e1500 */
[----:B---3--:R3:W4:Y:S01]  /*0950*/  LDG.E.U16 R18, [R8.64] ;  /* 0x0000000608127981 */ /* 0x008722000c1e1500 */
[----:B------:R-:W-:-:S05]  /*0960*/  IMAD R5, R6, 0x2, R0 ;  /* 0x0000000206057824 */ /* 0x000fca00078e0200 */
[----:B------:R-:W-:Y:S02]  /*0970*/  LEA R2, R6, R5, 0x1 ;  /* 0x0000000506027211 */ /* 0x000fe400078e08ff */
[CC--:B-1----:R-:W-:Y:S02]  /*0980*/  LEA R12, P1, R5.reuse, R3.reuse, 0x1 ;  /* 0x00000003050c7211 */ /* 0x0c2fe400078208ff */
[-C--:B0-----:R-:W-:Y:S01]  /*0990*/  LEA R10, P0, R2, R3.reuse, 0x1 ;  /* 0x00000003020a7211 */ /* 0x081fe200078008ff */
[----:B------:R-:W-:Y:S01]  /*09a0*/  IMAD R0, R6, 0x2, R2 ;  /* 0x0000000206007824 */ /* 0x000fe200078e0202 */
[-C--:B------:R-:W-:Y:S02]  /*09b0*/  LEA.HI.X.SX32 R13, R5, R4.reuse, 0x1, P1 ;  /* 0x00000004050d7211 */ /* 0x080fe400008f0eff */
[----:B------:R-:W-:Y:S01]  /*09c0*/  LEA.HI.X.SX32 R11, R2, R4, 0x1, P0 ;  /* 0x00000004020b7211 */ /* 0x000fe200000f0eff */
[----:B------:R-:W-:Y:S01]  /*09d0*/  IMAD R2, R6, 0x2, R0 ;  /* 0x0000000206027824 */ /* 0x000fe200078e0200 */
[----:B---3--:R-:W-:Y:S01]  /*09e0*/  LEA R8, P0, R0, R3, 0x1 ;  /* 0x0000000300087211 */ /* 0x008fe200078008ff */
[----:B--2---:R0:W-:Y:S03]  /*09f0*/  STL [R1+0x150], R19 ;  /* 0x0001501301007387 */ /* 0x0041e60000100800 */
[----:B------:R-:W-:-:S02]  /*0a00*/  LEA R5, R6, R2, 0x1 ;  /* 0x0000000206057211 */ /* 0x000fc400078e08ff */
[----:B------:R-:W-:Y:S01]  /*0a10*/  LEA.HI.X.SX32 R9, R0, R4, 0x1, P0 ;  /* 0x0000000400097211 */ /* 0x000fe200000f0eff */
[----:B------:R1:W-:Y:S04]  /*0a20*/  STL [R1+0x148], R17 ;  /* 0x0001481101007387 */ /* 0x0003e80000100800 */
[----:B0-----:R0:W2:Y:S04]  /*0a30*/  LDG.E.U16 R19, [R12.64] ;  /* 0x000000060c137981 */ /* 0x0010a8000c1e1500 */
[----:B-1----:R1:W2:Y:S01]  /*0a40*/  LDG.E.U16 R17, [R10.64] ;  /* 0x000000060a117981 */ /* 0x0022a2000c1e1500 */
[----:B------:R-:W-:Y:S01]  /*0a50*/  IMAD R0, R6, 0x2, R5 ;  /* 0x0000000206007824 */ /* 0x000fe200078e0205 */
[----:B-1----:R-:W-:-:S02]  /*0a60*/  LEA R10, P0, R2, R3, 0x1 ;  /* 0x00000003020a7211 */ /* 0x002fc400078008ff */
[----:B------:R1:W-:Y:S02]  /*0a70*/  STL [R1+0x144], R15 ;  /* 0x0001440f01007387 */ /* 0x0003e40000100800 */
[-C--:B------:R-:W-:Y:S01]  /*0a80*/  LEA.HI.X.SX32 R11, R2, R4.reuse, 0x1, P0 ;  /* 0x00000004020b7211 */ /* 0x080fe200000f0eff */
[----:B------:R-:W-:Y:S01]  /*0a90*/  IMAD R2, R6, 0x2, R0 ;  /* 0x0000000206027824 */ /* 0x000fe200078e0200 */
[C---:B0-----:R-:W-:Y:S01]  /*0aa0*/  LEA R12, P1, R5.reuse, R3, 0x1 ;  /* 0x00000003050c7211 */ /* 0x041fe200078208ff */
[----:B------:R0:W-:Y:S04]  /*0ab0*/  STL [R1+0x16c], R14 ;  /* 0x00016c0e01007387 */ /* 0x0001e80000100800 */
[----:B-1----:R1:W2:Y:S01]  /*0ac0*/  LDG.E.U16 R15, [R8.64] ;  /* 0x00000006080f7981 */ /* 0x0022a2000c1e1500 */
[----:B------:R-:W-:-:S03]  /*0ad0*/  LEA.HI.X.SX32 R13, R5, R4, 0x1, P1 ;  /* 0x00000004050d7211 */ /* 0x000fc600008f0eff */
[----:B0-----:R0:W2:Y:S01]  /*0ae0*/  LDG.E.U16 R14, [R10.64] ;  /* 0x000000060a0e7981 */ /* 0x0010a2000c1e1500 */
[----:B-1----:R-:W-:-:S03]  /*0af0*/  LEA R8, P0, R0, R3, 0x1 ;  /* 0x0000000300087211 */ /* 0x002fc600078008ff */
[----:B------:R1:W-:Y:S01]  /*0b00*/  STL [R1+0x140], R16 ;  /* 0x0001401001007387 */ /* 0x0003e20000100800 */
[----:B------:R-:W-:Y:S02]  /*0b10*/  LEA.HI.X.SX32 R9, R0, R4, 0x1, P0 ;  /* 0x0000000400097211 */ /* 0x000fe400000f0eff */
[----:B0-----:R-:W-:Y:S02]  /*0b20*/  LEA R10, P0, R2, R3, 0x1 ;  /* 0x00000003020a7211 */ /* 0x001fe400078008ff */
[----:B------:R-:W-:Y:S01]  /*0b30*/  LEA R0, R6, R2, 0x1 ;  /* 0x0000000206007211 */ /* 0x000fe200078e08ff */
[----:B------:R0:W-:Y:S01]  /*0b40*/  STL [R1+0x138], R7 ;  /* 0x0001380701007387 */ /* 0x0001e20000100800 */
[----:B------:R-:W-:-:S03]  /*0b50*/  LEA.HI.X.SX32 R11, R2, R4, 0x1, P0 ;  /* 0x00000004020b7211 */ /* 0x000fc600000f0eff */
[----:B-1----:R1:W2:Y:S04]  /*0b60*/  LDG.E.U16 R16, [R12.64] ;  /* 0x000000060c107981 */ /* 0x0022a8000c1e1500 */
[----:B0-----:R0:W2:Y:S02]  /*0b70*/  LDG.E.U16 R7, [R8.64] ;  /* 0x0000000608077981 */ /* 0x0010a4000c1e1500 */
[----:B0-----:R-:W-:-:S04]  /*0b80*/  LEA R8, P0, R0, R3, 0x1 ;  /* 0x0000000300087211 */ /* 0x001fc800078008ff */
[----:B------:R-:W-:Y:S01]  /*0b90*/  LEA.HI.X.SX32 R9, R0, R4, 0x1, P0 ;  /* 0x0000000400097211 */ /* 0x000fe200000f0eff */
[----:B----4-:R0:W-:Y:S04]  /*0ba0*/  STL [R1+0x134], R20 ;  /* 0x0001341401007387 */ /* 0x0101e80000100800 */
[----:B------:R4:W-:Y:S04]  /*0bb0*/  STL [R1+0x15c], R18 ;  /* 0x00015c1201007387 */ /* 0x0009e80000100800 */
[----:B0-----:R0:W3:Y:S04]  /*0bc0*/  LDG.E.U16 R20, [R10.64] ;  /* 0x000000060a147981 */ /* 0x0010e8000c1e1500 */
[----:B----4-:R4:W3:Y:S01]  /*0bd0*/  LDG.E.U16 R18, [R8.64] ;  /* 0x0000000608127981 */ /* 0x0108e2000c1e1500 */
[----:B------:R-:W-:-:S04]  /*0be0*/  IMAD R5, R6, 0x2, R0 ;  /* 0x0000000206057824 */ /* 0x000fc800078e0200 */
[----:B------:R-:W-:Y:S01]  /*0bf0*/  IMAD R2, R6, 0x2, R5 ;  /* 0x0000000206027824 */ /* 0x000fe200078e0205 */
[----:B-1----:R-:W-:-:S04]  /*0c00*/  LEA R12, P1, R5, R3, 0x1 ;  /* 0x00000003050c7211 */ /* 0x002fc800078208ff */
[-C--:B0-----:R-:W-:Y:S02]  /*0c10*/  LEA R10, P0, R2, R3.reuse, 0x1 ;  /* 0x00000003020a7211 */ /* 0x081fe400078008ff */
[----:B------:R-:W-:Y:S02]  /*0c20*/  LEA R0, R6, R2, 0x1 ;  /* 0x0000000206007211 */ /* 0x000fe400078e08ff */
[-C--:B------:R-:W-:Y:S02]  /*0c30*/  LEA.HI.X.SX32 R13, R5, R4.reuse, 0x1, P1 ;  /* 0x00000004050d7211 */ /* 0x080fe400008f0eff */
[-C--:B------:R-:W-:Y:S01]  /*0c40*/  LEA.HI.X.SX32 R11, R2, R4.reuse, 0x1, P0 ;  /* 0x00000004020b7211 */ /* 0x080fe200000f0eff */
[----:B------:R-:W-:Y:S01]  /*0c50*/  IMAD R2, R6, 0x2, R0 ;  /* 0x0000000206027824 */ /* 0x000fe200078e0200 */
[----:B----4-:R-:W-:Y:S01]  /*0c60*/  LEA R8, P0, R0, R3, 0x1 ;  /* 0x0000000300087211 */ /* 0x010fe200078008ff */
[----:B--2---:R0:W-:Y:S02]  /*0c70*/  STL [R1+0x130], R19 ;  /* 0x0001301301007387 */ /* 0x0041e40000100800 */
[----:B------:R-:W-:Y:S01]  /*0c80*/  IMAD R5, R6, 0x2, R2 ;  /* 0x0000000206057824 */ /* 0x000fe200078e0202 */
[----:B------:R-:W-:Y:S01]  /*0c90*/  LEA.HI.X.SX32 R9, R0, R4, 0x1, P0 ;  /* 0x0000000400097211 */ /* 0x000fe200000f0eff */
[----:B------:R1:W-:Y:S04]  /*0ca0*/  STL [R1+0x128], R17 ;  /* 0x0001281101007387 */ /* 0x0003e80000100800 */
[----:B0-----:R0:W2:Y:S04]  /*0cb0*/  LDG.E.U16 R19, [R12.64] ;  /* 0x000000060c137981 */ /* 0x0010a8000c1e1500 */
[----:B-1----:R1:W2:Y:S01]  /*0cc0*/  LDG.E.U16 R17, [R10.64] ;  /* 0x000000060a117981 */ /* 0x0022a2000c1e1500 */
[----:B------:R-:W-:-:S02]  /*0cd0*/  LEA R0, R6, R5, 0x1 ;  /* 0x0000000506007211 */ /* 0x000fc400078e08ff */
[----:B-1----:R-:W-:-:S04]  /*0ce0*/  LEA R10, P0, R2, R3, 0x1 ;  /* 0x00000003020a7211 */ /* 0x002fc800078008ff */
[-C--:B------:R-:W-:Y:S01]  /*0cf0*/  LEA.HI.X.SX32 R11, R2, R4.reuse, 0x1, P0 ;  /* 0x00000004020b7211 */ /* 0x080fe200000f0eff */
[----:B------:R1:W-:Y:S01]  /*0d00*/  STL [R1+0x124], R15 ;  /* 0x0001240f01007387 */ /* 0x0003e20000100800 */
[C---:B0-----:R-:W-:Y:S01]  /*0d10*/  LEA R12, P1, R5.reuse, R3, 0x1 ;  /* 0x00000003050c7211 */ /* 0x041fe200078208ff */
[----:B------:R-:W-:Y:S02]  /*0d20*/  IMAD R2, R6, 0x2, R0 ;  /* 0x0000000206027824 */ /* 0x000fe400078e0200 */
[----:B------:R0:W-:Y:S01]  /*0d30*/  STL [R1+0x14c], R14 ;  /* 0x00014c0e01007387 */ /* 0x0001e20000100800 */
[----:B------:R-:W-:-:S03]  /*0d40*/  LEA.HI.X.SX32 R13, R5, R4, 0x1, P1 ;  /* 0x00000004050d7211 */ /* 0x000fc600008f0eff */
[----:B-1----:R1:W2:Y:S04]  /*0d50*/  LDG.E.U16 R15, [R8.64] ;  /* 0x00000006080f7981 */ /* 0x0022a8000c1e1500 */
[----:B0-----:R0:W2:Y:S01]  /*0d60*/  LDG.E.U16 R14, [R10.64] ;  /* 0x000000060a0e7981 */ /* 0x0010a2000c1e1500 */
[----:B-1----:R-:W-:-:S03]  /*0d70*/  LEA R8, P0, R0, R3, 0x1 ;  /* 0x0000000300087211 */ /* 0x002fc600078008ff */
[----:B------:R1:W-:Y:S01]  /*0d80*/  STL [R1+0x120], R16 ;  /* 0x0001201001007387 */ /* 0x0003e20000100800 */
[-C--:B------:R-:W-:Y:S01]  /*0d90*/  LEA.HI.X.SX32 R9, R0, R4.reuse, 0x1, P0 ;  /* 0x0000000400097211 */ /* 0x080fe200000f0eff */
[----:B------:R-:W-:Y:S01]  /*0da0*/  IMAD R0, R6, 0x2, R2 ;  /* 0x0000000206007824 */ /* 0x000fe200078e0202 */
[CC--:B0-----:R-:W-:Y:S01]  /*0db0*/  LEA R10, P0, R2.reuse, R3.reuse, 0x1 ;  /* 0x00000003020a7211 */ /* 0x0c1fe200078008ff */
[----:B------:R0:W-:Y:S03]  /*0dc0*/  STL [R1+0x118], R7 ;  /* 0x0001180701007387 */ /* 0x0001e60000100800 */
[----:B------:R-:W-:Y:S01]  /*0dd0*/  LEA.HI.X.SX32 R11, R2, R4, 0x1, P0 ;  /* 0x00000004020b7211 */ /* 0x000fe200000f0eff */
        /* <DEDUP_REMOVED lines=16> */
[-C--:B---3--:R-:W-:Y:S01]  /*0ee0*/  LEA R8, P0, R0, R3.reuse, 0x1 ;  /* 0x0000000300087211 */ /* 0x088fe200078008ff */
[----:B--2---:R0:W-:Y:S02]  /*0ef0*/  STL [R1+0x110], R19 ;  /* 0x0001101301007387 */ /* 0x0041e40000100800 */
[----:B------:R-:W-:Y:S01]  /*0f00*/  IMAD R5, R6, 0x2, R2 ;  /* 0x0000000206057824 */ /* 0x000fe200078e0202 */
[----:B------:R-:W-:Y:S01]  /*0f10*/  LEA.HI.X.SX32 R9, R0, R4, 0x1, P0 ;  /* 0x0000000400097211 */ /* 0x000fe200000f0eff */
[----:B------:R1:W-:Y:S04]  /*0f20*/  STL [R1+0x108], R17 ;  /* 0x0001081101007387 */ /* 0x0003e80000100800 */
[----:B0-----:R0:W2:Y:S04]  /*0f30*/  LDG.E.U16 R19, [R12.64] ;  /* 0x000000060c137981 */ /* 0x0010a8000c1e1500 */
[----:B-1----:R1:W2:Y:S01]  /*0f40*/  LDG.E.U16 R17, [R10.64] ;  /* 0x000000060a117981 */ /* 0x0022a2000c1e1500 */
[----:B------:R-:W-:Y:S01]  /*0f50*/  IMAD R0, R6, 0x2, R5 ;  /* 0x0000000206007824 */ /* 0x000fe200078e0205 */
[----:B-1----:R-:W-:-:S04]  /*0f60*/  LEA R10, P0, R2, R3, 0x1 ;  /* 0x00000003020a7211 */ /* 0x002fc800078008ff */
[----:B------:R-:W-:Y:S01]  /*0f70*/  LEA.HI.X.SX32 R11, R2, R4, 0x1, P0 ;  /* 0x00000004020b7211 */ /* 0x000fe200000f0eff */
[----:B------:R1:W-:Y:S01]  /*0f80*/  STL [R1+0x104], R15 ;  /* 0x0001040f01007387 */ /* 0x0003e20000100800 */
[C---:B0-----:R-:W-:Y:S02]  /*0f90*/  LEA R12, P1, R5.reuse, R3, 0x1 ;  /* 0x00000003050c7211 */ /* 0x041fe400078208ff */
[----:B------:R-:W-:Y:S01]  /*0fa0*/  LEA R2, R6, R0, 0x1 ;  /* 0x0000000006027211 */ /* 0x000fe200078e08ff */
        /* <DEDUP_REMOVED lines=27> */
[----:B----4-:R-:W-:Y:S01]  /*1160*/  LEA R8, P0, R0, R3, 0x1 ;  /* 0x0000000300087211 */ /* 0x010fe200078008ff */
[----:B--2---:R0:W-:Y:S03]  /*1170*/  STL [R1+0xf0], R19 ;  /* 0x0000f01301007387 */ /* 0x0041e60000100800 */
[----:B------:R-:W-:-:S02]  /*1180*/  LEA R5, R6, R2, 0x1 ;  /* 0x0000000206057211 */ /* 0x000fc400078e08ff */
[----:B------:R-:W-:Y:S01]  /*1190*/  LEA.HI.X.SX32 R9, R0, R4, 0x1, P0 ;  /* 0x0000000400097211 */ /* 0x000fe200000f0eff */
[----:B------:R1:W-:Y:S04]  /*11a0*/  STL [R1+0xe8], R17 ;  /* 0x0000e81101007387 */ /* 0x0003e80000100800 */
[----:B0-----:R0:W2:Y:S04]  /*11b0*/  LDG.E.U16 R19, [R12.64] ;  /* 0x000000060c137981 */ /* 0x0010a8000c1e1500 */
[----:B-1----:R1:W2:Y:S01]  /*11c0*/  LDG.E.U16 R17, [R10.64] ;  /* 0x000000060a117981 */ /* 0x0022a2000c1e1500 */
[----:B------:R-:W-:Y:S01]  /*11d0*/  IMAD R0, R6, 0x2, R5 ;  /* 0x0000000206007824 */ /* 0x000fe200078e0205 */
        /* <DEDUP_REMOVED lines=32> */
[----:B---3--:R-:W-:Y:S01]  /*13e0*/  LEA R8, P0, R0, R3, 0x1 ;  /* 0x0000000300087211 */ /* 0x008fe200078008ff */
        /* <DEDUP_REMOVED lines=16> */
[----:B-1----:R-:W-:-:S04]  /*14f0*/  LEA R8, P0, R0, R3, 0x1 ;  /* 0x0000000300087211 */ /* 0x002fc800078008ff */
[-C--:B------:R-:W-:Y:S01]  /*1500*/  LEA.HI.X.SX32 R9, R0, R4.reuse, 0x1, P0 ;  /* 0x0000000400097211 */ /* 0x080fe200000f0eff */
[----:B------:R-:W-:Y:S01]  /*1510*/  IMAD R0, R6, 0x2, R2 ;  /* 0x0000000206007824 */ /* 0x000fe200078e0202 */
[CC--:B0-----:R-:W-:Y:S01]  /*1520*/  LEA R10, P0, R2.reuse, R3.reuse, 0x1 ;  /* 0x00000003020a7211 */ /* 0x0c1fe200078008ff */
[----:B------:R0:W-:Y:S03]  /*1530*/  STL [R1+0xc0], R16 ;  /* 0x0000c01001007387 */ /* 0x0001e60000100800 */
[----:B------:R-:W-:Y:S01]  /*1540*/  LEA.HI.X.SX32 R11, R2, R4, 0x1, P0 ;  /* 0x00000004020b7211 */ /* 0x000fe200000f0eff */
[----:B------:R1:W-:Y:S04]  /*1550*/  STL [R1+0xb8], R7 ;  /* 0x0000b80701007387 */ /* 0x0003e80000100800 */
[----:B0-----:R0:W2:Y:S04]  /*1560*/  LDG.E.U16 R16, [R12.64] ;  /* 0x000000060c107981 */ /* 0x0010a8000c1e1500 */
[----:B-1----:R1:W2:Y:S02]  /*1570*/  LDG.E.U16 R7, [R8.64] ;  /* 0x0000000608077981 */ /* 0x0022a4000c1e1500 */
[----:B-1----:R-:W-:-:S04]  /*1580*/  LEA R8, P0, R0, R3, 0x1 ;  /* 0x0000000300087211 */ /* 0x002fc800078008ff */
[----:B------:R-:W-:Y:S01]  /*1590*/  LEA.HI.X.SX32 R9, R0, R4, 0x1, P0 ;  /* 0x0000000400097211 */ /* 0x000fe200000f0eff */
[----:B----4-:R1:W-:Y:S04]  /*15a0*/  STL [R1+0xb4], R20 ;  /* 0x0000b41401007387 */ /* 0x0103e80000100800 */
[----:B------:R4:W-:Y:S04]  /*15b0*/  STL [R1+0xdc], R18 ;  /* 0x0000dc1201007387 */ /* 0x0009e80000100800 */
[----:B-1----:R1:W3:Y:S04]  /*15c0*/  LDG.E.U16 R20, [R10.64] ;  /* 0x000000060a147981 */ /* 0x0022e8000c1e1500 */
[----:B----4-:R4:W3:Y:S01]  /*15d0*/  LDG.E.U16 R18, [R8.64] ;  /* 0x0000000608127981 */ /* 0x0108e2000c1e1500 */
[----:B------:R-:W-:-:S05]  /*15e0*/  LEA R5, R6, R0, 0x1 ;  /* 0x0000000006057211 */ /* 0x000fca00078e08ff */
[----:B------:R-:W-:Y:S01]  /*15f0*/  IMAD R2, R6, 0x2, R5 ;  /* 0x0000000206027824 */ /* 0x000fe200078e0205 */
[----:B0-----:R-:W-:-:S03]  /*1600*/  LEA R12, P1, R5, R3, 0x1 ;  /* 0x00000003050c7211 */ /* 0x001fc600078208ff */
[----:B------:R-:W-:Y:S01]  /*1610*/  IMAD R0, R6, 0x2, R2 ;  /* 0x0000000206007824 */ /* 0x000fe200078e0202 */
[CC--:B-1----:R-:W-:Y:S02]  /*1620*/  LEA R10, P0, R2.reuse, R3.reuse, 0x1 ;  /* 0x00000003020a7211 */ /* 0x0c2fe400078008ff */
[-C--:B------:R-:W-:Y:S02]  /*1630*/  LEA.HI.X.SX32 R13, R5, R4.reuse, 0x1, P1 ;  /* 0x00000004050d7211 */ /* 0x080fe400008f0eff */
[----:B------:R-:W-:Y:S02]  /*1640*/  LEA.HI.X.SX32 R11, R2, R4, 0x1, P0 ;  /* 0x00000004020b7211 */ /* 0x000fe400000f0eff */
[----:B------:R-:W-:Y:S02]  /*1650*/  LEA R2, R6, R0, 0x1 ;  /* 0x0000000006027211 */ /* 0x000fe400078e08ff */
[-C--:B----4-:R-:W-:Y:S01]  /*1660*/  LEA R8, P0, R0, R3.reuse, 0x1 ;  /* 0x0000000300087211 */ /* 0x090fe200078008ff */
[----:B--2---:R0:W-:Y:S02]  /*1670*/  STL [R1+0xb0], R19 ;  /* 0x0000b01301007387 */ /* 0x0041e40000100800 */
[----:B------:R-:W-:Y:S01]  /*1680*/  IMAD R5, R6, 0x2, R2 ;  /* 0x0000000206057824 */ /* 0x000fe200078e0202 */
[----:B------:R-:W-:Y:S01]  /*1690*/  LEA.HI.X.SX32 R9, R0, R4, 0x1, P0 ;  /* 0x0000000400097211 */ /* 0x000fe200000f0eff */
[----:B------:R1:W-:Y:S04]  /*16a0*/  STL [R1+0xa8], R17 ;  /* 0x0000a81101007387 */ /* 0x0003e80000100800 */
[----:B0-----:R0:W2:Y:S04]  /*16b0*/  LDG.E.U16 R19, [R12.64] ;  /* 0x000000060c137981 */ /* 0x0010a8000c1e1500 */
[----:B-1----:R1:W4:Y:S01]  /*16c0*/  LDG.E.U16 R17, [R10.64] ;  /* 0x000000060a117981 */ /* 0x002322000c1e1500 */
        /* <DEDUP_REMOVED lines=8> */
[----:B-1----:R1:W4:Y:S04]  /*1750*/  LDG.E.U16 R15, [R8.64] ;  /* 0x00000006080f7981 */ /* 0x002328000c1e1500 */
[----:B0-----:R0:W4:Y:S01]  /*1760*/  LDG.E.U16 R14, [R10.64] ;  /* 0x000000060a0e7981 */ /* 0x001122000c1e1500 */
[----:B-1----:R-:W-:-:S04]  /*1770*/  LEA R8, P0, R0, R3, 0x1 ;  /* 0x0000000300087211 */ /* 0x002fc800078008ff */
[-C--:B------:R-:W-:Y:S01]  /*1780*/  LEA.HI.X.SX32 R9, R0, R4.reuse, 0x1, P0 ;  /* 0x0000000400097211 */ /* 0x080fe200000f0eff */
[----:B------:R-:W-:Y:S01]  /*1790*/  IMAD R0, R6, 0x2, R2 ;  /* 0x0000000206007824 */ /* 0x000fe200078e0202 */
[CC--:B0-----:R-:W-:Y:S01]  /*17a0*/  LEA R10, P0, R2.reuse, R3.reuse, 0x1 ;  /* 0x00000003020a7211 */ /* 0x0c1fe200078008ff */
[----:B------:R0:W-:Y:S03]  /*17b0*/  STL [R1+0xa0], R16 ;  /* 0x0000a01001007387 */ /* 0x0001e60000100800 */
[----:B------:R-:W-:Y:S01]  /*17c0*/  LEA.HI.X.SX32 R11, R2, R4, 0x1, P0 ;  /* 0x00000004020b7211 */ /* 0x000fe200000f0eff */
[----:B------:R1:W-:Y:S04]  /*17d0*/  STL [R1+0x98], R7 ;  /* 0x0000980701007387 */ /* 0x0003e80000100800 */
[----:B------:R3:W4:Y:S04]  /*17e0*/  LDG.E.U16 R22, [R10.64] ;  /* 0x000000060a167981 */ /* 0x000728000c1e1500 */
[----:B0-----:R0:W4:Y:S04]  /*17f0*/  LDG.E.U16 R16, [R12.64] ;  /* 0x000000060c107981 */ /* 0x001128000c1e1500 */
[----:B-1----:R1:W4:Y:S02]  /*1800*/  LDG.E.U16 R7, [R8.64] ;  /* 0x0000000608077981 */ /* 0x002324000c1e1500 */
[----:B-1----:R-:W-:-:S04]  /*1810*/  LEA R8, P0, R0, R3, 0x1 ;  /* 0x0000000300087211 */ /* 0x002fc800078008ff */
[----:B------:R-:W-:Y:S01]  /*1820*/  LEA.HI.X.SX32 R9, R0, R4, 0x1, P0 ;  /* 0x0000000400097211 */ /* 0x000fe200000f0eff */
[----:B---3--:R-:W-:Y:S04]  /*1830*/  STL [R1+0x94], R20 ;  /* 0x0000941401007387 */ /* 0x008fe80000100800 */
[----:B------:R1:W-:Y:S04]  /*1840*/  STL [R1+0xbc], R18 ;  /* 0x0000bc1201007387 */ /* 0x0003e80000100800 */
[----:B-1----:R1:W3:Y:S01]  /*1850*/  LDG.E.U16 R18, [R8.64] ;  /* 0x0000000608127981 */ /* 0x0022e2000c1e1500 */
[----:B------:R-:W-:-:S05]  /*1860*/  IMAD R5, R6, 0x2, R0 ;  /* 0x0000000206057824 */ /* 0x000fca00078e0200 */
[----:B------:R-:W-:-:S04]  /*1870*/  LEA R2, R6, R5, 0x1 ;  /* 0x0000000506027211 */ /* 0x000fc800078e08ff */
[-C--:B------:R-:W-:Y:S01]  /*1880*/  LEA R10, P0, R2, R3.reuse, 0x1 ;  /* 0x00000003020a7211 */ /* 0x080fe200078008ff */
[----:B------:R-:W-:Y:S01]  /*1890*/  IMAD R0, R6, 0x2, R2 ;  /* 0x0000000206007824 */ /* 0x000fe200078e0202 */
[CC--:B0-----:R-:W-:Y:S02]  /*18a0*/  LEA R12, P1, R5.reuse, R3.reuse, 0x1 ;  /* 0x00000003050c7211 */ /* 0x0c1fe400078208ff */
[-C--:B------:R-:W-:Y:S01]  /*18b0*/  LEA.HI.X.SX32 R11, R2, R4.reuse, 0x1, P0 ;  /* 0x00000004020b7211 */ /* 0x080fe200000f0eff */
[----:B------:R-:W-:Y:S01]  /*18c0*/  IMAD R2, R6, 0x2, R0 ;  /* 0x0000000206027824 */ /* 0x000fe200078e0200 */
[----:B------:R-:W-:Y:S02]  /*18d0*/  LEA.HI.X.SX32 R13, R5, R4, 0x1, P1 ;  /* 0x00000004050d7211 */ /* 0x000fe400008f0eff */
[----:B-1----:R-:W-:Y:S02]  /*18e0*/  LEA R8, P0, R0, R3, 0x1 ;  /* 0x0000000300087211 */ /* 0x002fe400078008ff */
[----:B------:R-:W-:Y:S01]  /*18f0*/  LEA R5, R6, R2, 0x1 ;  /* 0x0000000206057211 */ /* 0x000fe200078e08ff */
[----:B--2---:R0:W-:Y:S01]  /*1900*/  STL [R1+0x90], R19 ;  /* 0x0000901301007387 */ /* 0x0041e20000100800 */
[----:B------:R-:W-:-:S03]  /*1910*/  LEA.HI.X.SX32 R9, R0, R4, 0x1, P0 ;  /* 0x0000000400097211 */ /* 0x000fc600000f0eff */
[----:B------:R-:W-:Y:S01]  /*1920*/  IMAD R0, R6, 0x2, R5 ;  /* 0x0000000206007824 */ /* 0x000fe200078e0205 */
[----:B------:R1:W2:Y:S04]  /*1930*/  LDG.E.U16 R21, [R12.64] ;  /* 0x000000060c157981 */ /* 0x0002a8000c1e1500 */
[----:B0-----:R0:W2:Y:S04]  /*1940*/  LDG.E.U16 R19, [R10.64] ;  /* 0x000000060a137981 */ /* 0x0010a8000c1e1500 */
[----:B----4-:R-:W-:Y:S01]  /*1950*/  STL [R1+0x8c], R17 ;  /* 0x00008c1101007387 */ /* 0x010fe20000100800 */
[----:B0-----:R-:W-:-:S04]  /*1960*/  LEA R10, P0, R2, R3, 0x1 ;  /* 0x00000003020a7211 */ /* 0x001fc800078008ff */
[----:B------:R-:W-:Y:S01]  /*1970*/  LEA.HI.X.SX32 R11, R2, R4, 0x1, P0 ;  /* 0x00000004020b7211 */ /* 0x000fe200000f0eff */
[----:B------:R-:W-:Y:S01]  /*1980*/  IMAD R2, R6, 0x2, R0 ;  /* 0x0000000206027824 */ /* 0x000fe200078e0200 */
[----:B------:R0:W-:Y:S01]  /*1990*/  STL [R1+0x88], R15 ;  /* 0x0000880f01007387 */ /* 0x0001e20000100800 */
[----:B-1----:R-:W-:-:S03]  /*19a0*/  LEA R12, P1, R5, R3, 0x1 ;  /* 0x00000003050c7211 */ /* 0x002fc600078208ff */
[----:B------:R1:W-:Y:S04]  /*19b0*/  STL [R1+0xac], R14 ;  /* 0x0000ac0e01007387 */ /* 0x0003e80000100800 */
[----:B------:R4:W2:Y:S04]  /*19c0*/  LDG.E.U16 R20, [R10.64] ;  /* 0x000000060a147981 */ /* 0x0008a8000c1e1500 */
[----:B0-----:R0:W2:Y:S01]  /*19d0*/  LDG.E.U16 R15, [R8.64] ;  /* 0x00000006080f7981 */ /* 0x0010a2000c1e1500 */
[----:B-1----:R-:W-:Y:S02]  /*19e0*/  LEA R14, R6, R2, 0x1 ;  /* 0x00000002060e7211 */ /* 0x002fe400078e08ff */
[----:B------:R-:W-:-:S05]  /*19f0*/  LEA.HI.X.SX32 R13, R5, R4, 0x1, P1 ;  /* 0x00000004050d7211 */ /* 0x000fca00008f0eff */
[----:B------:R1:W2:Y:S01]  /*1a00*/  LDG.E.U16 R17, [R12.64] ;  /* 0x000000060c117981 */ /* 0x0002a2000c1e1500 */
[----:B0-----:R-:W-:-:S04]  /*1a10*/  LEA R8, P0, R0, R3, 0x1 ;  /* 0x0000000300087211 */ /* 0x001fc800078008ff */
[-C--:B------:R-:W-:Y:S01]  /*1a20*/  LEA.HI.X.SX32 R9, R0, R4.reuse, 0x1, P0 ;  /* 0x0000000400097211 */ /* 0x080fe200000f0eff */
[----:B------:R-:W-:Y:S01]  /*1a30*/  IMAD R0, R6, 0x2, R14 ;  /* 0x0000000206007824 */ /* 0x000fe200078e020e */
[CC--:B----4-:R-:W-:Y:S01]  /*1a40*/  LEA R10, P0, R2.reuse, R3.reuse, 0x1 ;  /* 0x00000003020a7211 */ /* 0x0d0fe200078008ff */
[----:B------:R0:W-:Y:S03]  /*1a50*/  STL [R1+0x84], R16 ;  /* 0x0000841001007387 */ /* 0x0001e60000100800 */
[-C--:B------:R-:W-:Y:S02]  /*1a60*/  LEA.HI.X.SX32 R11, R2, R4.reuse, 0x1, P0 ;  /* 0x00000004020b7211 */ /* 0x080fe400000f0eff */
[CC--:B-1----:R-:W-:Y:S01]  /*1a70*/  LEA R12, P1, R0.reuse, R3.reuse, 0x1 ;  /* 0x00000003000c7211 */ /* 0x0c2fe200078208ff */
[----:B0-----:R0:W2:Y:S03]  /*1a80*/  LDG.E.U16 R16, [R8.64] ;  /* 0x0000000608107981 */ /* 0x0010a6000c1e1500 */
[----:B------:R-:W-:Y:S01]  /*1a90*/  LEA.HI.X.SX32 R13, R0, R4, 0x1, P1 ;  /* 0x00000004000d7211 */ /* 0x000fe200008f0eff */
[----:B------:R-:W-:Y:S04]  /*1aa0*/  STL [R1+0x80], R7 ;  /* 0x0000800701007387 */ /* 0x000fe80000100800 */
[----:B------:R1:W2:Y:S01]  /*1ab0*/  LDG.E.U16 R23, [R10.64] ;  /* 0x000000060a177981 */ /* 0x0002a2000c1e1500 */
[----:B0-----:R-:W-:-:S04]  /*1ac0*/  LEA R8, P0, R14, R3, 0x1 ;  /* 0x000000030e087211 */ /* 0x001fc800078008ff */
[----:B------:R-:W-:Y:S01]  /*1ad0*/  LEA.HI.X.SX32 R9, R14, R4, 0x1, P0 ;  /* 0x000000040e097211 */ /* 0x000fe200000f0eff */
[----:B------:R0:W-:Y:S04]  /*1ae0*/  STL [R1+0x7c], R22 ;  /* 0x00007c1601007387 */ /* 0x0001e80000100800 */
[----:B0-----:R0:W2:Y:S04]  /*1af0*/  LDG.E.U16 R22, [R12.64] ;  /* 0x000000060c167981 */ /* 0x0010a8000c1e1500 */
[----:B---3--:R3:W-:Y:S04]  /*1b00*/  STL [R1+0x9c], R18 ;  /* 0x00009c1201007387 */ /* 0x0087e80000100800 */
[----:B---3--:R3:W4:Y:S01]  /*1b10*/  LDG.E.U16 R18, [R8.64] ;  /* 0x0000000608127981 */ /* 0x008722000c1e1500 */
[----:B------:R-:W-:-:S05]  /*1b20*/  IMAD R7, R6, 0x2, R0 ;  /* 0x0000000206077824 */ /* 0x000fca00078e0200 */
[----:B------:R-:W-:Y:S02]  /*1b30*/  LEA R2, R6, R7, 0x1 ;  /* 0x0000000706027211 */ /* 0x000fe400078e08ff */
[----:B-1----:R-:W-:-:S03]  /*1b40*/  LEA R10, P0, R7, R3, 0x1 ;  /* 0x00000003070a7211 */ /* 0x002fc600078008ff */
[----:B------:R-:W-:Y:S01]  /*1b50*/  IMAD R5, R6, 0x2, R2 ;  /* 0x0000000206057824 */ /* 0x000fe200078e0202 */
[----:B------:R-:W-:-:S03]  /*1b60*/  LEA.HI.X.SX32 R11, R7, R4, 0x1, P0 ;  /* 0x00000004070b7211 */ /* 0x000fc600000f0eff */
[----:B------:R-:W-:Y:S01]  /*1b70*/  IMAD R0, R6, 0x2, R5 ;  /* 0x0000000206007824 */ /* 0x000fe200078e0205 */
[----:B---3--:R-:W-:Y:S01]  /*1b80*/  LEA R8, P0, R2, R3, 0x1 ;  /* 0x0000000302087211 */ /* 0x008fe200078008ff */
[----:B--2---:R-:W-:Y:S03]  /*1b90*/  STL [R1+0x78], R21 ;  /* 0x0000781501007387 */ /* 0x004fe60000100800 */
[----:B------:R-:W-:Y:S01]  /*1ba0*/  LEA R14, R6, R0, 0x1 ;  /* 0x00000000060e7211 */ /* 0x000fe200078e08ff */
[----:B------:R1:W-:Y:S01]  /*1bb0*/  STL [R1+0x74], R19 ;  /* 0x0000741301007387 */ /* 0x0003e20000100800 */
[----:B------:R-:W-:-:S03]  /*1bc0*/  LEA.HI.X.SX32 R9, R2, R4, 0x1, P0 ;  /* 0x0000000402097211 */ /* 0x000fc600000f0eff */
[----:B------:R-:W-:Y:S02]  /*1bd0*/  IMAD R7, R6, 0x2, R14 ;  /* 0x0000000206077824 */ /* 0x000fe400078e020e */
[----:B------:R2:W3:Y:S04]  /*1be0*/  LDG.E.U16 R24, [R8.64] ;  /* 0x0000000608187981 */ /* 0x0004e8000c1e1500 */
[----:B-1----:R1:W3:Y:S01]  /*1bf0*/  LDG.E.U16 R19, [R10.64] ;  /* 0x000000060a137981 */ /* 0x0022e2000c1e1500 */
[-C--:B0-----:R-:W-:Y:S01]  /*1c00*/  LEA R12, P1, R0, R3.reuse, 0x1 ;  /* 0x00000003000c7211 */ /* 0x081fe200078208ff */
[----:B------:R-:W-:Y:S01]  /*1c10*/  IMAD R2, R6, 0x2, R7 ;  /* 0x0000000206027824 */ /* 0x000fe200078e0207 */
[----:B-1----:R-:W-:-:S04]  /*1c20*/  LEA R10, P0, R5, R3, 0x1 ;  /* 0x00000003050a7211 */ /* 0x002fc800078008ff */
[-C--:B------:R-:W-:Y:S02]  /*1c30*/  LEA.HI.X.SX32 R11, R5, R4.reuse, 0x1, P0 ;  /* 0x00000004050b7211 */ /* 0x080fe400000f0eff */
[----:B--2---:R-:W-:Y:S02]  /*1c40*/  LEA R8, P0, R14, R3, 0x1 ;  /* 0x000000030e087211 */ /* 0x004fe400078008ff */
[-C--:B------:R-:W-:Y:S01]  /*1c50*/  LEA.HI.X.SX32 R13, R0, R4.reuse, 0x1, P1 ;  /* 0x00000004000d7211 */ /* 0x080fe200008f0eff */
[----:B------:R0:W4:Y:S01]  /*1c60*/  LDG.E.U16 R21, [R10.64] ;  /* 0x000000060a157981 */ /* 0x000122000c1e1500 */
[----:B------:R-:W-:-:S03]  /*1c70*/  LEA.HI.X.SX32 R9, R14, R4, 0x1, P0 ;  /* 0x000000040e097211 */ /* 0x000fc600000f0eff */
[----:B------:R1:W-:Y:S01]  /*1c80*/  STL [R1+0x70], R15 ;  /* 0x0000700f01007387 */ /* 0x0003e20000100800 */
[----:B0-----:R-:W-:-:S03]  /*1c90*/  LEA R10, P0, R7, R3, 0x1 ;  /* 0x00000003070a7211 */ /* 0x001fc600078008ff */
[----:B------:R0:W-:Y:S01]  /*1ca0*/  STL [R1+0x6c], R20 ;  /* 0x00006c1401007387 */ /* 0x0001e20000100800 */
[----:B-1----:R-:W-:-:S03]  /*1cb0*/  LEA R15, R6, R2, 0x1 ;  /* 0x00000002060f7211 */ /* 0x002fc600078e08ff */
[----:B------:R1:W-:Y:S01]  /*1cc0*/  STL [R1+0x68], R17 ;  /* 0x0000681101007387 */ /* 0x0003e20000100800 */
[----:B------:R-:W-:-:S03]  /*1cd0*/  LEA.HI.X.SX32 R11, R7, R4, 0x1, P0 ;  /* 0x00000004070b7211 */ /* 0x000fc600000f0eff */
[----:B0-----:R0:W4:Y:S04]  /*1ce0*/  LDG.E.U16 R20, [R8.64] ;  /* 0x0000000608147981 */ /* 0x001128000c1e1500 */
[----:B-1----:R1:W4:Y:S01]  /*1cf0*/  LDG.E.U16 R17, [R12.64] ;  /* 0x000000060c117981 */ /* 0x002322000c1e1500 */
[CC--:B0-----:R-:W-:Y:S02]  /*1d00*/  LEA R8, P0, R2.reuse, R3.reuse, 0x1 ;  /* 0x0000000302087211 */ /* 0x0c1fe400078008ff */
[C---:B-1----:R-:W-:Y:S02]  /*1d10*/  LEA R12, P1, R15.reuse, R3, 0x1 ;  /* 0x000000030f0c7211 */ /* 0x042fe400078208ff */
[-C--:B------:R-:W-:Y:S01]  /*1d20*/  LEA.HI.X.SX32 R9, R2, R4.reuse, 0x1, P0 ;  /* 0x0000000402097211 */ /* 0x080fe200000f0eff */
[----:B------:R-:W-:Y:S01]  /*1d30*/  STL [R1+0x64], R16 ;  /* 0x0000641001007387 */ /* 0x000fe20000100800 */
[----:B------:R-:W-:-:S03]  /*1d40*/  LEA.HI.X.SX32 R13, R15, R4, 0x1, P1 ;  /* 0x000000040f0d7211 */ /* 0x000fc600008f0eff */
[----:B------:R0:W-:Y:S04]  /*1d50*/  STL [R1+0x60], R23 ;  /* 0x0000601701007387 */ /* 0x0001e80000100800 */
[----:B------:R1:W4:Y:S04]  /*1d60*/  LDG.E.U16 R28, [R8.64] ;  /* 0x00000006081c7981 */ /* 0x000328000c1e1500 */
[----:B0-----:R0:W4:Y:S04]  /*1d70*/  LDG.E.U16 R23, [R10.64] ;  /* 0x000000060a177981 */ /* 0x001128000c1e1500 */
[----:B----4-:R-:W-:Y:S04]  /*1d80*/  STL [R1+0x5c], R18 ;  /* 0x00005c1201007387 */ /* 0x010fe80000100800 */
[----:B------:R4:W-:Y:S04]  /*1d90*/  STL [R1+0x58], R22 ;  /* 0x0000581601007387 */ /* 0x0009e80000100800 */
[----:B----4-:R4:W2:Y:S01]  /*1da0*/  LDG.E.U16 R22, [R12.64] ;  /* 0x000000060c167981 */ /* 0x0108a2000c1e1500 */
[----:B------:R-:W-:-:S04]  /*1db0*/  IMAD R5, R6, 0x2, R15 ;  /* 0x0000000206057824 */ /* 0x000fc800078e020f */
[----:B------:R-:W-:Y:S01]  /*1dc0*/  IMAD R0, R6, 0x2, R5 ;  /* 0x0000000206007824 */ /* 0x000fe200078e0205 */
[----:B0-----:R-:W-:-:S04]  /*1dd0*/  LEA R10, P0, R5, R3, 0x1 ;  /* 0x00000003050a7211 */ /* 0x001fc800078008ff */
[----:B------:R-:W-:Y:S02]  /*1de0*/  LEA R16, R6, R0, 0x1 ;  /* 0x0000000006107211 */ /* 0x000fe400078e08ff */
[----:B------:R-:W-:-:S03]  /*1df0*/  LEA.HI.X.SX32 R11, R5, R4, 0x1, P0 ;  /* 0x00000004050b7211 */ /* 0x000fc600000f0eff */
[----:B------:R-:W-:Y:S01]  /*1e00*/  IMAD R14, R6, 0x2, R16 ;  /* 0x00000002060e7824 */ /* 0x000fe200078e0210 */
[----:B-1----:R-:W-:Y:S01]  /*1e10*/  LEA R8, P0, R0, R3, 0x1 ;  /* 0x0000000300087211 */ /* 0x002fe200078008ff */
[----:B------:R0:W2:Y:S02]  /*1e20*/  LDG.E.U16 R27, [R10.64] ;  /* 0x000000060a1b7981 */ /* 0x0000a4000c1e1500 */
[----:B------:R-:W-:Y:S01]  /*1e30*/  IMAD R7, R6, 0x2, R14 ;  /* 0x0000000206077824 */ /* 0x000fe200078e020e */
[----:B------:R-:W-:-:S04]  /*1e40*/  LEA.HI.X.SX32 R9, R0, R4, 0x1, P0 ;  /* 0x0000000400097211 */ /* 0x000fc800000f0eff */
[----:B------:R-:W-:Y:S01]  /*1e50*/  LEA R2, R6, R7, 0x1 ;  /* 0x0000000706027211 */ /* 0x000fe200078e08ff */
[----:B------:R1:W2:Y:S01]  /*1e60*/  LDG.E.U16 R26, [R8.64] ;  /* 0x00000006081a7981 */ /* 0x0002a2000c1e1500 */
[----:B0-----:R-:W-:-:S04]  /*1e70*/  LEA R10, P0, R16, R3, 0x1 ;  /* 0x00000003100a7211 */ /* 0x001fc800078008ff */
[----:B------:R-:W-:Y:S01]  /*1e80*/  LEA.HI.X.SX32 R11, R16, R4, 0x1, P0 ;  /* 0x00000004100b7211 */ /* 0x000fe200000f0eff */
[----:B------:R-:W-:Y:S01]  /*1e90*/  IMAD R18, R6, 0x2, R2 ;  /* 0x0000000206127824 */ /* 0x000fe200078e0202 */
[----:B-1----:R-:W-:-:S03]  /*1ea0*/  LEA R8, P0, R7, R3, 0x1 ;  /* 0x0000000307087211 */ /* 0x002fc600078008ff */
[----:B------:R0:W2:Y:S01]  /*1eb0*/  LDG.E.U16 R25, [R10.64] ;  /* 0x000000060a197981 */ /* 0x0000a2000c1e1500 */
[----:B------:R-:W-:Y:S01]  /*1ec0*/  IMAD R15, R6, 0x2, R18 ;  /* 0x00000002060f7824 */ /* 0x000fe200078e0212 */
[-C--:B------:R-:W-:Y:S02]  /*1ed0*/  LEA.HI.X.SX32 R9, R7, R4.reuse, 0x1, P0 ;  /* 0x0000000407097211 */ /* 0x080fe400000f0eff */
[----:B---3--:R-:W-:Y:S01]  /*1ee0*/  STL [R1+0x54], R19 ;  /* 0x0000541301007387 */ /* 0x008fe20000100800 */
[-C--:B----4-:R-:W-:Y:S02]  /*1ef0*/  LEA R12, P1, R14, R3.reuse, 0x1 ;  /* 0x000000030e0c7211 */ /* 0x090fe400078208ff */
[----:B0-----:R-:W-:Y:S01]  /*1f00*/  LEA R10, P0, R2, R3, 0x1 ;  /* 0x00000003020a7211 */ /* 0x001fe200078008ff */
[----:B------:R0:W-:Y:S01]  /*1f10*/  STL [R1+0x50], R24 ;  /* 0x0000501801007387 */ /* 0x0001e20000100800 */
[-C--:B------:R-:W-:Y:S02]  /*1f20*/  LEA.HI.X.SX32 R13, R14, R4.reuse, 0x1, P1 ;  /* 0x000000040e0d7211 */ /* 0x080fe400008f0eff */
[----:B------:R-:W-:-:S02]  /*1f30*/  LEA.HI.X.SX32 R11, R2, R4, 0x1, P0 ;  /* 0x00000004020b7211 */ /* 0x000fc400000f0eff */
[C---:B------:R-:W-:Y:S01]  /*1f40*/  LEA R14, P1, R15.reuse, R3, 0x1 ;  /* 0x000000030f0e7211 */ /* 0x040fe200078208ff */
[----:B------:R1:W-:Y:S04]  /*1f50*/  STL [R1+0x4c], R21 ;  /* 0x00004c1501007387 */ /* 0x0003e80000100800 */
[----:B0-----:R0:W3:Y:S01]  /*1f60*/  LDG.E.U16 R24, [R8.64] ;  /* 0x0000000608187981 */ /* 0x0010e2000c1e1500 */
[----:B------:R-:W-:Y:S02]  /*1f70*/  LEA R5, R6, R15, 0x1 ;  /* 0x0000000f06057211 */ /* 0x000fe400078e08ff */
[----:B------:R-:W-:Y:S01]  /*1f80*/  LEA.HI.X.SX32 R15, R15, R4, 0x1, P1 ;  /* 0x000000040f0f7211 */ /* 0x000fe200008f0eff */
[----:B------:R-:W-:Y:S04]  /*1f90*/  STL [R1+0x48], R17 ;  /* 0x0000481101007387 */ /* 0x000fe80000100800 */
[----:B-1----:R1:W4:Y:S01]  /*1fa0*/  LDG.E.U16 R21, [R12.64] ;  /* 0x000000060c157981 */ /* 0x002322000c1e1500 */
[----:B0-----:R-:W-:-:S03]  /*1fb0*/  LEA R8, P0, R18, R3, 0x1 ;  /* 0x0000000312087211 */ /* 0x001fc600078008ff */
[----:B------:R-:W-:Y:S01]  /*1fc0*/  STL [R1+0x44], R20 ;  /* 0x0000441401007387 */ /* 0x000fe20000100800 */
[----:B------:R-:W-:-:S03]  /*1fd0*/  LEA.HI.X.SX32 R9, R18, R4, 0x1, P0 ;  /* 0x0000000412097211 */ /* 0x000fc600000f0eff */
[----:B------:R-:W3:Y:S04]  /*1fe0*/  LDG.E.U16 R29, [R14.64] ;  /* 0x000000060e1d7981 */ /* 0x000ee8000c1e1500 */
[----:B------:R0:W-:Y:S04]  /*1ff0*/  STL [R1+0x40], R23 ;  /* 0x0000401701007387 */ /* 0x0001e80000100800 */
[----:B------:R-:W-:Y:S04]  /*2000*/  STL [R1+0x3c], R28 ;  /* 0x00003c1c01007387 */ /* 0x000fe80000100800 */
[----:B0-----:R-:W3:Y:S04]  /*2010*/  LDG.E.U16 R23, [R10.64] ;  /* 0x000000060a177981 */ /* 0x001ee8000c1e1500 */
[----:B--2---:R0:W-:Y:S04]  /*2020*/  STL [R1+0x38], R22 ;  /* 0x0000381601007387 */ /* 0x0041e80000100800 */
[----:B0-----:R-:W2:Y:S01]  /*2030*/  LDG.E.U16 R22, [R8.64] ;  /* 0x0000000608167981 */ /* 0x001ea2000c1e1500 */
[----:B------:R-:W-:-:S04]  /*2040*/  IMAD R19, R6, 0x2, R5 ;  /* 0x0000000206137824 */ /* 0x000fc800078e0205 */
[----:B------:R-:W-:Y:S01]  /*2050*/  IMAD R0, R6, 0x2, R19 ;  /* 0x0000000206007824 */ /* 0x000fe200078e0213 */
[----:B-1----:R-:W-:-:S04]  /*2060*/  LEA R12, P0, R5, R3, 0x1 ;  /* 0x00000003050c7211 */ /* 0x002fc800078008ff */
[----:B------:R-:W-:Y:S02]  /*2070*/  LEA R16, R6, R0, 0x1 ;  /* 0x0000000006107211 */ /* 0x000fe400078e08ff */
[----:B------:R-:W-:-:S03]  /*2080*/  LEA.HI.X.SX32 R13, R5, R4, 0x1, P0 ;  /* 0x00000004050d7211 */ /* 0x000fc600000f0eff */
[C---:B------:R-:W-:Y:S02]  /*2090*/  IMAD R17, R6.reuse, 0x2, R16 ;  /* 0x0000000206117824 */ /* 0x040fe400078e0210 */
[----:B------:R0:W2:Y:S02]  /*20a0*/  LDG.E.U16 R28, [R12.64] ;  /* 0x000000060c1c7981 */ /* 0x0000a4000c1e1500 */
[----:B------:R-:W-:-:S05]  /*20b0*/  IMAD R7, R6, 0x2, R17 ;  /* 0x0000000206077824 */ /* 0x000fca00078e0211 */
[----:B------:R-:W-:Y:S02]  /*20c0*/  LEA R20, R6, R7, 0x1 ;  /* 0x0000000706147211 */ /* 0x000fe400078e08ff */
[-C--:B0-----:R-:W-:Y:S01]  /*20d0*/  LEA R12, P1, R16, R3.reuse, 0x1 ;  /* 0x00000003100c7211 */ /* 0x081fe200078208ff */
[----:B------:R-:W-:Y:S02]  /*20e0*/  STL [R1+0x34], R27 ;  /* 0x0000341b01007387 */ /* 0x000fe40000100800 */
[----:B------:R-:W-:Y:S01]  /*20f0*/  IMAD R2, R6, 0x2, R20 ;  /* 0x0000000206027824 */ /* 0x000fe200078e0214 */
[----:B------:R-:W-:Y:S01]  /*2100*/  LEA.HI.X.SX32 R13, R16, R4, 0x1, P1 ;  /* 0x00000004100d7211 */ /* 0x000fe200008f0eff */
[----:B------:R-:W-:Y:S04]  /*2110*/  STL [R1+0x30], R26 ;  /* 0x0000301a01007387 */ /* 0x000fe80000100800 */
[----:B------:R0:W-:Y:S04]  /*2120*/  STL [R1+0x2c], R25 ;  /* 0x00002c1901007387 */ /* 0x0001e80000100800 */
[----:B0-----:R0:W2:Y:S02]  /*2130*/  LDG.E.U16 R25, [R12.64] ;  /* 0x000000060c197981 */ /* 0x0010a4000c1e1500 */
[----:B0-----:R-:W-:-:S02]  /*2140*/  LEA R12, P1, R2, R3, 0x1 ;  /* 0x00000003020c7211 */ /* 0x001fc400078208ff */
[----:B----4-:R-:W-:Y:S02]  /*2150*/  STL [R1+0x28], R21 ;  /* 0x0000281501007387 */ /* 0x010fe40000100800 */
[----:B------:R-:W-:Y:S02]  /*2160*/  LEA.HI.X.SX32 R13, R2, R4, 0x1, P1 ;  /* 0x00000004020d7211 */ /* 0x000fe400008f0eff */
[----:B---3--:R-:W-:Y:S04]  /*2170*/  STL [R1+0x24], R24 ;  /* 0x0000241801007387 */ /* 0x008fe80000100800 */
[----:B------:R-:W-:Y:S04]  /*2180*/  STL [R1+0x20], R23 ;  /* 0x0000201701007387 */ /* 0x000fe80000100800 */
[----:B--2---:R-:W-:Y:S04]  /*2190*/  STL [R1+0x1c], R22 ;  /* 0x00001c1601007387 */ /* 0x004fe80000100800 */
[----:B------:R0:W-:Y:S04]  /*21a0*/  STL [R1+0x18], R29 ;  /* 0x0000181d01007387 */ /* 0x0001e80000100800 */
[----:B0-----:R-:W2:Y:S04]  /*21b0*/  LDG.E.U16 R29, [R12.64] ;  /* 0x000000060c1d7981 */ /* 0x001ea8000c1e1500 */
[----:B--2---:R0:W-:Y:S04]  /*21c0*/  STL [R1+0xb10], R29 ;  /* 0x000b101d01007387 */ /* 0x0041e80000100800 */
[----:B0-----:R-:W2:Y:S01]  /*21d0*/  LDL.LU R29, [R1+0x170] ;  /* 0x00017000011d7983 */ /* 0x001ea20000300800 */
[----:B------:R-:W-:-:S04]  /*21e0*/  LEA R8, P0, R19, R3, 0x1 ;  /* 0x0000000313087211 */ /* 0x000fc800078008ff */
[-C--:B------:R-:W-:Y:S02]  /*21f0*/  LEA.HI.X.SX32 R9, R19, R4.reuse, 0x1, P0 ;  /* 0x0000000413097211 */ /* 0x080fe400000f0eff */
[----:B------:R-:W-:Y:S01]  /*2200*/  LEA R14, P0, R0, R3, 0x1 ;  /* 0x00000003000e7211 */ /* 0x000fe200078008ff */
[----:B------:R-:W-:Y:S02]  /*2210*/  IMAD R18, R6, 0x2, R2 ;  /* 0x0000000206127824 */ /* 0x000fe400078e0202 */
[----:B------:R0:W3:Y:S04]  /*2220*/  LDG.E.U16 R27, [R8.64] ;  /* 0x00000006081b7981 */ /* 0x0000e8000c1e1500 */
[----:B--2---:R1:W-:Y:S04]  /*2230*/  STL [R1+0xb14], R29 ;  /* 0x000b141d01007387 */ /* 0x0043e80000100800 */
[----:B------:R2:W-:Y:S04]  /*2240*/  STL [R1+0x14], R28 ;  /* 0x0000141c01007387 */ /* 0x0005e80000100800 */
[----:B-1----:R-:W4:Y:S01]  /*2250*/  LDL.LU R29, [R1+0x180] ;  /* 0x00018000011d7983 */ /* 0x002f220000300800 */
[----:B------:R-:W-:-:S02]  /*2260*/  LEA.HI.X.SX32 R15, R0, R4, 0x1, P0 ;  /* 0x00000004000f7211 */ /* 0x000fc400000f0eff */
[----:B------:R-:W-:-:S03]  /*2270*/  LEA R16, P0, R17, R3, 0x1 ;  /* 0x0000000311107211 */ /* 0x000fc600078008ff */
[----:B------:R1:W3:Y:S01]  /*2280*/  LDG.E.U16 R26, [R14.64] ;  /* 0x000000060e1a7981 */ /* 0x0002e2000c1e1500 */
[----:B------:R-:W-:-:S05]  /*2290*/  LEA.HI.X.SX32 R17, R17, R4, 0x1, P0 ;  /* 0x0000000411117211 */ /* 0x000fca00000f0eff */
[----:B------:R0:W3:Y:S01]  /*22a0*/  LDG.E.U16 R24, [R16.64] ;  /* 0x0000000610187981 */ /* 0x0000e2000c1e1500 */
[----:B-1----:R-:W-:-:S04]  /*22b0*/  LEA R14, P0, R7, R3, 0x1 ;  /* 0x00000003070e7211 */ /* 0x002fc800078008ff */
[----:B------:R-:W-:Y:S02]  /*22c0*/  LEA.HI.X.SX32 R15, R7, R4, 0x1, P0 ;  /* 0x00000004070f7211 */ /* 0x000fe400000f0eff */
[----:B0-----:R-:W-:-:S03]  /*22d0*/  LEA R16, P0, R18, R3, 0x1 ;  /* 0x0000000312107211 */ /* 0x001fc600078008ff */
[----:B------:R0:W3:Y:S01]  /*22e0*/  LDG.E.U16 R23, [R14.64] ;  /* 0x000000060e177981 */ /* 0x0000e2000c1e1500 */
[----:B------:R-:W-:-:S05]  /*22f0*/  LEA.HI.X.SX32 R17, R18, R4, 0x1, P0 ;  /* 0x0000000412117211 */ /* 0x000fca00000f0eff */
[----:B--2---:R1:W2:Y:S01]  /*2300*/  LDG.E.U16 R28, [R16.64] ;  /* 0x00000006101c7981 */ /* 0x0042a2000c1e1500 */
[----:B------:R-:W-:-:S05]  /*2310*/  LEA R11, R6, R18, 0x1 ;  /* 0x00000012060b7211 */ /* 0x000fca00078e08ff */
[----:B------:R-:W-:-:S04]  /*2320*/  IMAD R5, R6, 0x2, R11 ;  /* 0x0000000206057824 */ /* 0x000fc800078e020b */
[----:B------:R-:W-:-:S05]  /*2330*/  IMAD R19, R6, 0x2, R5 ;  /* 0x0000000206137824 */ /* 0x000fca00078e0205 */
[C---:B------:R-:W-:Y:S01]  /*2340*/  LEA R10, R6.reuse, R19, 0x1 ;  /* 0x00000013060a7211 */ /* 0x040fe200078e08ff */
[----:B----4-:R4:W-:Y:S04]  /*2350*/  STL [R1+0xb18], R29 ;  /* 0x000b181d01007387 */ /* 0x0109e80000100800 */
[----:B----4-:R-:W4:Y:S01]  /*2360*/  LDL.LU R29, [R1+0x190] ;  /* 0x00019000011d7983 */ /* 0x010f220000300800 */
[----:B------:R-:W-:-:S04]  /*2370*/  IMAD R0, R6, 0x2, R10 ;  /* 0x0000000206007824 */ /* 0x000fc800078e020a */
[----:B------:R-:W-:-:S05]  /*2380*/  IMAD R8, R6, 0x2, R0 ;  /* 0x0000000206087824 */ /* 0x000fca00078e0200 */
[----:B------:R-:W-:-:S05]  /*2390*/  LEA R21, R6, R8, 0x1 ;  /* 0x0000000806157211 */ /* 0x000fca00078e08ff */
[----:B------:R-:W-:-:S04]  /*23a0*/  IMAD R9, R6, 0x2, R21 ;  /* 0x0000000206097824 */ /* 0x000fc800078e0215 */
[----:B------:R-:W-:-:S05]  /*23b0*/  IMAD R7, R6, 0x2, R9 ;  /* 0x0000000206077824 */ /* 0x000fca00078e0209 */
[----:B------:R-:W-:-:S05]  /*23c0*/  LEA R2, R6, R7, 0x1 ;  /* 0x0000000706027211 */ /* 0x000fca00078e08ff */
[----:B------:R-:W-:Y:S01]  /*23d0*/  IMAD R22, R6, 0x2, R2 ;  /* 0x0000000206167824 */ /* 0x000fe200078e0202 */
[----:B0-----:R-:W-:-:S03]  /*23e0*/  LEA R14, P0, R19, R3, 0x1 ;  /* 0x00000003130e7211 */ /* 0x001fc600078008ff */
[C---:B------:R-:W-:Y:S01]  /*23f0*/  IMAD R18, R6.reuse, 0x2, R22 ;  /* 0x0000000206127824 */ /* 0x040fe200078e0216 */
[----:B------:R-:W-:Y:S02]  /*2400*/  LEA.HI.X.SX32 R15, R19, R4, 0x1, P0 ;  /* 0x00000004130f7211 */ /* 0x000fe400000f0eff */
[CC--:B------:R-:W-:Y:S02]  /*2410*/  LEA R12, P0, R21.reuse, R3.reuse, 0x1 ;  /* 0x00000003150c7211 */ /* 0x0c0fe400078008ff */
[----:B------:R-:W-:Y:S02]  /*2420*/  LEA R19, R6, R18, 0x1 ;  /* 0x0000001206137211 */ /* 0x000fe400078e08ff */
[----:B-1----:R-:W-:Y:S02]  /*2430*/  LEA R16, P1, R22, R3, 0x1 ;  /* 0x0000000316107211 */ /* 0x002fe400078208ff */
[-C--:B------:R-:W-:Y:S01]  /*2440*/  LEA.HI.X.SX32 R13, R21, R4.reuse, 0x1, P0 ;  /* 0x00000004150d7211 */ /* 0x080fe200000f0eff */
[----:B------:R-:W-:Y:S01]  /*2450*/  IMAD R21, R6, 0x2, R19 ;  /* 0x0000000206157824 */ /* 0x000fe200078e0213 */
[----:B------:R-:W-:-:S03]  /*2460*/  LEA.HI.X.SX32 R17, R22, R4, 0x1, P1 ;  /* 0x0000000416117211 */ /* 0x000fc600008f0eff */
[----:B------:R-:W-:Y:S01]  /*2470*/  IMAD R22, R6, 0x2, R21 ;  /* 0x0000000206167824 */ /* 0x000fe200078e0215 */
[----:B----4-:R0:W-:Y:S04]  /*2480*/  STL [R1+0xb1c], R29 ;  /* 0x000b1c1d01007387 */ /* 0x0101e80000100800 */
[----:B0-----:R-:W4:Y:S04]  /*2490*/  LDL.LU R29, [R1+0x1a0] ;  /* 0x0001a000011d7983 */ /* 0x001f280000300800 */
[----:B---3--:R0:W-:Y:S04]  /*24a0*/  STL [R1+0x10], R27 ;  /* 0x0000101b01007387 */ /* 0x0081e80000100800 */
[----:B------:R1:W-:Y:S04]  /*24b0*/  STL [R1+0xc], R26 ;  /* 0x00000c1a01007387 */ /* 0x0003e80000100800 */
[----:B--2---:R2:W-:Y:S04]  /*24c0*/  STL [R1+0xafc], R28 ;  /* 0x000afc1c01007387 */ /* 0x0045e80000100800 */
[----:B0-----:R0:W3:Y:S04]  /*24d0*/  LDG.E.U16 R27, [R14.64] ;  /* 0x000000060e1b7981 */ /* 0x0010e8000c1e1500 */
[----:B-1----:R1:W3:Y:S04]  /*24e0*/  LDG.E.U16 R26, [R12.64] ;  /* 0x000000060c1a7981 */ /* 0x0022e8000c1e1500 */
[----:B------:R1:W-:Y:S01]  /*24f0*/  STL [R1+0x8], R25 ;  /* 0x0000081901007387 */ /* 0x0003e20000100800 */
[----:B0-----:R-:W-:-:S03]  /*2500*/  LEA R14, P0, R11, R3, 0x1 ;  /* 0x000000030b0e7211 */ /* 0x001fc600078008ff */
[----:B--2---:R-:W2:Y:S01]  /*2510*/  LDL.LU R28, [R1+0x8] ;  /* 0x00000800011c7983 */ /* 0x004ea20000300800 */
[----:B-1----:R-:W-:-:S04]  /*2520*/  LEA R12, P1, R22, R3, 0x1 ;  /* 0x00000003160c7211 */ /* 0x002fc800078208ff */
[-C--:B------:R-:W-:Y:S01]  /*2530*/  LEA.HI.X.SX32 R13, R22, R4.reuse, 0x1, P1 ;  /* 0x00000004160d7211 */ /* 0x080fe200008f0eff */
[----:B------:R-:W-:Y:S01]  /*2540*/  STL [R1+0x4], R24 ;  /* 0x0000041801007387 */ /* 0x000fe20000100800 */
[----:B------:R-:W-:-:S03]  /*2550*/  LEA.HI.X.SX32 R15, R11, R4, 0x1, P0 ;  /* 0x000000040b0f7211 */ /* 0x000fc600000f0eff */
[----:B------:R0:W-:Y:S04]  /*2560*/  STL [R1], R23 ;  /* 0x0000001701007387 */ /* 0x0001e80000100800 */
[----:B------:R1:W2:Y:S04]  /*2570*/  LDG.E.U16 R25, [R16.64] ;  /* 0x0000000610197981 */ /* 0x0002a8000c1e1500 */
[----:B0-----:R0:W2:Y:S04]  /*2580*/  LDG.E.U16 R23, [R12.64] ;  /* 0x000000060c177981 */ /* 0x0010a8000c1e1500 */
[----:B-1----:R1:W2:Y:S01]  /*2590*/  LDG.E.U16 R16, [R14.64] ;  /* 0x000000060e107981 */ /* 0x0022a2000c1e1500 */
[----:B0-----:R-:W-:-:S02]  /*25a0*/  LEA R12, P0, R10, R3, 0x1 ;  /* 0x000000030a0c7211 */ /* 0x001fc400078008ff */
[CC--:B-1----:R-:W-:Y:S02]  /*25b0*/  LEA R14, P1, R9.reuse, R3.reuse, 0x1 ;  /* 0x00000003090e7211 */ /* 0x0c2fe400078208ff */
[-C--:B------:R-:W-:Y:S02]  /*25c0*/  LEA.HI.X.SX32 R13, R10, R4.reuse, 0x1, P0 ;  /* 0x000000040a0d7211 */ /* 0x080fe400000f0eff */
[C---:B------:R-:W-:Y:S02]  /*25d0*/  LEA R10, P0, R18.reuse, R3, 0x1 ;  /* 0x00000003120a7211 */ /* 0x040fe400078008ff */
[-C--:B------:R-:W-:Y:S02]  /*25e0*/  LEA.HI.X.SX32 R15, R9, R4.reuse, 0x1, P1 ;  /* 0x00000004090f7211 */ /* 0x080fe400008f0eff */
[----:B------:R-:W-:Y:S01]  /*25f0*/  LEA.HI.X.SX32 R11, R18, R4, 0x1, P0 ;  /* 0x00000004120b7211 */ /* 0x000fe200000f0eff */
[----:B------:R0:W3:Y:S01]  /*2600*/  LDG.E.U16 R9, [R12.64] ;  /* 0x000000060c097981 */ /* 0x0000e2000c1e1500 */
[----:B------:R-:W-:-:S03]  /*2610*/  LEA R22, R6, R22, 0x1 ;  /* 0x0000001606167211 */ /* 0x000fc600078e08ff */
[----:B------:R1:W4:Y:S01]  /*2620*/  LDG.E.U16 R14, [R14.64] ;  /* 0x000000060e0e7981 */ /* 0x000322000c1e1500 */
[----:B0-----:R-:W-:-:S03]  /*2630*/  LEA R12, P1, R22, R3, 0x1 ;  /* 0x00000003160c7211 */ /* 0x001fc600078208ff */
[----:B-1----:R0:W4:Y:S01]  /*2640*/  LDG.E.U16 R15, [R10.64] ;  /* 0x000000060a0f7981 */ /* 0x002122000c1e1500 */
[----:B------:R-:W-:-:S05]  /*2650*/  LEA.HI.X.SX32 R13, R22, R4, 0x1, P1 ;  /* 0x00000004160d7211 */ /* 0x000fca00008f0eff */
[----:B------:R1:W4:Y:S01]  /*2660*/  LDG.E.U16 R17, [R12.64] ;  /* 0x000000060c117981 */ /* 0x000322000c1e1500 */
[----:B0-----:R-:W-:-:S04]  /*2670*/  LEA R10, P0, R0, R3, 0x1 ;  /* 0x00000003000a7211 */ /* 0x001fc800078008ff */
[----:B------:R-:W-:Y:S02]  /*2680*/  LEA.HI.X.SX32 R11, R0, R4, 0x1, P0 ;  /* 0x00000004000b7211 */ /* 0x000fe400000f0eff */
[----:B-1----:R-:W-:-:S03]  /*2690*/  LEA R12, P1, R7, R3, 0x1 ;  /* 0x00000003070c7211 */ /* 0x002fc600078208ff */
[----:B------:R0:W4:Y:S01]  /*26a0*/  LDG.E.U16 R0, [R10.64] ;  /* 0x000000060a007981 */ /* 0x000122000c1e1500 */
[----:B------:R-:W-:Y:S01]  /*26b0*/  LEA.HI.X.SX32 R13, R7, R4, 0x1, P1 ;  /* 0x00000004070d7211 */ /* 0x000fe200008f0eff */
[----:B------:R-:W-:-:S04]  /*26c0*/  IMAD R22, R6, 0x2, R22 ;  /* 0x0000000206167824 */ /* 0x000fc800078e0216 */
[----:B------:R1:W4:Y:S01]  /*26d0*/  LDG.E.U16 R12, [R12.64] ;  /* 0x000000060c0c7981 */ /* 0x000322000c1e1500 */
[----:B0-----:R-:W-:-:S04]  /*26e0*/  LEA R10, P0, R19, R3, 0x1 ;  /* 0x00000003130a7211 */ /* 0x001fc800078008ff */
[----:B------:R-:W-:-:S05]  /*26f0*/  LEA.HI.X.SX32 R11, R19, R4, 0x1, P0 ;  /* 0x00000004130b7211 */ /* 0x000fca00000f0eff */
[----:B-1----:R0:W4:Y:S02]  /*2700*/  LDG.E.U16 R13, [R10.64] ;  /* 0x000000060a0d7981 */ /* 0x002124000c1e1500 */
[----:B0-----:R-:W-:Y:S01]  /*2710*/  IMAD R11, R6, 0x2, R22 ;  /* 0x00000002060b7824 */ /* 0x001fe200078e0216 */
[----:B------:R-:W-:-:S04]  /*2720*/  LEA R6, P0, R22, R3, 0x1 ;  /* 0x0000000316067211 */ /* 0x000fc800078008ff */
[C---:B------:R-:W-:Y:S02]  /*2730*/  LEA R10, P1, R11.reuse, R3, 0x1 ;  /* 0x000000030b0a7211 */ /* 0x040fe400078208ff */
[-C--:B------:R-:W-:Y:S02]  /*2740*/  LEA.HI.X.SX32 R7, R22, R4.reuse, 0x1, P0 ;  /* 0x0000000416077211 */ /* 0x080fe400000f0eff */
[----:B------:R-:W-:-:S03]  /*2750*/  LEA.HI.X.SX32 R11, R11, R4, 0x1, P1 ;  /* 0x000000040b0b7211 */ /* 0x000fc600008f0eff */
[----:B------:R0:W4:Y:S04]  /*2760*/  LDG.E.U16 R22, [R6.64] ;  /* 0x0000000606167981 */ /* 0x000128000c1e1500 */
[----:B------:R1:W4:Y:S01]  /*2770*/  LDG.E.U16 R24, [R10.64] ;  /* 0x000000060a187981 */ /* 0x000322000c1e1500 */
[CC--:B0-----:R-:W-:Y:S02]  /*2780*/  LEA R6, P0, R20.reuse, R3.reuse, 0x1 ;  /* 0x0000000314067211 */ /* 0x0c1fe400078008ff */
[C---:B-1----:R-:W-:Y:S02]  /*2790*/  LEA R10, P1, R5.reuse, R3, 0x1 ;  /* 0x00000003050a7211 */ /* 0x042fe400078208ff */
[-C--:B------:R-:W-:Y:S02]  /*27a0*/  LEA.HI.X.SX32 R7, R20, R4.reuse, 0x1, P0 ;  /* 0x0000000414077211 */ /* 0x080fe400000f0eff */
[----:B------:R-:W-:-:S03]  /*27b0*/  LEA.HI.X.SX32 R11, R5, R4, 0x1, P1 ;  /* 0x00000004050b7211 */ /* 0x000fc600008f0eff */
[----:B------:R0:W4:Y:S04]  /*27c0*/  LDG.E.U16 R5, [R6.64] ;  /* 0x0000000606057981 */ /* 0x000128000c1e1500 */
[----:B------:R1:W4:Y:S01]  /*27d0*/  LDG.E.U16 R20, [R10.64] ;  /* 0x000000060a147981 */ /* 0x000322000c1e1500 */
[----:B0-----:R-:W-:-:S04]  /*27e0*/  LEA R6, P0, R8, R3, 0x1 ;  /* 0x0000000308067211 */ /* 0x001fc800078008ff */
[-C--:B------:R-:W-:Y:S02]  /*27f0*/  LEA.HI.X.SX32 R7, R8, R4.reuse, 0x1, P0 ;  /* 0x0000000408077211 */ /* 0x080fe400000f0eff */
[CC--:B-1----:R-:W-:Y:S02]  /*2800*/  LEA R10, P0, R2.reuse, R3.reuse, 0x1 ;  /* 0x00000003020a7211 */ /* 0x0c2fe400078008ff */
[C---:B------:R-:W-:Y:S01]  /*2810*/  LEA R18, P1, R21.reuse, R3, 0x1 ;  /* 0x0000000315127211 */ /* 0x040fe200078208ff */
[----:B------:R0:W4:Y:S01]  /*2820*/  LDG.E.U16 R6, [R6.64] ;  /* 0x0000000606067981 */ /* 0x000122000c1e1500 */
[-C--:B------:R-:W-:Y:S02]  /*2830*/  LEA.HI.X.SX32 R11, R2, R4.reuse, 0x1, P0 ;  /* 0x00000004020b7211 */ /* 0x080fe400000f0eff */
[----:B------:R-:W-:-:S03]  /*2840*/  LEA.HI.X.SX32 R19, R21, R4, 0x1, P1 ;  /* 0x0000000415137211 */ /* 0x000fc600008f0eff */
[----:B------:R1:W4:Y:S04]  /*2850*/  LDG.E.U16 R10, [R10.64] ;  /* 0x000000060a0a7981 */ /* 0x000328000c1e1500 */
[----:B------:R0:W4:Y:S04]  /*2860*/  LDG.E.U16 R18, [R18.64] ;  /* 0x0000000612127981 */ /* 0x000128000c1e1500 */
[----:B------:R-:W0:Y:S02]  /*2870*/  S2R R21, SR_TID.X ;  /* 0x0000000000157919 */ /* 0x000e240000002100 */
[----:B0-----:R-:W-:-:S02]  /*2880*/  SHF.R.S32.HI R3, RZ, 0x8, R21 ;  /* 0x00000008ff037819 */ /* 0x001fc40000011415 */
[----:B------:R-:W-:Y:S02]  /*2890*/  LOP3.LUT R4, R21, 0xff, RZ, 0xc0, !PT ;  /* 0x000000ff15047812 */ /* 0x000fe400078ec0ff */
[----:B------:R-:W-:Y:S02]  /*28a0*/  SGXT R3, R3, 0x1 ;  /* 0x000000010303781a */ /* 0x000fe40000000200 */
[----:B------:R-:W-:Y:S01]  /*28b0*/  SHF.L.U32 R2, R4, 0x1, RZ ;  /* 0x0000000104027819 */ /* 0x000fe200000006ff */
[----:B--2---:R0:W-:Y:S04]  /*28c0*/  STL [R1+0xae0], R16 ;  /* 0x000ae01001007387 */ /* 0x0041e80000100800 */
[----:B0-----:R-:W2:Y:S04]  /*28d0*/  LDL.LU R16, [R1+0x18] ;  /* 0x0000180001107983 */ /* 0x001ea80000300800 */
[----:B---3--:R0:W-:Y:S04]  /*28e0*/  STL [R1+0xb00], R9 ;  /* 0x000b000901007387 */ /* 0x0081e80000100800 */
[----:B0-----:R-:W3:Y:S04]  /*28f0*/  LDL.LU R9, [R1+0x28] ;  /* 0x0000280001097983 */ /* 0x001ee80000300800 */
[----:B----4-:R0:W-:Y:S04]  /*2900*/  STL [R1+0xb04], R14 ;  /* 0x000b040e01007387 */ /* 0x0101e80000100800 */
[----:B0-----:R-:W4:Y:S04]  /*2910*/  LDL.LU R14, [R1+0x38] ;  /* 0x00003800010e7983 */ /* 0x001f280000300800 */
[----:B------:R0:W-:Y:S04]  /*2920*/  STL [R1+0xb08], R15 ;  /* 0x000b080f01007387 */ /* 0x0001e80000100800 */
[----:B0-----:R-:W2:Y:S04]  /*2930*/  LDL.LU R15, [R1+0x48] ;  /* 0x00004800010f7983 */ /* 0x001ea80000300800 */
        /* <DEDUP_REMOVED lines=10> */
[----:B------:R-:W-:Y:S04]  /*29e0*/  STL [R1+0xac4], R24 ;  /* 0x000ac41801007387 */ /* 0x000fe80000100800 */
[----:B------:R0:W-:Y:S04]  /*29f0*/  STL [R1+0xac8], R5 ;  /* 0x000ac80501007387 */ /* 0x0001e80000100800 */
[----:B0-----:R-:W2:Y:S04]  /*2a00*/  LDL.LU R5, [R1+0xa0] ;  /* 0x0000a00001057983 */ /* 0x001ea80000300800 */
[----:B------:R0:W-:Y:S04]  /*2a10*/  STL [R1+0xacc], R20 ;  /* 0x000acc1401007387 */ /* 0x0001e80000100800 */
[----:B0-----:R-:W2:Y:S04]  /*2a20*/  LDL.LU R20, [R1+0xb0] ;  /* 0x0000b00001147983 */ /* 0x001ea80000300800 */
[----:B------:R-:W2:Y:S04]  /*2a30*/  LDL.LU R8, [R1+0xc0] ;  /* 0x0000c00001087983 */ /* 0x000ea80000300800 */
[----:B------:R-:W2:Y:S04]  /*2a40*/  LDL.LU R7, [R1+0xd0] ;  /* 0x0000d00001077983 */ /* 0x000ea80000300800 */
[----:B------:R0:W-:Y:S01]  /*2a50*/  STL [R1+0xad0], R6 ;  /* 0x000ad00601007387 */ /* 0x0001e20000100800 */
[----:B------:R-:W-:-:S03]  /*2a60*/  LOP3.LUT R24, R2, 0x210, R3, 0x78, !PT ;  /* 0x0000021002187812 */ /* 0x000fc600078e7803 */
[----:B0-----:R-:W2:Y:S04]  /*2a70*/  LDL.LU R6, [R1+0xe0] ;  /* 0x0000e00001067983 */ /* 0x001ea80000300800 */
[----:B-1----:R-:W2:Y:S04]  /*2a80*/  LDL.LU R11, [R1+0xf0] ;  /* 0x0000f000010b7983 */ /* 0x002ea80000300800 */
[----:B------:R0:W-:Y:S04]  /*2a90*/  STL [R1+0xad4], R10 ;  /* 0x000ad40a01007387 */ /* 0x0001e80000100800 */
[----:B0-----:R-:W2:Y:S04]  /*2aa0*/  LDL.LU R10, [R1+0x100] ;  /* 0x00010000010a7983 */ /* 0x001ea80000300800 */
[----:B------:R-:W2:Y:S04]  /*2ab0*/  LDL.LU R19, [R1+0x110] ;  /* 0x0001100001137983 */ /* 0x000ea80000300800 */
[----:B------:R0:W-:Y:S04]  /*2ac0*/  STL [R1+0xad8], R18 ;  /* 0x000ad81201007387 */ /* 0x0001e80000100800 */
[----:B0-----:R-:W2:Y:S04]  /*2ad0*/  LDL.LU R18, [R1+0x120] ;  /* 0x0001200001127983 */ /* 0x001ea80000300800 */
[----:B------:R0:W-:Y:S04]  /*2ae0*/  STL [R1+0xaf4], R21 ;  /* 0x000af41501007387 */ /* 0x0001e80000100800 */
[----:B------:R-:W-:Y:S04]  /*2af0*/  STS.U16 [R24], R29 ;  /* 0x0000001d18007388 */ /* 0x000fe80000000400 */
[----:B0-----:R-:W2:Y:S04]  /*2b00*/  LDL.LU R21, [R1+0x130] ;  /* 0x0001300001157983 */ /* 0x001ea80000300800 */
[----:B------:R0:W-:Y:S04]  /*2b10*/  STL [R1+0xadc], R4 ;  /* 0x000adc0401007387 */ /* 0x0001e80000100800 */
[----:B0-----:R-:W2:Y:S04]  /*2b20*/  LDL.LU R4, [R1+0x140] ;  /* 0x0001400001047983 */ /* 0x001ea80000300800 */
[----:B------:R-:W2:Y:S04]  /*2b30*/  LDL.LU R2, [R1+0x160] ;  /* 0x0001600001027983 */ /* 0x000ea80000300800 */
[----:B------:R-:W2:Y:S04]  /*2b40*/  LDL.LU R3, [R1+0x150] ;  /* 0x0001500001037983 */ /* 0x000ea80000300800 */
[----:B------:R-:W-:Y:S04]  /*2b50*/  STL [R1+0x49c], R24 ;  /* 0x00049c1801007387 */ /* 0x000fe80000100800 */
[----:B------:R-:W2:Y:S04]  /*2b60*/  LDL.LU R29, [R1+0xb1c] ;  /* 0x000b1c00011d7983 */ /* 0x000ea80000300800 */
[----:B--2---:R0:W-:Y:S04]  /*2b70*/  STS.U16 [R24+0x1000], R29 ;  /* 0x0010001d18007388 */ /* 0x0041e80000000400 */
[----:B0-----:R-:W2:Y:S04]  /*2b80*/  LDL.LU R29, [R1+0xb18] ;  /* 0x000b1800011d7983 */ /* 0x001ea80000300800 */
[----:B--2---:R0:W-:Y:S04]  /*2b90*/  STS.U16 [R24+0x2000], R29 ;  /* 0x0020001d18007388 */ /* 0x0041e80000000400 */
[----:B0-----:R-:W2:Y:S04]  /*2ba0*/  LDL.LU R29, [R1+0xb14] ;  /* 0x000b1400011d7983 */ /* 0x001ea80000300800 */
[----:B--2---:R0:W-:Y:S04]  /*2bb0*/  STS.U16 [R24+0x3000], R29 ;  /* 0x0030001d18007388 */ /* 0x0041e80000000400 */
[----:B0-----:R-:W2:Y:S04]  /*2bc0*/  LDL.LU R29, [R1+0xb10] ;  /* 0x000b1000011d7983 */ /* 0x001ea80000300800 */
[----:B------:R-:W-:Y:S04]  /*2bd0*/  STS.U16 [R24+0x4000], R2 ;  /* 0x0040000218007388 */ /* 0x000fe80000000400 */
        /* <DEDUP_REMOVED lines=16> */
[----:B------:R0:W-:Y:S04]  /*2ce0*/  STS.U16 [R24+0x15000], R17 ;  /* 0x0150001118007388 */ /* 0x0001e80000000400 */
[----:B------:R1:W-:Y:S04]  /*2cf0*/  STS.U16 [R24+0x16000], R15 ;  /* 0x0160000f18007388 */ /* 0x0003e80000000400 */
[----:B----4-:R4:W-:Y:S04]  /*2d00*/  STS.U16 [R24+0x17000], R14 ;  /* 0x0170000e18007388 */ /* 0x0109e80000000400 */
[----:B0-----:R-:W2:Y:S04]  /*2d10*/  LDL.LU R17, [R1+0x198] ;  /* 0x0001980001117983 */ /* 0x001ea80000300800 */
[----:B---3--:R0:W-:Y:S04]  /*2d20*/  STS.U16 [R24+0x18000], R9 ;  /* 0x0180000918007388 */ /* 0x0081e80000000400 */
[----:B-1----:R-:W3:Y:S04]  /*2d30*/  LDL.LU R15, [R1+0x188] ;  /* 0x00018800010f7983 */ /* 0x002ee80000300800 */
[----:B------:R-:W-:Y:S04]  /*2d40*/  STS.U16 [R24+0x19000], R16 ;  /* 0x0190001018007388 */ /* 0x000fe80000000400 */
[----:B----4-:R-:W3:Y:S04]  /*2d50*/  LDL.LU R14, [R1+0x178] ;  /* 0x00017800010e7983 */ /* 0x010ee80000300800 */
[----:B------:R1:W-:Y:S04]  /*2d60*/  STS.U16 [R24+0x1a000], R28 ;  /* 0x01a0001c18007388 */ /* 0x0003e80000000400 */
[----:B0-----:R-:W3:Y:S04]  /*2d70*/  LDL.LU R9, [R1+0x168] ;  /* 0x0001680001097983 */ /* 0x001ee80000300800 */
[----:B-1----:R-:W3:Y:S04]  /*2d80*/  LDL.LU R28, [R1+0x158] ;  /* 0x00015800011c7983 */ /* 0x002ee80000300800 */
[----:B------:R-:W3:Y:S04]  /*2d90*/  LDL.LU R2, [R1+0xf8] ;  /* 0x0000f80001027983 */ /* 0x000ee80000300800 */
        /* <DEDUP_REMOVED lines=11> */
[----:B------:R-:W3:Y:S01]  /*2e50*/  LDL.LU R5, [R1+0x44] ;  /* 0x0000440001057983 */ /* 0x000ee20000300800 */
[----:B------:R-:W-:-:S03]  /*2e60*/  LOP3.LUT R0, R24, 0x20, RZ, 0x3c, !PT ;  /* 0x0000002018007812 */ /* 0x000fc600078e3cff */
[----:B------:R-:W3:Y:S04]  /*2e70*/  LDL.LU R22, [R1+0x34] ;  /* 0x0000340001167983 */ /* 0x000ee80000300800 */
[----:B------:R-:W3:Y:S04]  /*2e80*/  LDL.LU R13, [R1+0x24] ;  /* 0x00002400010d7983 */ /* 0x000ee80000300800 */
[----:B------:R-:W3:Y:S04]  /*2e90*/  LDL.LU R12, [R1+0x14] ;  /* 0x00001400010c7983 */ /* 0x000ee80000300800 */
[----:B------:R-:W3:Y:S04]  /*2ea0*/  LDL.LU R16, [R1+0x4] ;  /* 0x0000040001107983 */ /* 0x000ee80000300800 */
[----:B--2---:R0:W-:Y:S04]  /*2eb0*/  STS.U16 [R24+0x1b000], R29 ;  /* 0x01b0001d18007388 */ /* 0x0041e80000000400 */
[----:B------:R1:W-:Y:S04]  /*2ec0*/  STS.U16 [R24+0x1c000], R27 ;  /* 0x01c0001b18007388 */ /* 0x0003e80000000400 */
[----:B------:R2:W-:Y:S04]  /*2ed0*/  STS.U16 [R24+0x1d000], R26 ;  /* 0x01d0001a18007388 */ /* 0x0005e80000000400 */
[----:B0-----:R-:W4:Y:S04]  /*2ee0*/  LDL.LU R29, [R1+0x108] ;  /* 0x00010800011d7983 */ /* 0x001f280000300800 */
[----:B-1----:R-:W4:Y:S04]  /*2ef0*/  LDL.LU R27, [R1+0x118] ;  /* 0x00011800011b7983 */ /* 0x002f280000300800 */
[----:B--2---:R-:W2:Y:S04]  /*2f00*/  LDL.LU R26, [R1+0x128] ;  /* 0x00012800011a7983 */ /* 0x004ea80000300800 */
[----:B------:R0:W-:Y:S04]  /*2f10*/  STS.U16 [R24+0x1e000], R25 ;  /* 0x01e0001918007388 */ /* 0x0001e80000000400 */
[----:B------:R1:W-:Y:S04]  /*2f20*/  STS.U16 [R24+0x1f000], R23 ;  /* 0x01f0001718007388 */ /* 0x0003e80000000400 */
[----:B0-----:R-:W2:Y:S04]  /*2f30*/  LDL.LU R25, [R1+0x138] ;  /* 0x0001380001197983 */ /* 0x001ea80000300800 */
[----:B------:R-:W-:Y:S04]  /*2f40*/  STL [R1+0xab8], R0 ;  /* 0x000ab80001007387 */ /* 0x000fe80000100800 */
[----:B-1----:R-:W2:Y:S04]  /*2f50*/  LDL.LU R23, [R1+0x148] ;  /* 0x0001480001177983 */ /* 0x002ea80000300800 */
[----:B------:R0:W-:Y:S04]  /*2f60*/  STS.U16 [R0+0x400], R17 ;  /* 0x0004001100007388 */ /* 0x0001e80000000400 */
[----:B---3--:R1:W-:Y:S04]  /*2f70*/  STS.U16 [R0+0x1400], R15 ;  /* 0x0014000f00007388 */ /* 0x0083e80000000400 */
[----:B0-----:R-:W2:Y:S04]  /*2f80*/  LDL.LU R17, [R1+0xb0c] ;  /* 0x000b0c0001117983 */ /* 0x001ea80000300800 */
[----:B------:R0:W-:Y:S04]  /*2f90*/  STS.U16 [R0+0x2400], R14 ;  /* 0x0024000e00007388 */ /* 0x0001e80000000400 */
[----:B-1----:R-:W2:Y:S04]  /*2fa0*/  LDL.LU R15, [R1+0xb08] ;  /* 0x000b0800010f7983 */ /* 0x002ea80000300800 */
[----:B------:R1:W-:Y:S04]  /*2fb0*/  STS.U16 [R0+0x3400], R9 ;  /* 0x0034000900007388 */ /* 0x0003e80000000400 */
[----:B0-----:R-:W2:Y:S04]  /*2fc0*/  LDL.LU R14, [R1+0xb04] ;  /* 0x000b0400010e7983 */ /* 0x001ea80000300800 */
[----:B------:R0:W-:Y:S04]  /*2fd0*/  STS.U16 [R0+0x4400], R28 ;  /* 0x0044001c00007388 */ /* 0x0001e80000000400 */
[----:B-1----:R-:W2:Y:S04]  /*2fe0*/  LDL.LU R9, [R1+0xb00] ;  /* 0x000b000001097983 */ /* 0x002ea80000300800 */
[----:B0-----:R-:W2:Y:S04]  /*2ff0*/  LDL.LU R28, [R1+0xafc] ;  /* 0x000afc00011c7983 */ /* 0x001ea80000300800 */
[----:B--2---:R-:W-:Y:S04]  /*3000*/  STS.U16 [R0+0x5400], R23 ;  /* 0x0054001700007388 */ /* 0x004fe80000000400 */
[----:B------:R-:W-:Y:S04]  /*3010*/  STS.U16 [R0+0x6400], R25 ;  /* 0x0064001900007388 */ /* 0x000fe80000000400 */
[----:B------:R-:W-:Y:S04]  /*3020*/  STS.U16 [R0+0x7400], R26 ;  /* 0x0074001a00007388 */ /* 0x000fe80000000400 */
[----:B----4-:R-:W-:Y:S04]  /*3030*/  STS.U16 [R0+0x8400], R27 ;  /* 0x0084001b00007388 */ /* 0x010fe80000000400 */
[----:B------:R-:W-:Y:S04]  /*3040*/  STS.U16 [R0+0x9400], R29 ;  /* 0x0094001d00007388 */ /* 0x000fe80000000400 */
[----:B------:R-:W-:Y:S04]  /*3050*/  STS.U16 [R0+0xa400], R2 ;  /* 0x00a4000200007388 */ /* 0x000fe80000000400 */
[----:B------:R-:W-:Y:S04]  /*3060*/  STS.U16 [R0+0xb400], R3 ;  /* 0x00b4000300007388 */ /* 0x000fe80000000400 */
[----:B------:R-:W-:Y:S04]  /*3070*/  STS.U16 [R0+0xc400], R4 ;  /* 0x00c4000400007388 */ /* 0x000fe80000000400 */
[----:B------:R0:W-:Y:S04]  /*3080*/  STS.U16 [R0+0xd400], R21 ;  /* 0x00d4001500007388 */ /* 0x0001e80000000400 */
        /* <DEDUP_REMOVED lines=12> */
[----:B------:R4:W-:Y:S04]  /*3150*/  STS.U16 [R0+0x19400], R12 ;  /* 0x0194000c00007388 */ /* 0x0009e80000000400 */
[----:B------:R0:W-:Y:S01]  /*3160*/  STS.U16 [R0+0x1a400], R16 ;  /* 0x01a4001000007388 */ /* 0x0001e20000000400 */
[----:B------:R-:W-:-:S03]  /*3170*/  LOP3.LUT R4, R24, 0x40, RZ, 0x3c, !PT ;  /* 0x0000004018047812 */ /* 0x000fc600078e3cff */
[----:B--2---:R2:W-:Y:S04]  /*3180*/  STL [R1+0xaf8], R21 ;  /* 0x000af81501007387 */ /* 0x0045e80000100800 */
[----:B0-----:R-:W3:Y:S04]  /*3190*/  LDL.LU R22, [R1+0x184] ;  /* 0x0001840001167983 */ /* 0x001ee80000300800 */
[----:B-1----:R-:W3:Y:S04]  /*31a0*/  LDL.LU R13, [R1+0x174] ;  /* 0x00017400010d7983 */ /* 0x002ee80000300800 */
[----:B----4-:R-:W4:Y:S04]  /*31b0*/  LDL.LU R12, [R1+0x164] ;  /* 0x00016400010c7983 */ /* 0x010f280000300800 */
        /* <DEDUP_REMOVED lines=9> */
[----:B--2---:R-:W-:-:S03]  /*3250*/  LOP3.LUT R21, R24, 0x20, RZ, 0x3c, !PT ;  /* 0x0000002018157812 */ /* 0x004fc600078e3cff */
[----:B------:R-:W2:Y:S04]  /*3260*/  LDL.LU R18, [R1+0x7c] ;  /* 0x00007c0001127983 */ /* 0x000ea80000300800 */
[----:B------:R-:W2:Y:S04]  /*3270*/  LDL.LU R19, [R1+0x70] ;  /* 0x0000700001137983 */ /* 0x000ea80000300800 */
[----:B------:R-:W2:Y:S04]  /*3280*/  LDL.LU R10, [R1+0x60] ;  /* 0x00006000010a7983 */ /* 0x000ea80000300800 */
[----:B------:R-:W2:Y:S04]  /*3290*/  LDL.LU R11, [R1+0x50] ;  /* 0x00005000010b7983 */ /* 0x000ea80000300800 */
[----:B------:R-:W2:Y:S04]  /*32a0*/  LDL.LU R6, [R1+0x40] ;  /* 0x0000400001067983 */ /* 0x000ea80000300800 */
[----:B------:R-:W2:Y:S04]  /*32b0*/  LDL.LU R7, [R1+0x30] ;  /* 0x0000300001077983 */ /* 0x000ea80000300800 */
[----:B------:R-:W2:Y:S04]  /*32c0*/  LDL.LU R8, [R1+0x20] ;  /* 0x0000200001087983 */ /* 0x000ea80000300800 */
[----:B------:R-:W2:Y:S04]  /*32d0*/  LDL.LU R20, [R1+0x10] ;  /* 0x0000100001147983 */ /* 0x000ea80000300800 */
[----:B------:R-:W2:Y:S04]  /*32e0*/  LDL.LU R5, [R1] ;  /* 0x0000000001057983 */ /* 0x000ea80000300800 */
[----:B------:R0:W-:Y:S04]  /*32f0*/  STS.U16 [R21+0x1b400], R28 ;  /* 0x01b4001c15007388 */ /* 0x0001e80000000400 */
[----:B------:R1:W-:Y:S04]  /*3300*/  STS.U16 [R21+0x1c400], R9 ;  /* 0x01c4000915007388 */ /* 0x0003e80000000400 */
[----:B------:R1:W-:Y:S04]  /*3310*/  STS.U16 [R21+0x1d400], R14 ;  /* 0x01d4000e15007388 */ /* 0x0003e80000000400 */
[----:B0-----:R-:W2:Y:S04]  /*3320*/  LDL.LU R28, [R1+0xf4] ;  /* 0x0000f400011c7983 */ /* 0x001ea80000300800 */
[----:B-1----:R-:W2:Y:S04]  /*3330*/  LDL.LU R9, [R1+0x104] ;  /* 0x0001040001097983 */ /* 0x002ea80000300800 */
[----:B------:R-:W2:Y:S04]  /*3340*/  LDL.LU R14, [R1+0x114] ;  /* 0x00011400010e7983 */ /* 0x000ea80000300800 */
[----:B------:R0:W-:Y:S04]  /*3350*/  STS.U16 [R21+0x1e400], R15 ;  /* 0x01e4000f15007388 */ /* 0x0001e80000000400 */
[----:B------:R1:W-:Y:S04]  /*3360*/  STS.U16 [R21+0x1f400], R17 ;  /* 0x01f4001115007388 */ /* 0x0003e80000000400 */
[----:B0-----:R-:W2:Y:S04]  /*3370*/  LDL.LU R15, [R1+0x124] ;  /* 0x00012400010f7983 */ /* 0x001ea80000300800 */
[----:B------:R-:W-:Y:S04]  /*3380*/  STL [R1+0xab4], R4 ;  /* 0x000ab40401007387 */ /* 0x000fe80000100800 */
[----:B-1----:R-:W2:Y:S04]  /*3390*/  LDL.LU R21, [R1+0xaf8] ;  /* 0x000af80001157983 */ /* 0x002ea80000300800 */
[----:B------:R-:W3:Y:S04]  /*33a0*/  LDL.LU R17, [R1+0x134] ;  /* 0x0001340001117983 */ /* 0x000ee80000300800 */
[----:B--2---:R0:W-:Y:S04]  /*33b0*/  STS.U16 [R4+0x800], R21 ;  /* 0x0008001504007388 */ /* 0x0041e80000000400 */
[----:B---3--:R1:W-:Y:S04]  /*33c0*/  STS.U16 [R4+0x1800], R22 ;  /* 0x0018001604007388 */ /* 0x0083e80000000400 */
[----:B------:R2:W-:Y:S04]  /*33d0*/  STS.U16 [R4+0x2800], R13 ;  /* 0x0028000d04007388 */ /* 0x0005e80000000400 */
[----:B0-----:R0:W5:Y:S04]  /*33e0*/  LDL.LU R21, [R1+0xaf4] ;  /* 0x000af40001157983 */ /* 0x0011680000300800 */
[----:B-1----:R-:W3:Y:S04]  /*33f0*/  LDL.LU R22, [R1+0xaf0] ;  /* 0x000af00001167983 */ /* 0x002ee80000300800 */
[----:B--2---:R-:W2:Y:S04]  /*3400*/  LDL.LU R13, [R1+0xaec] ;  /* 0x000aec00010d7983 */ /* 0x004ea80000300800 */
[----:B----4-:R1:W-:Y:S04]  /*3410*/  STS.U16 [R4+0x3800], R12 ;  /* 0x0038000c04007388 */ /* 0x0103e80000000400 */
[----:B------:R4:W-:Y:S04]  /*3420*/  STS.U16 [R4+0x4800], R0 ;  /* 0x0048000004007388 */ /* 0x0009e80000000400 */
[----:B------:R0:W-:Y:S04]  /*3430*/  STS.U16 [R4+0x5800], R16 ;  /* 0x0058001004007388 */ /* 0x0001e80000000400 */
[----:B-1----:R-:W2:Y:S04]  /*3440*/  LDL.LU R12, [R1+0xae8] ;  /* 0x000ae800010c7983 */ /* 0x002ea80000300800 */
[----:B----4-:R-:W4:Y:S04]  /*3450*/  LDL.LU R0, [R1+0xae4] ;  /* 0x000ae40001007983 */ /* 0x010f280000300800 */
        /* <DEDUP_REMOVED lines=14> */
[----:B------:R-:W-:Y:S04]  /*3540*/  STS.U16 [R4+0x13800], R19 ;  /* 0x0138001304007388 */ /* 0x000fe80000000400 */
[----:B------:R1:W-:Y:S04]  /*3550*/  STS.U16 [R4+0x14800], R10 ;  /* 0x0148000a04007388 */ /* 0x0003e80000000400 */
[----:B------:R-:W-:Y:S04]  /*3560*/  STS.U16 [R4+0x15800], R11 ;  /* 0x0158000b04007388 */ /* 0x000fe80000000400 */
[----:B------:R1:W-:Y:S04]  /*3570*/  STS.U16 [R4+0x16800], R6 ;  /* 0x0168000604007388 */ /* 0x0003e80000000400 */
[----:B------:R-:W-:Y:S04]  /*3580*/  STS.U16 [R4+0x17800], R7 ;  /* 0x0178000704007388 */ /* 0x000fe80000000400 */
[----:B0-----:R-:W3:Y:S01]  /*3590*/  LDL.LU R18, [R1+0x1a8] ;  /* 0x0001a80001127983 */ /* 0x001ee20000300800 */
[----:B------:R-:W-:-:S03]  /*35a0*/  LOP3.LUT R2, R24, 0x60, RZ, 0x3c, !PT ;  /* 0x0000006018027812 */ /* 0x000fc600078e3cff */
[----:B------:R-:W-:Y:S04]  /*35b0*/  STS.U16 [R4+0x18800], R8 ;  /* 0x0188000804007388 */ /* 0x000fe80000000400 */
[----:B-1----:R-:W3:Y:S04]  /*35c0*/  LDL.LU R10, [R1+0x1a4] ;  /* 0x0001a400010a7983 */ /* 0x002ee80000300800 */
[----:B------:R0:W-:Y:S04]  /*35d0*/  STS.U16 [R4+0x19800], R20 ;  /* 0x0198001404007388 */ /* 0x0001e80000000400 */
[----:B------:R-:W3:Y:S04]  /*35e0*/  LDL.LU R6, [R1+0x19c] ;  /* 0x00019c0001067983 */ /* 0x000ee80000300800 */
[----:B------:R1:W-:Y:S04]  /*35f0*/  STS.U16 [R4+0x1a800], R5 ;  /* 0x01a8000504007388 */ /* 0x0003e80000000400 */
[----:B0-----:R-:W3:Y:S04]  /*3600*/  LDL.LU R20, [R1+0x18c] ;  /* 0x00018c0001147983 */ /* 0x001ee80000300800 */
[----:B-1----:R-:W3:Y:S04]  /*3610*/  LDL.LU R5, [R1+0x17c] ;  /* 0x00017c0001057983 */ /* 0x002ee80000300800 */
[----:B------:R-:W3:Y:S04]  /*3620*/  LDL.LU R24, [R1+0x16c] ;  /* 0x00016c0001187983 */ /* 0x000ee80000300800 */
[----:B--2---:R0:W-:Y:S04]  /*3630*/  STS.U16 [R4+0x1b800], R16 ;  /* 0x01b8001004007388 */ /* 0x0041e80000000400 */
[----:B0-----:R-:W2:Y:S04]  /*3640*/  LDL.LU R16, [R1+0x11c] ;  /* 0x00011c0001107983 */ /* 0x001ea80000300800 */
        /* <DEDUP_REMOVED lines=15> */
[----:B----4-:R0:W-:Y:S04]  /*3740*/  STS.U16 [R4+0x1c800], R0 ;  /* 0x01c8000004007388 */ /* 0x0101e80000000400 */
[----:B------:R1:W-:Y:S04]  /*3750*/  STS.U16 [R4+0x1d800], R12 ;  /* 0x01d8000c04007388 */ /* 0x0003e80000000400 */
[----:B------:R4:W-:Y:S04]  /*3760*/  STS.U16 [R4+0x1e800], R13 ;  /* 0x01e8000d04007388 */ /* 0x0009e80000000400 */
[----:B0-----:R-:W2:Y:S04]  /*3770*/  LDL.LU R0, [R1+0x12c] ;  /* 0x00012c0001007983 */ /* 0x001ea80000300800 */
[----:B-1----:R-:W2:Y:S04]  /*3780*/  LDL.LU R12, [R1+0x13c] ;  /* 0x00013c00010c7983 */ /* 0x002ea80000300800 */
[----:B----4-:R-:W4:Y:S04]  /*3790*/  LDL.LU R13, [R1+0x14c] ;  /* 0x00014c00010d7983 */ /* 0x010f280000300800 */
[----:B---3--:R0:W-:Y:S04]  /*37a0*/  STS.U16 [R4+0x1f800], R22 ;  /* 0x01f8001604007388 */ /* 0x0081e80000000400 */
[----:B------:R1:W-:Y:S04]  /*37b0*/  STS.U16 [R2+0xc00], R18 ;  /* 0x000c001202007388 */ /* 0x0003e80000000400 */
[----:B------:R3:W-:Y:S04]  /*37c0*/  STS.U16 [R2+0x1c00], R10 ;  /* 0x001c000a02007388 */ /* 0x0007e80000000400 */
[----:B0-----:R0:W5:Y:S04]  /*37d0*/  LDL.LU R4, [R1+0xadc] ;  /* 0x000adc0001047983 */ /* 0x0011680000300800 */
[----:B------:R-:W2:Y:S04]  /*37e0*/  LDL.LU R22, [R1+0x15c] ;  /* 0x00015c0001167983 */ /* 0x000ea80000300800 */
[----:B-1----:R-:W2:Y:S04]  /*37f0*/  LDL.LU R18, [R1+0xad8] ;  /* 0x000ad80001127983 */ /* 0x002ea80000300800 */
[----:B---3--:R-:W3:Y:S04]  /*3800*/  LDL.LU R10, [R1+0xad4] ;  /* 0x000ad400010a7983 */ /* 0x008ee80000300800 */
[----:B------:R1:W-:Y:S04]  /*3810*/  STS.U16 [R2+0x2c00], R6 ;  /* 0x002c000602007388 */ /* 0x0003e80000000400 */
[----:B------:R0:W-:Y:S04]  /*3820*/  STS.U16 [R2+0x3c00], R20 ;  /* 0x003c001402007388 */ /* 0x0001e80000000400 */
[----:B------:R0:W-:Y:S04]  /*3830*/  STS.U16 [R2+0x4c00], R5 ;  /* 0x004c000502007388 */ /* 0x0001e80000000400 */
[----:B-1----:R-:W2:Y:S04]  /*3840*/  LDL.LU R6, [R1+0xad0] ;  /* 0x000ad00001067983 */ /* 0x002ea80000300800 */
[----:B0-----:R-:W2:Y:S04]  /*3850*/  LDL.LU R20, [R1+0xacc] ;  /* 0x000acc0001147983 */ /* 0x001ea80000300800 */
[----:B------:R-:W2:Y:S04]  /*3860*/  LDL.LU R5, [R1+0xac8] ;  /* 0x000ac80001057983 */ /* 0x000ea80000300800 */
[----:B------:R0:W-:Y:S04]  /*3870*/  STS.U16 [R2+0x5c00], R24 ;  /* 0x005c001802007388 */ /* 0x0001e80000000400 */
[----:B0-----:R-:W2:Y:S04]  /*3880*/  LDL.LU R24, [R1+0xac4] ;  /* 0x000ac40001187983 */ /* 0x001ea80000300800 */
[----:B--2---:R-:W-:Y:S04]  /*3890*/  STS.U16 [R2+0x1fc00], R24 ;  /* 0x01fc001802007388 */ /* 0x004fe80000000400 */
[----:B------:R-:W-:Y:S04]  /*38a0*/  STS.U16 [R2+0x6c00], R22 ;  /* 0x006c001602007388 */ /* 0x000fe80000000400 */
[----:B----4-:R-:W-:Y:S04]  /*38b0*/  STS.U16 [R2+0x7c00], R13 ;  /* 0x007c000d02007388 */ /* 0x010fe80000000400 */
[----:B------:R-:W-:Y:S04]  /*38c0*/  STS.U16 [R2+0x8c00], R12 ;  /* 0x008c000c02007388 */ /* 0x000fe80000000400 */
[----:B------:R0:W-:Y:S04]  /*38d0*/  STS.U16 [R2+0x9c00], R0 ;  /* 0x009c000002007388 */ /* 0x0001e80000000400 */
        /* <DEDUP_REMOVED lines=13> */
[----:B------:R-:W-:Y:S04]  /*39b0*/  STS.U16 [R2+0x17c00], R11 ;  /* 0x017c000b02007388 */ /* 0x000fe80000000400 */
[----:B------:R-:W-:Y:S04]  /*39c0*/  STS.U16 [R2+0x18c00], R7 ;  /* 0x018c000702007388 */ /* 0x000fe80000000400 */
[----:B------:R-:W-:Y:S01]  /*39d0*/  STS.U16 [R2+0x19c00], R8 ;  /* 0x019c000802007388 */ /* 0x000fe20000000400 */
[----:B0-----:R-:W-:-:S03]  /*39e0*/  IMAD.MOV.U32 R0, RZ, RZ, -0x800000 ;  /* 0xff800000ff007424 */ /* 0x001fc600078e00ff */
[----:B------:R-:W-:Y:S01]  /*39f0*/  STS.U16 [R2+0x1ac00], R5 ;  /* 0x01ac000502007388 */ /* 0x000fe20000000400 */
[----:B-1----:R-:W-:-:S03]  /*3a00*/  IMAD.MOV.U32 R3, RZ, RZ, 0x3f800000 ;  /* 0x3f800000ff037424 */ /* 0x002fc600078e00ff */
[----:B------:R-:W-:Y:S04]  /*3a10*/  STS.U16 [R2+0x1bc00], R20 ;  /* 0x01bc001402007388 */ /* 0x000fe80000000400 */
[----:B------:R-:W-:Y:S04]  /*3a20*/  STS.U16 [R2+0x1cc00], R6 ;  /* 0x01cc000602007388 */ /* 0x000fe80000000400 */
[----:B---3--:R-:W-:Y:S04]  /*3a30*/  STS.U16 [R2+0x1dc00], R10 ;  /* 0x01dc000a02007388 */ /* 0x008fe80000000400 */
[----:B------:R0:W-:Y:S04]  /*3a40*/  STS.U16 [R2+0x1ec00], R18 ;  /* 0x01ec001202007388 */ /* 0x0001e80000000400 */
[----:B------:R-:W-:Y:S01]  /*3a50*/  STL [R1+0x22c], R0 ;  /* 0x00022c0001007387 */ /* 0x000fe20000100800 */
[----:B0-----:R-:W-:-:S03]  /*3a60*/  MOV R2, 0x3f800000 ;  /* 0x3f80000000027802 */ /* 0x001fc60000000f00 */
[----:B------:R0:W-:Y:S04]  /*3a70*/  STL [R1+0x6a4], R3 ;  /* 0x0006a40301007387 */ /* 0x0001e80000100800 */
[----:B------:R-:W-:Y:S04]  /*3a80*/  STL [R1+0x6a8], R2 ;  /* 0x0006a80201007387 */ /* 0x000fe80000100800 */
[----:B------:R-:W-:Y:S04]  /*3a90*/  STL [R1+0x590], RZ ;  /* 0x000590ff01007387 */ /* 0x000fe80000100800 */
[----:B------:R1:W-:Y:S04]  /*3aa0*/  STL [R1+0x228], R0 ;  /* 0x0002280001007387 */ /* 0x0003e80000100800 */
[----:B------:R2:W-:Y:S04]  /*3ab0*/  STL [R1+0x594], RZ ;  /* 0x000594ff01007387 */ /* 0x0005e80000100800 */
        /* <DEDUP_REMOVED lines=98> */
[----:B------:R-:W0:Y:S04]  /*40e0*/  S2R R8, SR_CTAID.X ;  /* 0x0000000000087919 */ /* 0x000e280000002500 */
        /* <DEDUP_REMOVED lines=19> */
[----:B------:R2:W-:Y:S01]  /*4220*/  STL [R1+0x54c], RZ ;  /* 0x00054cff01007387 */ /* 0x0005e20000100800 */
[----:B0-----:R-:W-:-:S03]  /*4230*/  IMAD.SHL.U32 R3, R8, 0x100, RZ ;  /* 0x0000010008037824 */ /* 0x001fc600078e00ff */
[----:B------:R2:W-:Y:S04]  /*4240*/  STL [R1+0x570], RZ ;  /* 0x000570ff01007387 */ /* 0x0005e80000100800 */
[----:B------:R2:W-:Y:S04]  /*4250*/  STL [R1+0x574], RZ ;  /* 0x000574ff01007387 */ /* 0x0005e80000100800 */
[----:B------:R2:W-:Y:S04]  /*4260*/  STL [R1+0x578], RZ ;  /* 0x000578ff01007387 */ /* 0x0005e80000100800 */
[----:B------:R2:W-:Y:S04]  /*4270*/  STL [R1+0x57c], RZ ;  /* 0x00057cff01007387 */ /* 0x0005e80000100800 */
[----:B------:R-:W0:Y:S04]  /*4280*/  S2R R29, SR_TID.X ;  /* 0x00000000001d7919 */ /* 0x000e280000002100 */
[----:B------:R2:W-:Y:S01]  /*4290*/  STL [R1+0x560], RZ ;  /* 0x000560ff01007387 */ /* 0x0005e20000100800 */
[----:B-1----:R-:W-:-:S03]  /*42a0*/  IADD3 R0, R3, 0x100, RZ ;  /* 0x0000010003007810 */ /* 0x002fc60007ffe0ff */
[----:B------:R2:W-:Y:S04]  /*42b0*/  STL [R1+0x564], RZ ;  /* 0x000564ff01007387 */ /* 0x0005e80000100800 */
[----:B------:R2:W-:Y:S04]  /*42c0*/  STL [R1+0x568], RZ ;  /* 0x000568ff01007387 */ /* 0x0005e80000100800 */
[----:B------:R2:W-:Y:S01]  /*42d0*/  STL [R1+0x56c], RZ ;  /* 0x00056cff01007387 */ /* 0x0005e20000100800 */
[----:B------:R-:W-:Y:S02]  /*42e0*/  ISETP.GE.AND P0, PT, R0, 0x1, PT ;  /* 0x000000010000780c */ /* 0x000fe40003f06270 */
[C---:B0-----:R-:W-:Y:S01]  /*42f0*/  LOP3.LUT R2, R29.reuse, 0x1ff, RZ, 0xc0, !PT ;  /* 0x000001ff1d027812 */ /* 0x041fe200078ec0ff */
[C---:B------:R-:W-:Y:S01]  /*4300*/  IMAD.SHL.U32 R11, R29.reuse, 0x2, RZ ;  /* 0x000000021d0b7824 */ /* 0x040fe200078e00ff */
[----:B------:R-:W-:-:S02]  /*4310*/  LOP3.LUT R6, R29, 0x1e0, RZ, 0xc0, !PT ;  /* 0x000001e01d067812 */ /* 0x000fc400078ec0ff */
[----:B------:R-:W-:-:S07]  /*4320*/  LOP3.LUT R8, R29, 0x1c, RZ, 0xc0, !PT ;  /* 0x0000001c1d087812 */ /* 0x000fce00078ec0ff */
[----:B------:R-:W-:Y:S05]  /*4330*/  @!P0 BRA `(.L_x_0) ;  /* 0x0002b46000008947 */ /* 0x000fea0003800000 */
[----:B--2--5:R-:W-:Y:S01]  /*4340*/  SHF.R.U32.HI R21, RZ, 0x8, R21 ;  /* 0x00000008ff157819 */ /* 0x024fe20000011615 */
[----:B------:R-:W0:Y:S01]  /*4350*/  S2R R27, SR_CTAID.Y ;  /* 0x00000000001b7919 */ /* 0x000e220000002600 */
[----:B------:R-:W-:Y:S01]  /*4360*/  MOV R0, c[0x0][0x1a4] ;  /* 0x0000690000007a02 */ /* 0x000fe20000000f00 */
[----:B------:R-:W-:Y:S01]  /*4370*/  IMAD R5, R4, c[0x0][0x1a8], RZ ;  /* 0x00006a0004057a24 */ /* 0x000fe200078e02ff */
[----:B------:R-:W-:Y:S02]  /*4380*/  SGXT.U32 R21, R21, 0x1 ;  /* 0x000000011515781a */ /* 0x000fe40000000000 */
[----:B------:R-:W-:Y:S02]  /*4390*/  SHF.R.U32.HI R9, RZ, 0x1, R6 ;  /* 0x00000001ff097819 */ /* 0x000fe40000011606 */
[----:B------:R-:W-:Y:S01]  /*43a0*/  LOP3.LUT R7, R29, 0x180, RZ, 0xc0, !PT ;  /* 0x000001801d077812 */ /* 0x000fe200078ec0ff */
[----:B------:R-:W-:Y:S01]  /*43b0*/  IMAD R18, R21, c[0x0][0x1a4], RZ ;  /* 0x0000690015127a24 */ /* 0x000fe200078e02ff */
[----:B------:R-:W-:-:S02]  /*43c0*/  LEA.HI R9, R8, R9, RZ, 0x1e ;  /* 0x0000000908097211 */ /* 0x000fc400078ff0ff */
[----:B------:R-:W-:Y:S01]  /*43d0*/  SHF.L.U32 R6, R2, 0x1, RZ ;  /* 0x0000000102067819 */ /* 0x000fe200000006ff */
[C---:B------:R-:W-:Y:S01]  /*43e0*/  IMAD R25, R0.reuse, 0x2, R18 ;  /* 0x0000000200197824 */ /* 0x040fe200078e0212 */
[----:B------:R-:W-:Y:S01]  /*43f0*/  SHF.R.U32.HI R7, RZ, 0x3, R7 ;  /* 0x00000003ff077819 */ /* 0x000fe20000011607 */
[----:B------:R-:W-:Y:S01]  /*4400*/  IMAD.IADD R3, R3, 0x1, R9 ;  /* 0x0000000103037824 */ /* 0x000fe200078e0209 */
[----:B------:R-:W-:Y:S01]  /*4410*/  LOP3.LUT R15, R11, 0x10, RZ, 0xc0, !PT ;  /* 0x000000100b0f7812 */ /* 0x000fe200078ec0ff */
[----:B------:R-:W-:Y:S01]  /*4420*/  IMAD R19, R0, 0x2, R25 ;  /* 0x0000000200137824 */ /* 0x000fe200078e0219 */
[----:B------:R-:W-:Y:S01]  /*4430*/  LOP3.LUT R6, R6, R7, RZ, 0x3c, !PT ;  /* 0x0000000706067212 */ /* 0x000fe200078e3cff */
[----:B------:R-:W-:Y:S01]  /*4440*/  IMAD.SHL.U32 R2, R5, 0x2, RZ ;  /* 0x0000000205027824 */ /* 0x000fe200078e00ff */
[----:B------:R-:W-:Y:S01]  /*4450*/  LOP3.LUT R7, R29, 0x7, RZ, 0xc0, !PT ;  /* 0x000000071d077812 */ /* 0x000fe200078ec0ff */
[----:B------:R-:W-:Y:S01]  /*4460*/  IMAD.HI R5, R5, 0x2, RZ ;  /* 0x0000000205057827 */ /* 0x000fe200078e02ff */
[----:B------:R-:W-:-:S02]  /*4470*/  LEA R21, R0, R19, 0x1 ;  /* 0x0000001300157211 */ /* 0x000fc400078e08ff */
[----:B------:R-:W-:Y:S01]  /*4480*/  SHF.L.U32 R13, R29, 0x8, RZ ;  /* 0x000000081d0d7819 */ /* 0x000fe200000006ff */
[----:B0-----:R-:W-:Y:S01]  /*4490*/  IMAD R4, R27, c[0x0][0x1a0], RZ ;  /* 0x000068001b047a24 */ /* 0x001fe200078e02ff */
[----:B------:R-:W-:Y:S01]  /*44a0*/  LOP3.LUT R15, R15, 0x1e0, R29, 0xf8, !PT ;  /* 0x000001e00f0f7812 */ /* 0x000fe200078ef81d */
[----:B------:R-:W-:Y:S01]  /*44b0*/  IMAD R24, R0, 0x2, R21 ;  /* 0x0000000200187824 */ /* 0x000fe200078e0215 */
[----:B------:R-:W-:Y:S01]  /*44c0*/  LOP3.LUT R13, R13, 0x1000, RZ, 0xc0, !PT ;  /* 0x000010000d0d7812 */ /* 0x000fe200078ec0ff */
[----:B------:R-:W-:Y:S01]  /*44d0*/  IMAD R14, R7, 0x210, RZ ;  /* 0x00000210070e7824 */ /* 0x000fe200078e02ff */
[----:B------:R-:W-:Y:S01]  /*44e0*/  SHF.L.U32 R10, R4, 0x1, RZ ;  /* 0x00000001040a7819 */ /* 0x000fe200000006ff */
[----:B------:R-:W-:Y:S01]  /*44f0*/  IMAD R22, R0, 0x2, R24 ;  /* 0x0000000200167824 */ /* 0x000fe200078e0218 */
[----:B------:R-:W-:Y:S01]  /*4500*/  SHF.R.U32.HI R16, RZ, 0x7, R29 ;  /* 0x00000007ff107819 */ /* 0x000fe2000001161d */
[----:B------:R-:W-:Y:S01]  /*4510*/  IMAD.HI R4, R4, 0x2, RZ ;  /* 0x0000000204047827 */ /* 0x000fe200078e02ff */
[----:B------:R-:W-:-:S02]  /*4520*/  IADD3 R2, P0, P1, R2, c[0x0][0x168], R10 ;  /* 0x00005a0002027a10 */ /* 0x000fc4000791e00a */
[----:B------:R-:W-:Y:S01]  /*4530*/  LOP3.LUT R15, R14, R15, RZ, 0x3c, !PT ;  /* 0x0000000f0e0f7212 */ /* 0x000fe200078e3cff */
[----:B------:R-:W-:-:S04]  /*4540*/  IMAD R23, R0, 0x2, R22 ;  /* 0x0000000200177824 */ /* 0x000fc800078e0216 */
[----:B------:R-:W-:Y:S01]  /*4550*/  IMAD R8, R0, 0x2, R23 ;  /* 0x0000000200087824 */ /* 0x000fe200078e0217 */
[----:B------:R-:W-:Y:S01]  /*4560*/  STL.64 [R1+0xbc0], R22 ;  /* 0x000bc01601007387 */ /* 0x000fe20000100a00 */
[----:B------:R-:W-:-:S03]  /*4570*/  IMAD.IADD R13, R13, 0x1, R15 ;  /* 0x000000010d0d7824 */ /* 0x000fc600078e020f */
[----:B------:R0:W-:Y:S01]  /*4580*/  STL [R1+0x494], R3 ;  /* 0x0004940301007387 */ /* 0x0001e20000100800 */
[----:B------:R-:W-:-:S03]  /*4590*/  LEA R10, R0, R8, 0x1 ;  /* 0x00000008000a7211 */ /* 0x000fc600078e08ff */
[----:B------:R1:W-:Y:S02]  /*45a0*/  STL [R1+0x498], R6 ;  /* 0x0004980601007387 */ /* 0x0003e40000100800 */
[C---:B------:R-:W-:Y:S01]  /*45b0*/  IMAD R9, R0.reuse, 0x2, R10 ;  /* 0x0000000200097824 */ /* 0x040fe200078e020a */
[----:B0-----:R-:W-:Y:S01]  /*45c0*/  IADD3.X R3, R5, c[0x0][0x16c], R4, P0, P1 ;  /* 0x00005b0005037a10 */ /* 0x001fe200007e2404 */
[----:B------:R-:W-:Y:S02]  /*45d0*/  IMAD R5, R27, c[0x0][0x1b0], RZ ;  /* 0x00006c001b057a24 */ /* 0x000fe400078e02ff */
[----:B------:R-:W-:Y:S01]  /*45e0*/  IMAD R20, R0, 0x2, R9 ;  /* 0x0000000200147824 */ /* 0x000fe200078e0209 */
[----:B-1----:R-:W-:Y:S01]  /*45f0*/  LOP3.LUT R6, R29, 0x7f, RZ, 0xc0, !PT ;  /* 0x0000007f1d067812 */ /* 0x002fe200078ec0ff */
[C---:B------:R-:W-:Y:S02]  /*4600*/  IMAD.SHL.U32 R4, R5.reuse, 0x2, RZ ;  /* 0x0000000205047824 */ /* 0x040fe400078e00ff */
[----:B------:R-:W-:-:S04]  /*4610*/  IMAD.HI R5, R5, 0x2, RZ ;  /* 0x0000000205057827 */ /* 0x000fc800078e02ff */
[----:B------:R-:W-:Y:S02]  /*4620*/  IMAD R6, R6, c[0x0][0x1b4], RZ ;  /* 0x00006d0006067a24 */ /* 0x000fe400078e02ff */
[----:B------:R-:W-:Y:S02]  /*4630*/  IMAD R11, R0, 0x2, R20 ;  /* 0x00000002000b7824 */ /* 0x000fe400078e0214 */
[C---:B------:R-:W-:Y:S02]  /*4640*/  IMAD.SHL.U32 R7, R6.reuse, 0x2, RZ ;  /* 0x0000000206077824 */ /* 0x040fe400078e00ff */
[----:B------:R-:W-:Y:S01]  /*4650*/  IMAD.HI R6, R6, 0x2, RZ ;  /* 0x0000000206067827 */ /* 0x000fe200078e02ff */
[----:B------:R-:W-:Y:S02]  /*4660*/  LEA R17, R0, R11, 0x1 ;  /* 0x0000000b00117211 */ /* 0x000fe400078e08ff */
[----:B------:R-:W-:Y:S02]  /*4670*/  IADD3 R4, P0, P1, R7, c[0x0][0x170], R4 ;  /* 0x00005c0007047a10 */ /* 0x000fe4000791e004 */
[----:B------:R-:W-:Y:S01]  /*4680*/  SGXT.U32 R7, R16, 0x2 ;  /* 0x000000021007781a */ /* 0x000fe20000000000 */
[----:B------:R-:W-:Y:S01]  /*4690*/  IMAD R12, R0, 0x2, R17 ;  /* 0x00000002000c7824 */ /* 0x000fe200078e0211 */
[----:B------:R-:W-:-:S02]  /*46a0*/  IADD3.X R5, R6, c[0x0][0x174], R5, P0, P1 ;  /* 0x00005d0006057a10 */ /* 0x000fc400007e2405 */
[----:B------:R-:W-:Y:S01]  /*46b0*/  LEA R22, P0, R18, R2, 0x1 ;  /* 0x0000000212167211 */ /* 0x000fe200078008ff */
[----:B------:R-:W-:Y:S01]  /*46c0*/  IMAD R7, R7, c[0x0][0x1b8], RZ ;  /* 0x00006e0007077a24 */ /* 0x000fe200078e02ff */
[----:B------:R-:W-:Y:S01]  /*46d0*/  LEA R14, R0, R12, 0x1 ;  /* 0x0000000c000e7211 */ /* 0x000fe200078e08ff */
[----:B------:R0:W-:Y:S01]  /*46e0*/  STL.64 [R1+0xae0], R4 ;  /* 0x000ae00401007387 */ /* 0x0001e20000100a00 */
[----:B------:R-:W-:Y:S02]  /*46f0*/  LEA.HI.X.SX32 R23, R18, R3, 0x1, P0 ;  /* 0x0000000312177211 */ /* 0x000fe400000f0eff */
[----:B------:R-:W-:Y:S01]  /*4700*/  LEA R26, P1, R25, R2, 0x1 ;  /* 0x00000002191a7211 */ /* 0x000fe200078208ff */
[----:B------:R1:W-:Y:S01]  /*4710*/  STL [R1+0x580], R13 ;  /* 0x0005800d01007387 */ /* 0x0003e20000100800 */
[----:B------:R-:W-:-:S03]  /*4720*/  MOV R6, c[0x0][0x1b8] ;  /* 0x00006e0000067a02 */ /* 0x000fc60000000f00 */
[----:B------:R2:W-:Y:S01]  /*4730*/  STL.64 [R1+0xaa8], R22 ;  /* 0x000aa81601007387 */ /* 0x0005e20000100a00 */
[----:B------:R-:W-:Y:S01]  /*4740*/  LEA.HI.X.SX32 R27, R25, R3, 0x1, P1 ;  /* 0x00000003191b7211 */ /* 0x000fe200008f0eff */
[----:B------:R-:W-:Y:S01]  /*4750*/  IMAD R28, R6, 0x4, R7 ;  /* 0x00000004061c7824 */ /* 0x000fe200078e0207 */
[----:B0-----:R-:W-:Y:S01]  /*4760*/  LEA R4, P2, R19, R2, 0x1 ;  /* 0x0000000213047211 */ /* 0x001fe200078408ff */
[----:B-1----:R-:W-:-:S04]  /*4770*/  IMAD R13, R0, 0x2, R14 ;  /* 0x00000002000d7824 */ /* 0x002fc800078e020e */
[----:B------:R-:W-:Y:S01]  /*4780*/  IMAD R15, R0, 0x2, R13 ;  /* 0x00000002000f7824 */ /* 0x000fe200078e020d */
[----:B--2---:R-:W2:Y:S01]  /*4790*/  LDL.LU.64 R22, [R1+0xbc0] ;  /* 0x000bc00001167983 */ /* 0x004ea20000300a00 */
[----:B------:R-:W-:-:S03]  /*47a0*/  LEA.HI.X.SX32 R5, R19, R3, 0x1, P2 ;  /* 0x0000000313057211 */ /* 0x000fc600010f0eff */
[C---:B------:R-:W-:Y:S01]  /*47b0*/  LEA R16, R0.reuse, R15, 0x1 ;  /* 0x0000000f00107211 */ /* 0x040fe200078e08ff */
[----:B------:R0:W-:Y:S04]  /*47c0*/  STL.64 [R1+0xaa0], R26 ;  /* 0x000aa01a01007387 */ /* 0x0001e80000100a00 */
[----:B------:R-:W-:Y:S01]  /*47d0*/  IMAD R18, R0, 0x2, R16 ;  /* 0x0000000200127824 */ /* 0x000fe200078e0210 */
[----:B------:R1:W-:Y:S01]  /*47e0*/  STL.64 [R1+0xa98], R4 ;  /* 0x000a980401007387 */ /* 0x0003e20000100a00 */
[----:B0-----:R-:W-:-:S04]  /*47f0*/  LEA R26, P0, R21, R2, 0x1 ;  /* 0x00000002151a7211 */ /* 0x001fc800078008ff */
[----:B------:R-:W-:Y:S01]  /*4800*/  LEA.HI.X.SX32 R27, R21, R3, 0x1, P0 ;  /* 0x00000003151b7211 */ /* 0x000fe200000f0eff */
[----:B-1----:R-:W-:Y:S01]  /*4810*/  IMAD R4, R6, 0x4, R28 ;  /* 0x0000000406047824 */ /* 0x002fe200078e021c */
[----:B------:R-:W-:-:S03]  /*4820*/  LEA R28, P0, R24, R2, 0x1 ;  /* 0x00000002181c7211 */ /* 0x000fc600078008ff */
[----:B------:R2:W-:Y:S01]  /*4830*/  STL.64 [R1+0xa90], R26 ;  /* 0x000a901a01007387 */ /* 0x0005e20000100a00 */
[----:B------:R-:W-:Y:S01]  /*4840*/  LEA R19, R0, R18, 0x1 ;  /* 0x0000001200137211 */ /* 0x000fe200078e08ff */
[----:B------:R-:W-:Y:S01]  /*4850*/  IMAD R4, R6, 0x4, R4 ;  /* 0x0000000406047824 */ /* 0x000fe200078e0204 */
[----:B------:R-:W-:-:S03]  /*4860*/  LEA.HI.X.SX32 R29, R24, R3, 0x1, P0 ;  /* 0x00000003181d7211 */ /* 0x000fc600000f0eff */
[----:B------:R-:W-:Y:S01]  /*4870*/  IMAD R21, R0, 0x2, R19 ;  /* 0x0000000200157824 */ /* 0x000fe200078e0213 */
[----:B------:R0:W-:Y:S01]  /*4880*/  STL.64 [R1+0xbb0], R18 ;  /* 0x000bb01201007387 */ /* 0x0001e20000100a00 */
[----:B------:R-:W-:-:S03]  /*4890*/  LEA R4, R6, R4, 0x2 ;  /* 0x0000000406047211 */ /* 0x000fc600078e10ff */
[----:B------:R-:W-:Y:S02]  /*48a0*/  STL.64 [R1+0xa88], R28 ;  /* 0x000a881c01007387 */ /* 0x000fe40000100a00 */
[----:B------:R-:W-:Y:S01]  /*48b0*/  IMAD R4, R6, 0x4, R4 ;  /* 0x0000000406047824 */ /* 0x000fe200078e0204 */
[----:B--2---:R-:W-:-:S04]  /*48c0*/  LEA R26, P1, R22, R2, 0x1 ;  /* 0x00000002161a7211 */ /* 0x004fc800078208ff */
[----:B------:R-:W-:Y:S01]  /*48d0*/  LEA.HI.X.SX32 R27, R22, R3, 0x1, P1 ;  /* 0x00000003161b7211 */ /* 0x000fe200008f0eff */
[----:B------:R-:W-:Y:S01]  /*48e0*/  IMAD R22, R0, 0x2, R21 ;  /* 0x0000000200167824 */ /* 0x000fe200078e0215 */
[----:B0-----:R-:W-:-:S03]  /*48f0*/  LEA R18, P1, R8, R2, 0x1 ;  /* 0x0000000208127211 */ /* 0x001fc600078208ff */
[----:B------:R0:W-:Y:S01]  /*4900*/  STL.64 [R1+0xa80], R26 ;  /* 0x000a801a01007387 */ /* 0x0001e20000100a00 */
[----:B------:R-:W-:Y:S02]  /*4910*/  LEA.HI.X.SX32 R19, R8, R3, 0x1, P1 ;  /* 0x0000000308137211 */ /* 0x000fe400008f0eff */
[----:B------:R-:W-:Y:S01]  /*4920*/  LEA R25, R0, R22, 0x1 ;  /* 0x0000001600197211 */ /* 0x000fe200078e08ff */
[----:B------:R1:W-:Y:S01]  /*4930*/  STL [R1+0x40], R4 ;  /* 0x0000400401007387 */ /* 0x0003e20000100800 */
[----:B0-----:R-:W-:-:S04]  /*4940*/  LEA R26, P0, R23, R2, 0x1 ;  /* 0x00000002171a7211 */ /* 0x001fc800078008ff */
[----:B------:R-:W-:Y:S01]  /*4950*/  LEA.HI.X.SX32 R27, R23, R3, 0x1, P0 ;  /* 0x00000003171b7211 */ /* 0x000fe200000f0eff */
[----:B-1----:R-:W-:Y:S01]  /*4960*/  IMAD R4, R6, 0x4, R4 ;  /* 0x0000000406047824 */ /* 0x002fe200078e0204 */
[----:B------:R-:W-:-:S03]  /*4970*/  LEA R28, P0, R10, R2, 0x1 ;  /* 0x000000020a1c7211 */ /* 0x000fc600078008ff */
[----:B------:R0:W-:Y:S04]  /*4980*/  STL.64 [R1+0xa78], R26 ;  /* 0x000a781a01007387 */ /* 0x0001e80000100a00 */
[----:B------:R1:W-:Y:S01]  /*4990*/  STL.64 [R1+0xa70], R18 ;  /* 0x000a701201007387 */ /* 0x0003e20000100a00 */
[----:B------:R-:W-:Y:S02]  /*49a0*/  LEA.HI.X.SX32 R29, R10, R3, 0x1, P0 ;  /* 0x000000030a1d7211 */ /* 0x000fe400000f0eff */
[----:B------:R-:W-:Y:S01]  /*49b0*/  LEA R5, R6, R4, 0x2 ;  /* 0x0000000406057211 */ /* 0x000fe200078e10ff */
[----:B0-----:R-:W-:Y:S01]  /*49c0*/  IMAD R26, R0, 0x2, R25 ;  /* 0x00000002001a7824 */ /* 0x001fe200078e0219 */
[----:B-1----:R-:W-:-:S03]  /*49d0*/  LEA R18, P1, R9, R2, 0x1 ;  /* 0x0000000209127211 */ /* 0x002fc600078208ff */
[----:B------:R-:W-:Y:S01]  /*49e0*/  IMAD R8, R0, 0x2, R26 ;  /* 0x0000000200087824 */ /* 0x000fe200078e021a */
[----:B------:R0:W-:Y:S01]  /*49f0*/  STL [R1+0xb48], R4 ;  /* 0x000b480401007387 */ /* 0x0001e20000100800 */
[----:B------:R-:W-:-:S03]  /*4a00*/  LEA.HI.X.SX32 R19, R9, R3, 0x1, P1 ;  /* 0x0000000309137211 */ /* 0x000fc600008f0eff */
[----:B------:R1:W-:Y:S01]  /*4a10*/  STL [R1+0xbb8], R26 ;  /* 0x000bb81a01007387 */ /* 0x0003e20000100800 */
[----:B------:R-:W-:-:S03]  /*4a20*/  LEA R9, R0, R8, 0x1 ;  /* 0x0000000800097211 */ /* 0x000fc600078e08ff */
[----:B------:R-:W-:Y:S01]  /*4a30*/  STL.64 [R1+0xa68], R28 ;  /* 0x000a681c01007387 */ /* 0x000fe20000100a00 */
[----:B0-----:R-:W-:-:S03]  /*4a40*/  IMAD R4, R6, 0x4, R5 ;  /* 0x0000000406047824 */ /* 0x001fc600078e0205 */
[----:B------:R0:W-:Y:S01]  /*4a50*/  STL.64 [R1+0xa60], R18 ;  /* 0x000a601201007387 */ /* 0x0001e20000100a00 */
[----:B-1----:R-:W-:Y:S01]  /*4a60*/  LEA R26, P0, R20, R2, 0x1 ;  /* 0x00000002141a7211 */ /* 0x002fe200078008ff */
[----:B------:R-:W-:-:S03]  /*4a70*/  IMAD R24, R6, 0x4, R4 ;  /* 0x0000000406187824 */ /* 0x000fc600078e0204 */
[-C--:B------:R-:W-:Y:S01]  /*4a80*/  LEA.HI.X.SX32 R27, R20, R3.reuse, 0x1, P0 ;  /* 0x00000003141b7211 */ /* 0x080fe200000f0eff */
[C---:B------:R-:W-:Y:S01]  /*4a90*/  IMAD R10, R0.reuse, 0x2, R9 ;  /* 0x00000002000a7824 */ /* 0x040fe200078e0209 */
[C---:B0-----:R-:W-:Y:S01]  /*4aa0*/  LEA R18, P1, R11.reuse, R2, 0x1 ;  /* 0x000000020b127211 */ /* 0x041fe200078208ff */
[----:B------:R0:W-:Y:S03]  /*4ab0*/  STL.64 [R1+0xb90], R8 ;  /* 0x000b900801007387 */ /* 0x0001e60000100a00 */
[----:B------:R-:W-:Y:S01]  /*4ac0*/  LEA.HI.X.SX32 R19, R11, R3, 0x1, P1 ;  /* 0x000000030b137211 */ /* 0x000fe200008f0eff */
[----:B------:R1:W-:Y:S01]  /*4ad0*/  STL.64 [R1+0xa58], R26 ;  /* 0x000a581a01007387 */ /* 0x0003e20000100a00 */
[----:B------:R-:W-:-:S03]  /*4ae0*/  IMAD R28, R0, 0x2, R10 ;  /* 0x00000002001c7824 */ /* 0x000fc600078e020a */
[----:B------:R2:W-:Y:S01]  /*4af0*/  STL.64 [R1+0xa50], R18 ;  /* 0x000a501201007387 */ /* 0x0005e20000100a00 */
[----:B0-----:R-:W-:Y:S02]  /*4b00*/  LEA R9, R6, R24, 0x2 ;  /* 0x0000001806097211 */ /* 0x001fe400078e10ff */
[CC--:B-1----:R-:W-:Y:S02]  /*4b10*/  LEA R26, P0, R17.reuse, R2.reuse, 0x1 ;  /* 0x00000002111a7211 */ /* 0x0c2fe400078008ff */
[----:B--2---:R-:W-:Y:S02]  /*4b20*/  LEA R18, P1, R12, R2, 0x1 ;  /* 0x000000020c127211 */ /* 0x004fe400078208ff */
[-C--:B------:R-:W-:Y:S01]  /*4b30*/  LEA.HI.X.SX32 R27, R17, R3.reuse, 0x1, P0 ;  /* 0x00000003111b7211 */ /* 0x080fe200000f0eff */
[----:B------:R-:W-:Y:S01]  /*4b40*/  IMAD R8, R6, 0x4, R9 ;  /* 0x0000000406087824 */ /* 0x000fe200078e0209 */
[----:B------:R-:W-:Y:S02]  /*4b50*/  LEA R11, R0, R28, 0x1 ;  /* 0x0000001c000b7211 */ /* 0x000fe400078e08ff */
[----:B------:R-:W-:Y:S01]  /*4b60*/  LEA.HI.X.SX32 R19, R12, R3, 0x1, P1 ;  /* 0x000000030c137211 */ /* 0x000fe200008f0eff */
[----:B------:R0:W-:Y:S01]  /*4b70*/  STL.64 [R1+0xa48], R26 ;  /* 0x000a481a01007387 */ /* 0x0001e20000100a00 */
[----:B------:R-:W-:-:S03]  /*4b80*/  IMAD R23, R6, 0x4, R8 ;  /* 0x0000000406177824 */ /* 0x000fc600078e0208 */
[----:B------:R-:W-:Y:S04]  /*4b90*/  STL.64 [R1+0xb98], R10 ;  /* 0x000b980a01007387 */ /* 0x000fe80000100a00 */
[----:B------:R1:W-:Y:S01]  /*4ba0*/  STL.64 [R1+0xa40], R18 ;  /* 0x000a401201007387 */ /* 0x0003e20000100a00 */
[----:B0-----:R-:W-:-:S04]  /*4bb0*/  LEA R26, P0, R14, R2, 0x1 ;  /* 0x000000020e1a7211 */ /* 0x001fc800078008ff */
[----:B------:R-:W-:Y:S02]  /*4bc0*/  LEA.HI.X.SX32 R27, R14, R3, 0x1, P0 ;  /* 0x000000030e1b7211 */ /* 0x000fe400000f0eff */
[C---:B-1----:R-:W-:Y:S02]  /*4bd0*/  LEA R18, P1, R13.reuse, R2, 0x1 ;  /* 0x000000020d127211 */ /* 0x042fe400078208ff */
[----:B------:R-:W-:Y:S02]  /*4be0*/  LEA R10, R6, R23, 0x2 ;  /* 0x00000017060a7211 */ /* 0x000fe400078e10ff */
[----:B------:R-:W-:Y:S01]  /*4bf0*/  LEA.HI.X.SX32 R19, R13, R3, 0x1, P1 ;  /* 0x000000030d137211 */ /* 0x000fe200008f0eff */
[----:B------:R0:W-:Y:S04]  /*4c00*/  STL.64 [R1+0xa38], R26 ;  /* 0x000a381a01007387 */ /* 0x0001e80000100a00 */
[----:B0-----:R-:W2:Y:S04]  /*4c10*/  LDL.LU R26, [R1+0xbb8] ;  /* 0x000bb800011a7983 */ /* 0x001ea80000300800 */
[----:B------:R-:W-:Y:S04]  /*4c20*/  STL.64 [R1+0xba8], R10 ;  /* 0x000ba80a01007387 */ /* 0x000fe80000100a00 */
[----:B------:R0:W-:Y:S04]  /*4c30*/  STL.64 [R1+0xa30], R18 ;  /* 0x000a301201007387 */ /* 0x0001e80000100a00 */
[----:B0-----:R-:W3:Y:S01]  /*4c40*/  LDL.LU.64 R18, [R1+0xbb0] ;  /* 0x000bb00001127983 */ /* 0x001ee20000300a00 */
[----:B------:R-:W-:-:S04]  /*4c50*/  IMAD R12, R0, 0x2, R11 ;  /* 0x00000002000c7824 */ /* 0x000fc800078e020b */
[----:B------:R-:W-:Y:S02]  /*4c60*/  IMAD R29, R0, 0x2, R12 ;  /* 0x00000002001d7824 */ /* 0x000fe400078e020c */
[----:B------:R-:W-:-:S03]  /*4c70*/  IMAD R27, R6, 0x4, R10 ;  /* 0x00000004061b7824 */ /* 0x000fc600078e020a */
[----:B------:R0:W-:Y:S01]  /*4c80*/  STL.64 [R1+0xba0], R28 ;  /* 0x000ba01c01007387 */ /* 0x0001e20000100a00 */
[----:B------:R-:W-:Y:S02]  /*4c90*/  LEA R13, R0, R29, 0x1 ;  /* 0x0000001d000d7211 */ /* 0x000fe400078e08ff */
[-C--:B------:R-:W-:Y:S01]  /*4ca0*/  LEA R10, P1, R16, R2.reuse, 0x1 ;  /* 0x00000002100a7211 */ /* 0x080fe200078208ff */
[----:B------:R-:W-:Y:S02]  /*4cb0*/  IMAD R4, R6, 0x4, R27 ;  /* 0x0000000406047824 */ /* 0x000fe400078e021b */
[----:B------:R-:W-:Y:S01]  /*4cc0*/  IMAD R14, R0, 0x2, R13 ;  /* 0x00000002000e7824 */ /* 0x000fe200078e020d */
[C---:B0-----:R-:W-:Y:S02]  /*4cd0*/  LEA R28, P0, R15.reuse, R2, 0x1 ;  /* 0x000000020f1c7211 */ /* 0x041fe400078008ff */
[-C--:B------:R-:W-:Y:S02]  /*4ce0*/  LEA.HI.X.SX32 R11, R16, R3.reuse, 0x1, P1 ;  /* 0x00000003100b7211 */ /* 0x080fe400008f0eff */
[----:B------:R-:W-:-:S02]  /*4cf0*/  LEA.HI.X.SX32 R29, R15, R3, 0x1, P0 ;  /* 0x000000030f1d7211 */ /* 0x000fc400000f0eff */
[----:B------:R-:W-:Y:S01]  /*4d00*/  LEA R15, R6, R4, 0x2 ;  /* 0x00000004060f7211 */ /* 0x000fe200078e10ff */
[----:B------:R-:W-:Y:S02]  /*4d10*/  IMAD R4, R0, 0x2, R14 ;  /* 0x0000000200047824 */ /* 0x000fe400078e020e */
[----:B------:R3:W-:Y:S04]  /*4d20*/  STL.64 [R1+0xa28], R28 ;  /* 0x000a281c01007387 */ /* 0x0007e80000100a00 */
[----:B------:R0:W-:Y:S01]  /*4d30*/  STL.64 [R1+0xa20], R10 ;  /* 0x000a200a01007387 */ /* 0x0001e20000100a00 */
[----:B------:R-:W-:Y:S01]  /*4d40*/  IMAD R16, R6, 0x4, R15 ;  /* 0x0000000406107824 */ /* 0x000fe200078e020f */
[----:B------:R-:W-:Y:S02]  /*4d50*/  LEA R17, R0, R4, 0x1 ;  /* 0x0000000400117211 */ /* 0x000fe400078e08ff */
[----:B------:R-:W-:Y:S01]  /*4d60*/  STL [R1], R4 ;  /* 0x0000000401007387 */ /* 0x000fe20000100800 */
[----:B---3--:R-:W-:-:S02]  /*4d70*/  LEA R28, P0, R18, R2, 0x1 ;  /* 0x00000002121c7211 */ /* 0x008fc400078008ff */
[C---:B0-----:R-:W-:Y:S02]  /*4d80*/  LEA R10, P1, R19.reuse, R2, 0x1 ;  /* 0x00000002130a7211 */ /* 0x041fe400078208ff */
[-C--:B------:R-:W-:Y:S02]  /*4d90*/  LEA.HI.X.SX32 R29, R18, R3.reuse, 0x1, P0 ;  /* 0x00000003121d7211 */ /* 0x080fe400000f0eff */
[----:B------:R-:W-:-:S03]  /*4da0*/  LEA.HI.X.SX32 R11, R19, R3, 0x1, P1 ;  /* 0x00000003130b7211 */ /* 0x000fc600008f0eff */
[----:B------:R-:W-:Y:S04]  /*4db0*/  STL.64 [R1+0xa18], R28 ;  /* 0x000a181c01007387 */ /* 0x000fe80000100a00 */
[----:B------:R-:W-:Y:S04]  /*4dc0*/  STL.64 [R1+0xb58], R16 ;  /* 0x000b581001007387 */ /* 0x000fe80000100a00 */
[----:B------:R0:W-:Y:S01]  /*4dd0*/  STL.64 [R1+0xa10], R10 ;  /* 0x000a100a01007387 */ /* 0x0001e20000100a00 */
[----:B------:R-:W-:Y:S02]  /*4de0*/  IMAD R18, R6, 0x4, R16 ;  /* 0x0000000406127824 */ /* 0x000fe400078e0210 */
[----:B------:R-:W-:Y:S01]  /*4df0*/  IMAD R19, R0, 0x2, R17 ;  /* 0x0000000200137824 */ /* 0x000fe200078e0211 */
[----:B0-----:R-:W-:-:S04]  /*4e00*/  LEA R10, P0, R21, R2, 0x1 ;  /* 0x00000002150a7211 */ /* 0x001fc800078008ff */
[----:B------:R-:W-:Y:S01]  /*4e10*/  LEA.HI.X.SX32 R11, R21, R3, 0x1, P0 ;  /* 0x00000003150b7211 */ /* 0x000fe200000f0eff */
[----:B------:R-:W-:Y:S04]  /*4e20*/  STL.64 [R1+0xb60], R18 ;  /* 0x000b601201007387 */ /* 0x000fe80000100a00 */
[----:B------:R0:W-:Y:S04]  /*4e30*/  STL.64 [R1+0xa08], R10 ;  /* 0x000a080a01007387 */ /* 0x0001e80000100a00 */
[----:B0-----:R-:W3:Y:S01]  /*4e40*/  LDL.LU.64 R10, [R1+0xba8] ;  /* 0x000ba800010a7983 */ /* 0x001ee20000300a00 */
[----:B------:R-:W-:-:S02]  /*4e50*/  LEA R28, P1, R22, R2, 0x1 ;  /* 0x00000002161c7211 */ /* 0x000fc400078208ff */
[----:B------:R-:W-:Y:S02]  /*4e60*/  LEA R20, R6, R18, 0x2 ;  /* 0x0000001206147211 */ /* 0x000fe400078e10ff */
[-C--:B------:R-:W-:Y:S02]  /*4e70*/  LEA.HI.X.SX32 R29, R22, R3.reuse, 0x1, P1 ;  /* 0x00000003161d7211 */ /* 0x080fe400008f0eff */
[----:B------:R-:W-:Y:S02]  /*4e80*/  LEA R21, R6, R20, 0x2 ;  /* 0x0000001406157211 */ /* 0x000fe400078e10ff */
[----:B------:R-:W-:Y:S01]  /*4e90*/  MOV R18, R8 ;  /* 0x0000000800127202 */ /* 0x000fe20000000f00 */
[----:B------:R0:W-:Y:S01]  /*4ea0*/  STL.64 [R1+0xa00], R28 ;  /* 0x000a001c01007387 */ /* 0x0001e20000100a00 */
[C---:B------:R-:W-:Y:S01]  /*4eb0*/  LEA R8, P0, R25.reuse, R2, 0x1 ;  /* 0x0000000219087211 */ /* 0x040fe200078008ff */
[C---:B------:R-:W-:Y:S02]  /*4ec0*/  IMAD R4, R0.reuse, 0x2, R19 ;  /* 0x0000000200047824 */ /* 0x040fe400078e0213 */
[----:B------:R-:W-:Y:S01]  /*4ed0*/  IMAD.MOV.U32 R19, RZ, RZ, R9 ;  /* 0x000000ffff137224 */ /* 0x000fe200078e0009 */
[----:B------:R-:W-:Y:S01]  /*4ee0*/  LEA.HI.X.SX32 R9, R25, R3, 0x1, P0 ;  /* 0x0000000319097211 */ /* 0x000fe200000f0eff */
[----:B------:R-:W-:Y:S01]  /*4ef0*/  IMAD.MOV.U32 R16, RZ, RZ, R23 ;  /* 0x000000ffff107224 */ /* 0x000fe200078e0017 */
[----:B0-----:R-:W4:Y:S04]  /*4f00*/  LDL.LU.64 R28, [R1+0xba0] ;  /* 0x000ba000011c7983 */ /* 0x001f280000300a00 */
[----:B------:R0:W-:Y:S01]  /*4f10*/  STL.64 [R1+0xac8], R20 ;  /* 0x000ac81401007387 */ /* 0x0001e20000100a00 */
[----:B------:R-:W-:-:S02]  /*4f20*/  IMAD R22, R0, 0x2, R4 ;  /* 0x0000000200167824 */ /* 0x000fc400078e0204 */
[----:B------:R-:W-:Y:S02]  /*4f30*/  IMAD R23, R6, 0x4, R21 ;  /* 0x0000000406177824 */ /* 0x000fe400078e0215 */
[----:B0-----:R-:W-:Y:S02]  /*4f40*/  IMAD.MOV.U32 R21, RZ, RZ, R24 ;  /* 0x000000ffff157224 */ /* 0x001fe400078e0018 */
[----:B------:R-:W-:Y:S01]  /*4f50*/  IMAD R24, R0, 0x2, R22 ;  /* 0x0000000200187824 */ /* 0x000fe200078e0216 */
[----:B---3--:R-:W-:Y:S02]  /*4f60*/  MOV R20, R10 ;  /* 0x0000000a00147202 */ /* 0x008fe40000000f00 */
[----:B--2---:R-:W-:-:S05]  /*4f70*/  LEA R10, P1, R26, R2, 0x1 ;  /* 0x000000021a0a7211 */ /* 0x004fca00078208ff */
[----:B------:R0:W-:Y:S04]  /*4f80*/  STL [R1+0x9f0], R10 ;  /* 0x0009f00a01007387 */ /* 0x0001e80000100800 */
[----:B0-----:R-:W2:Y:S04]  /*4f90*/  LDL.LU.64 R10, [R1+0xb98] ;  /* 0x000b9800010a7983 */ /* 0x001ea80000300a00 */
[----:B------:R0:W-:Y:S04]  /*4fa0*/  STL.64 [R1+0x9f8], R8 ;  /* 0x0009f80801007387 */ /* 0x0001e80000100a00 */
[----:B0-----:R-:W3:Y:S04]  /*4fb0*/  LDL.LU.64 R8, [R1+0xb90] ;  /* 0x000b900001087983 */ /* 0x001ee80000300a00 */
[----:B------:R0:W-:Y:S04]  /*4fc0*/  STL.64 [R1+0xb68], R22 ;  /* 0x000b681601007387 */ /* 0x0001e80000100a00 */
[----:B0-----:R-:W3:Y:S04]  /*4fd0*/  LDL.LU R22, [R1+0x40] ;  /* 0x0000400001167983 */ /* 0x001ee80000300800 */
[----:B------:R-:W-:Y:S04]  /*4fe0*/  STL.64 [R1+0xaf0], R6 ;  /* 0x000af00601007387 */ /* 0x000fe80000100a00 */
[----:B------:R0:W-:Y:S04]  /*4ff0*/  STL.64 [R1+0xb88], R18 ;  /* 0x000b881201007387 */ /* 0x0001e80000100a00 */
[----:B0-----:R0:W4:Y:S01]  /*5000*/  LDL.64 R18, [R1+0x9f0] ;  /* 0x0009f00001127983 */ /* 0x0011220000100a00 */
[----:B------:R-:W-:-:S05]  /*5010*/  IMAD R17, R6, 0x4, R27 ;  /* 0x0000000406117824 */ /* 0x000fca00078e021b */
[----:B------:R-:W-:Y:S04]  /*5020*/  STL.64 [R1+0xb80], R16 ;  /* 0x000b801001007387 */ /* 0x000fe80000100a00 */
[----:B------:R2:W-:Y:S01]  /*5030*/  STL.64 [R1+0xb78], R14 ;  /* 0x000b780e01007387 */ /* 0x0005e20000100a00 */
[----:B------:R-:W-:Y:S02]  /*5040*/  LEA R25, R6, R23, 0x2 ;  /* 0x0000001706197211 */ /* 0x000fe400078e10ff */
[----:B--2---:R-:W-:-:S04]  /*5050*/  LEA R14, P2, R10, R2, 0x1 ;  /* 0x000000020a0e7211 */ /* 0x004fc800078408ff */
[-C--:B------:R-:W-:Y:S01]  /*5060*/  LEA.HI.X.SX32 R15, R10, R3.reuse, 0x1, P2 ;  /* 0x000000030a0f7211 */ /* 0x080fe200010f0eff */
[----:B---3--:R-:W-:Y:S01]  /*5070*/  IMAD.MOV.U32 R6, RZ, RZ, R22 ;  /* 0x000000ffff067224 */ /* 0x008fe200078e0016 */
[-C--:B----4-:R-:W-:Y:S02]  /*5080*/  LEA.HI.X.SX32 R19, R26, R3.reuse, 0x1, P1 ;  /* 0x000000031a137211 */ /* 0x090fe400008f0eff */
[-C--:B------:R-:W-:Y:S02]  /*5090*/  LEA R18, P0, R8, R2.reuse, 0x1 ;  /* 0x0000000208127211 */ /* 0x080fe400078008ff */
[C---:B------:R-:W-:Y:S01]  /*50a0*/  LEA R16, P1, R9.reuse, R2, 0x1 ;  /* 0x0000000209107211 */ /* 0x040fe200078208ff */
[----:B------:R1:W-:Y:S03]  /*50b0*/  STL [R1+0x9f4], R19 ;  /* 0x0009f41301007387 */ /* 0x0003e60000100800 */
[----:B------:R-:W-:-:S02]  /*50c0*/  LEA.HI.X.SX32 R17, R9, R3, 0x1, P1 ;  /* 0x0000000309117211 */ /* 0x000fc400008f0eff */
[----:B-1----:R-:W-:-:S05]  /*50d0*/  LEA.HI.X.SX32 R19, R8, R3, 0x1, P0 ;  /* 0x0000000308137211 */ /* 0x002fca00000f0eff */
[----:B------:R1:W-:Y:S01]  /*50e0*/  STL.64 [R1+0x9e8], R18 ;  /* 0x0009e81201007387 */ /* 0x0003e20000100a00 */
[----:B------:R-:W-:-:S03]  /*50f0*/  LEA R22, P1, R11, R2, 0x1 ;  /* 0x000000020b167211 */ /* 0x000fc600078208ff */
[----:B-1----:R-:W2:Y:S04]  /*5100*/  LDL.LU.64 R18, [R1+0xb88] ;  /* 0x000b880001127983 */ /* 0x002ea80000300a00 */
[----:B------:R1:W-:Y:S04]  /*5110*/  STL.64 [R1+0x9e0], R16 ;  /* 0x0009e01001007387 */ /* 0x0003e80000100a00 */
[----:B-1----:R-:W3:Y:S04]  /*5120*/  LDL.LU.64 R16, [R1+0xb80] ;  /* 0x000b800001107983 */ /* 0x002ee80000300a00 */
[----:B------:R1:W-:Y:S01]  /*5130*/  STL.64 [R1+0x9d8], R14 ;  /* 0x0009d80e01007387 */ /* 0x0003e20000100a00 */
[----:B------:R-:W-:-:S03]  /*5140*/  IMAD R26, R0, 0x2, R24 ;  /* 0x00000002001a7824 */ /* 0x000fc600078e0218 */
[----:B------:R-:W-:Y:S01]  /*5150*/  STL [R1+0x9c8], R22 ;  /* 0x0009c81601007387 */ /* 0x000fe20000100800 */
[----:B-1----:R-:W-:-:S04]  /*5160*/  LEA R14, P0, R28, R2, 0x1 ;  /* 0x000000021c0e7211 */ /* 0x002fc800078008ff */
[----:B------:R-:W-:-:S05]  /*5170*/  LEA.HI.X.SX32 R15, R28, R3, 0x1, P0 ;  /* 0x000000031c0f7211 */ /* 0x000fca00000f0eff */
[----:B------:R1:W-:Y:S04]  /*5180*/  STL.64 [R1+0x9d0], R14 ;  /* 0x0009d00e01007387 */ /* 0x0003e80000100a00 */
[----:B-1----:R-:W4:Y:S04]  /*5190*/  LDL.LU.64 R14, [R1+0xb78] ;  /* 0x000b7800010e7983 */ /* 0x002f280000300a00 */
[----:B------:R1:W-:Y:S04]  /*51a0*/  STL.64 [R1+0xb70], R24 ;  /* 0x000b701801007387 */ /* 0x0003e80000100a00 */
[----:B-1----:R0:W3:Y:S01]  /*51b0*/  LDL.64 R24, [R1+0x9c8] ;  /* 0x0009c80001187983 */ /* 0x0020e20000100a00 */
[----:B------:R-:W-:Y:S01]  /*51c0*/  IMAD.MOV.U32 R7, RZ, RZ, R27 ;  /* 0x000000ffff077224 */ /* 0x000fe200078e001b */
[----:B------:R-:W-:-:S02]  /*51d0*/  LEA R27, R0, R26, 0x1 ;  /* 0x0000001a001b7211 */ /* 0x000fc400078e08ff */
[----:B------:R-:W-:-:S03]  /*51e0*/  LEA R22, P2, R12, R2, 0x1 ;  /* 0x000000020c167211 */ /* 0x000fc600078408ff */
[----:B------:R-:W-:Y:S01]  /*51f0*/  IMAD R8, R0, 0x2, R27 ;  /* 0x0000000200087824 */ /* 0x000fe200078e021b */
[----:B------:R-:W-:Y:S01]  /*5200*/  LEA.HI.X.SX32 R23, R12, R3, 0x1, P2 ;  /* 0x000000030c177211 */ /* 0x000fe200010f0eff */
[----:B------:R-:W-:-:S03]  /*5210*/  IMAD.MOV.U32 R28, RZ, RZ, R7 ;  /* 0x000000ffff1c7224 */ /* 0x000fc600078e0007 */
[C---:B------:R-:W-:Y:S02]  /*5220*/  LEA R9, R0.reuse, R8, 0x1 ;  /* 0x0000000800097211 */ /* 0x040fe400078e08ff */
[----:B------:R-:W-:Y:S01]  /*5230*/  MOV R7, R21 ;  /* 0x0000001500077202 */ /* 0x000fe20000000f00 */
[----:B------:R-:W-:Y:S01]  /*5240*/  IMAD.MOV.U32 R12, RZ, RZ, R20 ;  /* 0x000000ffff0c7224 */ /* 0x000fe200078e0014 */
[----:B------:R-:W-:Y:S01]  /*5250*/  LEA R10, R0, R9, 0x1 ;  /* 0x00000009000a7211 */ /* 0x000fe200078e08ff */
[----:B--2---:R-:W-:Y:S02]  /*5260*/  IMAD.MOV.U32 R21, RZ, RZ, R18 ;  /* 0x000000ffff157224 */ /* 0x004fe400078e0012 */
[----:B------:R-:W-:Y:S01]  /*5270*/  IMAD.MOV.U32 R20, RZ, RZ, R19 ;  /* 0x000000ffff147224 */ /* 0x000fe200078e0013 */
[----:B---3--:R-:W-:-:S05]  /*5280*/  LEA.HI.X.SX32 R25, R11, R3, 0x1, P1 ;  /* 0x000000030b197211 */ /* 0x008fca00008f0eff */
[----:B------:R1:W-:Y:S01]  /*5290*/  STL [R1+0x9cc], R25 ;  /* 0x0009cc1901007387 */ /* 0x0003e20000100800 */
[----:B------:R-:W-:-:S03]  /*52a0*/  LEA R18, P1, R13, R2, 0x1 ;  /* 0x000000020d127211 */ /* 0x000fc600078208ff */
[----:B-1----:R-:W2:Y:S04]  /*52b0*/  LDL.LU.64 R24, [R1+0xb70] ;  /* 0x000b700001187983 */ /* 0x002ea80000300a00 */
[----:B------:R1:W-:Y:S04]  /*52c0*/  STL.64 [R1+0x9c0], R22 ;  /* 0x0009c01601007387 */ /* 0x0003e80000100a00 */
[----:B------:R3:W-:Y:S01]  /*52d0*/  STL.64 [R1+0xb40], R8 ;  /* 0x000b400801007387 */ /* 0x0007e20000100a00 */
[----:B------:R-:W-:Y:S02]  /*52e0*/  LEA.HI.X.SX32 R19, R13, R3, 0x1, P1 ;  /* 0x000000030d137211 */ /* 0x000fe400008f0eff */
[-C--:B-1----:R-:W-:Y:S01]  /*52f0*/  LEA R22, P0, R29, R2.reuse, 0x1 ;  /* 0x000000021d167211 */ /* 0x082fe200078008ff */
[----:B---3--:R-:W-:Y:S01]  /*5300*/  IMAD.MOV.U32 R8, RZ, RZ, R16 ;  /* 0x000000ffff087224 */ /* 0x008fe200078e0010 */
[----:B----4-:R-:W-:-:S02]  /*5310*/  LEA R16, P2, R14, R2, 0x1 ;  /* 0x000000020e107211 */ /* 0x010fc400078408ff */
[-C--:B------:R-:W-:Y:S01]  /*5320*/  LEA.HI.X.SX32 R23, R29, R3.reuse, 0x1, P0 ;  /* 0x000000031d177211 */ /* 0x080fe200000f0eff */
[----:B------:R-:W-:Y:S01]  /*5330*/  IMAD.MOV.U32 R9, RZ, RZ, R17 ;  /* 0x000000ffff097224 */ /* 0x000fe200078e0011 */
[----:B------:R-:W-:-:S03]  /*5340*/  LEA.HI.X.SX32 R17, R14, R3, 0x1, P2 ;  /* 0x000000030e117211 */ /* 0x000fc600010f0eff */
[----:B------:R1:W-:Y:S04]  /*5350*/  STL.64 [R1+0x9b8], R22 ;  /* 0x0009b81601007387 */ /* 0x0003e80000100a00 */
[----:B-1----:R-:W3:Y:S04]  /*5360*/  LDL.LU.64 R22, [R1+0xb68] ;  /* 0x000b680001167983 */ /* 0x002ee80000300a00 */
[----:B------:R1:W-:Y:S04]  /*5370*/  STL.64 [R1+0x9b0], R18 ;  /* 0x0009b01201007387 */ /* 0x0003e80000100a00 */
[----:B-1----:R-:W4:Y:S04]  /*5380*/  LDL.LU.64 R18, [R1+0xb60] ;  /* 0x000b600001127983 */ /* 0x002f280000300a00 */
[----:B------:R1:W-:Y:S04]  /*5390*/  STL.64 [R1+0x9a8], R16 ;  /* 0x0009a81001007387 */ /* 0x0003e80000100a00 */
[----:B-1----:R-:W2:Y:S04]  /*53a0*/  LDL.LU.64 R16, [R1+0xb58] ;  /* 0x000b580001107983 */ /* 0x002ea80000300a00 */
[----:B------:R-:W2:Y:S01]  /*53b0*/  LDL.LU R14, [R1] ;  /* 0x00000000010e7983 */ /* 0x000ea20000300800 */
[----:B------:R-:W-:-:S03]  /*53c0*/  IMAD.MOV.U32 R29, RZ, RZ, R12 ;  /* 0x000000ffff1d7224 */ /* 0x000fc600078e000c */
[----:B------:R2:W-:Y:S01]  /*53d0*/  STL.64 [R1+0xb50], R26 ;  /* 0x000b501a01007387 */ /* 0x0005e20000100a00 */
[----:B------:R-:W-:-:S03]  /*53e0*/  LEA R11, R0, R10, 0x1 ;  /* 0x0000000a000b7211 */ /* 0x000fc600078e08ff */
[----:B------:R-:W-:Y:S04]  /*53f0*/  STL.64 [R1+0xb30], R28 ;  /* 0x000b301c01007387 */ /* 0x000fe80000100a00 */
[----:B------:R-:W-:Y:S01]  /*5400*/  STL.64 [R1+0xb38], R10 ;  /* 0x000b380a01007387 */ /* 0x000fe20000100a00 */
[----:B------:R-:W-:Y:S01]  /*5410*/  IMAD R12, R0, 0x2, R11 ;  /* 0x00000002000c7824 */ /* 0x000fe200078e020b */
[----:B--2---:R-:W-:-:S04]  /*5420*/  LEA R26, P0, R14, R2, 0x1 ;  /* 0x000000020e1a7211 */ /* 0x004fc800078008ff */
[----:B------:R-:W-:-:S05]  /*5430*/  LEA.HI.X.SX32 R27, R14, R3, 0x1, P0 ;  /* 0x000000030e1b7211 */ /* 0x000fca00000f0eff */
[----:B------:R1:W-:Y:S04]  /*5440*/  STL.64 [R1+0x9a0], R26 ;  /* 0x0009a01a01007387 */ /* 0x0003e80000100a00 */
[----:B-1----:R-:W2:Y:S01]  /*5450*/  LDL.LU.64 R26, [R1+0xb50] ;  /* 0x000b5000011a7983 */ /* 0x002ea20000300a00 */
[-C--:B------:R-:W-:Y:S02]  /*5460*/  LEA R10, P1, R17, R2.reuse, 0x1 ;  /* 0x00000002110a7211 */ /* 0x080fe400078208ff */
[----:B----4-:R-:W-:Y:S02]  /*5470*/  LEA R28, P2, R19, R2, 0x1 ;  /* 0x00000002131c7211 */ /* 0x010fe400078408ff */
[----:B------:R-:W-:Y:S02]  /*5480*/  LEA.HI.X.SX32 R11, R17, R3, 0x1, P1 ;  /* 0x00000003110b7211 */ /* 0x000fe400008f0eff */
[----:B------:R-:W-:-:S02]  /*5490*/  LEA R13, R0, R12, 0x1 ;  /* 0x0000000c000d7211 */ /* 0x000fc400078e08ff */
[----:B------:R-:W-:Y:S01]  /*54a0*/  LEA.HI.X.SX32 R29, R19, R3, 0x1, P2 ;  /* 0x00000003131d7211 */ /* 0x000fe200010f0eff */
[----:B------:R1:W-:Y:S04]  /*54b0*/  STL.64 [R1+0x998], R10 ;  /* 0x0009980a01007387 */ /* 0x0003e80000100a00 */
[----:B------:R4:W-:Y:S01]  /*54c0*/  STL.64 [R1+0xb20], R12 ;  /* 0x000b200c01007387 */ /* 0x0009e20000100a00 */
[----:B------:R-:W-:-:S03]  /*54d0*/  IMAD R14, R0, 0x2, R13 ;  /* 0x00000002000e7824 */ /* 0x000fc600078e020d */
[----:B------:R3:W-:Y:S01]  /*54e0*/  STL.64 [R1+0x990], R28 ;  /* 0x0009901c01007387 */ /* 0x0007e20000100a00 */
[-C--:B-1----:R-:W-:Y:S01]  /*54f0*/  LEA R10, P2, R24, R2.reuse, 0x1 ;  /* 0x00000002180a7211 */ /* 0x082fe200078408ff */
[----:B----4-:R-:W-:Y:S01]  /*5500*/  IMAD.MOV.U32 R12, RZ, RZ, R8 ;  /* 0x000000ffff0c7224 */ /* 0x010fe200078e0008 */
[-C--:B------:R-:W-:Y:S02]  /*5510*/  LEA R8, P0, R4, R2.reuse, 0x1 ;  /* 0x0000000204087211 */ /* 0x080fe400078008ff */
[----:B------:R-:W-:Y:S02]  /*5520*/  MOV R13, R9 ;  /* 0x00000009000d7202 */ /* 0x000fe40000000f00 */
[----:B---3--:R-:W-:Y:S02]  /*5530*/  LEA R28, P1, R22, R2, 0x1 ;  /* 0x00000002161c7211 */ /* 0x008fe400078208ff */
[-C--:B------:R-:W-:Y:S01]  /*5540*/  LEA.HI.X.SX32 R9, R4, R3.reuse, 0x1, P0 ;  /* 0x0000000304097211 */ /* 0x080fe200000f0eff */
[----:B------:R-:W-:Y:S01]  /*5550*/  STL.64 [R1+0xb28], R14 ;  /* 0x000b280e01007387 */ /* 0x000fe20000100a00 */
[----:B------:R-:W-:-:S02]  /*5560*/  LEA.HI.X.SX32 R29, R22, R3, 0x1, P1 ;  /* 0x00000003161d7211 */ /* 0x000fc400008f0eff */
[----:B------:R-:W-:Y:S01]  /*5570*/  LEA.HI.X.SX32 R11, R24, R3, 0x1, P2 ;  /* 0x00000003180b7211 */ /* 0x000fe200010f0eff */
[----:B------:R-:W3:Y:S04]  /*5580*/  LDL.LU R4, [R1+0xb48] ;  /* 0x000b480001047983 */ /* 0x000ee80000300800 */
[----:B------:R1:W-:Y:S04]  /*5590*/  STL.64 [R1+0x988], R8 ;  /* 0x0009880801007387 */ /* 0x0003e80000100a00 */
[----:B-1----:R-:W4:Y:S04]  /*55a0*/  LDL.LU.64 R8, [R1+0xb40] ;  /* 0x000b400001087983 */ /* 0x002f280000300a00 */
[----:B------:R-:W-:Y:S04]  /*55b0*/  STL.64 [R1+0x980], R28 ;  /* 0x0009801c01007387 */ /* 0x000fe80000100a00 */
[----:B------:R2:W-:Y:S02]  /*55c0*/  STL.64 [R1+0x978], R10 ;  /* 0x0009780a01007387 */ /* 0x0005e40000100a00 */
[----:B--2---:R-:W-:-:S02]  /*55d0*/  LEA R10, P0, R26, R2, 0x1 ;  /* 0x000000021a0a7211 */ /* 0x004fc400078008ff */
[C---:B------:R-:W-:Y:S02]  /*55e0*/  LEA R28, P1, R27.reuse, R2, 0x1 ;  /* 0x000000021b1c7211 */ /* 0x040fe400078208ff */
[-C--:B------:R-:W-:Y:S02]  /*55f0*/  LEA.HI.X.SX32 R11, R26, R3.reuse, 0x1, P0 ;  /* 0x000000031a0b7211 */ /* 0x080fe400000f0eff */
[----:B------:R-:W-:-:S03]  /*5600*/  LEA.HI.X.SX32 R29, R27, R3, 0x1, P1 ;  /* 0x000000031b1d7211 */ /* 0x000fc600008f0eff */
[----:B------:R1:W-:Y:S04]  /*5610*/  STL.64 [R1+0x970], R10 ;  /* 0x0009700a01007387 */ /* 0x0003e80000100a00 */
[----:B-1----:R-:W2:Y:S04]  /*5620*/  LDL.LU.64 R10, [R1+0xb38] ;  /* 0x000b3800010a7983 */ /* 0x002ea80000300a00 */
[----:B------:R1:W-:Y:S04]  /*5630*/  STL.64 [R1+0x968], R28 ;  /* 0x0009681c01007387 */ /* 0x0003e80000100a00 */
[----:B-1----:R-:W2:Y:S01]  /*5640*/  LDL.LU.64 R28, [R1+0xb30] ;  /* 0x000b3000011c7983 */ /* 0x002ea20000300a00 */
[----:B------:R-:W-:-:S02]  /*5650*/  IMAD R17, R0, 0x2, R14 ;  /* 0x0000000200117824 */ /* 0x000fc400078e020e */
[----:B------:R-:W-:Y:S02]  /*5660*/  IMAD.MOV.U32 R26, RZ, RZ, R12 ;  /* 0x000000ffff1a7224 */ /* 0x000fe400078e000c */
[----:B------:R-:W-:Y:S01]  /*5670*/  IMAD.MOV.U32 R27, RZ, RZ, R13 ;  /* 0x000000ffff1b7224 */ /* 0x000fe200078e000d */
[CC--:B----4-:R-:W-:Y:S02]  /*5680*/  LEA R14, P2, R8.reuse, R2.reuse, 0x1 ;  /* 0x00000002080e7211 */ /* 0x0d0fe400078408ff */
[C---:B------:R-:W-:Y:S02]  /*5690*/  LEA R12, P0, R9.reuse, R2, 0x1 ;  /* 0x00000002090c7211 */ /* 0x040fe400078008ff */
[-C--:B------:R-:W-:Y:S02]  /*56a0*/  LEA.HI.X.SX32 R15, R8, R3.reuse, 0x1, P2 ;  /* 0x00000003080f7211 */ /* 0x080fe400010f0eff */
[----:B------:R-:W-:-:S03]  /*56b0*/  LEA.HI.X.SX32 R13, R9, R3, 0x1, P0 ;  /* 0x00000003090d7211 */ /* 0x000fc600000f0eff */
[----:B------:R1:W-:Y:S04]  /*56c0*/  STL.64 [R1+0x960], R14 ;  /* 0x0009600e01007387 */ /* 0x0003e80000100a00 */
[----:B-1----:R-:W4:Y:S04]  /*56d0*/  LDL.LU.64 R14, [R1+0xb28] ;  /* 0x000b2800010e7983 */ /* 0x002f280000300a00 */
[----:B--2---:R-:W-:Y:S04]  /*56e0*/  STL.64 [R1+0xb08], R28 ;  /* 0x000b081c01007387 */ /* 0x004fe80000100a00 */
[----:B------:R-:W-:Y:S04]  /*56f0*/  STL.64 [R1+0xb10], R26 ;  /* 0x000b101a01007387 */ /* 0x000fe80000100a00 */
[----:B------:R1:W-:Y:S04]  /*5700*/  STL.64 [R1+0x958], R12 ;  /* 0x0009580c01007387 */ /* 0x0003e80000100a00 */
[----:B-1----:R-:W2:Y:S01]  /*5710*/  LDL.LU.64 R12, [R1+0xb20] ;  /* 0x000b2000010c7983 */ /* 0x002ea20000300a00 */
[----:B------:R-:W-:Y:S01]  /*5720*/  IMAD R19, R0, 0x2, R17 ;  /* 0x0000000200137824 */ /* 0x000fe200078e0211 */
[----:B------:R-:W-:-:S04]  /*5730*/  LEA R26, P1, R10, R2, 0x1 ;  /* 0x000000020a1a7211 */ /* 0x000fc800078208ff */
[C---:B------:R-:W-:Y:S02]  /*5740*/  LEA R22, R0.reuse, R19, 0x1 ;  /* 0x0000001300167211 */ /* 0x040fe400078e08ff */
[C---:B------:R-:W-:Y:S02]  /*5750*/  LEA R28, P2, R11.reuse, R2, 0x1 ;  /* 0x000000020b1c7211 */ /* 0x040fe400078408ff */
[----:B------:R-:W-:Y:S02]  /*5760*/  LEA R8, R0, R22, 0x1 ;  /* 0x0000001600087211 */ /* 0x000fe400078e08ff */
[-C--:B------:R-:W-:Y:S02]  /*5770*/  LEA.HI.X.SX32 R27, R10, R3.reuse, 0x1, P1 ;  /* 0x000000030a1b7211 */ /* 0x080fe400008f0eff */
[----:B------:R-:W-:Y:S01]  /*5780*/  LEA.HI.X.SX32 R29, R11, R3, 0x1, P2 ;  /* 0x000000030b1d7211 */ /* 0x000fe200010f0eff */
[C---:B------:R-:W-:Y:S02]  /*5790*/  IMAD R24, R0.reuse, 0x2, R8 ;  /* 0x0000000200187824 */ /* 0x040fe400078e0208 */
[----:B------:R4:W-:Y:S02]  /*57a0*/  STL.64 [R1+0x950], R26 ;  /* 0x0009501a01007387 */ /* 0x0009e40000100a00 */
[----:B------:R-:W-:-:S02]  /*57b0*/  IMAD R9, R0, 0x2, R24 ;  /* 0x0000000200097824 */ /* 0x000fc400078e0218 */
[----:B------:R2:W-:Y:S04]  /*57c0*/  STL.64 [R1+0xb18], R24 ;  /* 0x000b181801007387 */ /* 0x0005e80000100a00 */
[----:B------:R1:W-:Y:S01]  /*57d0*/  STL.64 [R1+0x948], R28 ;  /* 0x0009481c01007387 */ /* 0x0003e20000100a00 */
[----:B----4-:R-:W-:-:S04]  /*57e0*/  LEA R26, P2, R14, R2, 0x1 ;  /* 0x000000020e1a7211 */ /* 0x010fc800078408ff */
[-C--:B------:R-:W-:Y:S02]  /*57f0*/  LEA.HI.X.SX32 R27, R14, R3.reuse, 0x1, P2 ;  /* 0x000000030e1b7211 */ /* 0x080fe400010f0eff */
[CC--:B--2---:R-:W-:Y:S02]  /*5800*/  LEA R24, P0, R12.reuse, R2.reuse, 0x1 ;  /* 0x000000020c187211 */ /* 0x0c4fe400078008ff */
[C---:B-1----:R-:W-:Y:S02]  /*5810*/  LEA R28, P1, R13.reuse, R2, 0x1 ;  /* 0x000000020d1c7211 */ /* 0x042fe400078208ff */
[-C--:B------:R-:W-:Y:S02]  /*5820*/  LEA.HI.X.SX32 R25, R12, R3.reuse, 0x1, P0 ;  /* 0x000000030c197211 */ /* 0x080fe400000f0eff */
[----:B------:R-:W-:-:S03]  /*5830*/  LEA.HI.X.SX32 R29, R13, R3, 0x1, P1 ;  /* 0x000000030d1d7211 */ /* 0x000fc600008f0eff */
[----:B------:R1:W-:Y:S04]  /*5840*/  STL.64 [R1+0x940], R24 ;  /* 0x0009401801007387 */ /* 0x0003e80000100a00 */
[----:B------:R-:W-:Y:S04]  /*5850*/  STL.64 [R1+0x938], R28 ;  /* 0x0009381c01007387 */ /* 0x000fe80000100a00 */
[----:B------:R2:W-:Y:S01]  /*5860*/  STL.64 [R1+0x930], R26 ;  /* 0x0009301a01007387 */ /* 0x0005e20000100a00 */
[----:B-1----:R-:W-:-:S04]  /*5870*/  LEA R24, P0, R17, R2, 0x1 ;  /* 0x0000000211187211 */ /* 0x002fc800078008ff */
[----:B------:R-:W-:Y:S02]  /*5880*/  LEA.HI.X.SX32 R25, R17, R3, 0x1, P0 ;  /* 0x0000000311197211 */ /* 0x000fe400000f0eff */
[----:B--2---:R-:W-:-:S03]  /*5890*/  LEA R26, P1, R19, R2, 0x1 ;  /* 0x00000002131a7211 */ /* 0x004fc600078208ff */
[----:B------:R1:W-:Y:S01]  /*58a0*/  STL.64 [R1+0x928], R24 ;  /* 0x0009281801007387 */ /* 0x0003e20000100a00 */
[----:B------:R-:W-:-:S03]  /*58b0*/  LEA.HI.X.SX32 R27, R19, R3, 0x1, P1 ;  /* 0x00000003131b7211 */ /* 0x000fc600008f0eff */
[----:B-1----:R-:W2:Y:S04]  /*58c0*/  LDL.LU.64 R24, [R1+0xb18] ;  /* 0x000b180001187983 */ /* 0x002ea80000300a00 */
[----:B------:R1:W-:Y:S04]  /*58d0*/  STL.64 [R1+0x920], R26 ;  /* 0x0009201a01007387 */ /* 0x0003e80000100a00 */
[----:B-1----:R-:W4:Y:S01]  /*58e0*/  LDL.LU.64 R26, [R1+0xb10] ;  /* 0x000b1000011a7983 */ /* 0x002f220000300a00 */
[----:B------:R-:W-:-:S04]  /*58f0*/  LEA R28, P2, R22, R2, 0x1 ;  /* 0x00000002161c7211 */ /* 0x000fc800078408ff */
[----:B------:R-:W-:Y:S02]  /*5900*/  LEA.HI.X.SX32 R29, R22, R3, 0x1, P2 ;  /* 0x00000003161d7211 */ /* 0x000fe400010f0eff */
[----:B------:R-:W-:-:S03]  /*5910*/  LEA R10, R0, R9, 0x1 ;  /* 0x00000009000a7211 */ /* 0x000fc600078e08ff */
[----:B------:R1:W-:Y:S01]  /*5920*/  STL.64 [R1+0x918], R28 ;  /* 0x0009181c01007387 */ /* 0x0003e20000100a00 */
[-C--:B------:R-:W-:Y:S01]  /*5930*/  LEA R22, P0, R8, R2.reuse, 0x1 ;  /* 0x0000000208167211 */ /* 0x080fe200078008ff */
[C---:B------:R-:W-:Y:S02]  /*5940*/  IMAD R11, R0.reuse, 0x2, R10 ;  /* 0x00000002000b7824 */ /* 0x040fe400078e020a */
[----:B-1----:R-:W3:Y:S04]  /*5950*/  LDL.LU.64 R28, [R1+0xb08] ;  /* 0x000b0800011c7983 */ /* 0x002ee80000300a00 */
[----:B------:R1:W-:Y:S01]  /*5960*/  STL [R1+0xb00], R18 ;  /* 0x000b001201007387 */ /* 0x0003e20000100800 */
[----:B------:R-:W-:Y:S01]  /*5970*/  IMAD R12, R0, 0x2, R11 ;  /* 0x00000002000c7824 */ /* 0x000fe200078e020b */
[----:B-1----:R-:W-:-:S04]  /*5980*/  LEA R18, P2, R9, R2, 0x1 ;  /* 0x0000000209127211 */ /* 0x002fc800078408ff */
[----:B------:R-:W-:Y:S01]  /*5990*/  LEA.HI.X.SX32 R19, R9, R3, 0x1, P2 ;  /* 0x0000000309137211 */ /* 0x000fe200010f0eff */
[----:B------:R-:W-:Y:S01]  /*59a0*/  IMAD R13, R0, 0x2, R12 ;  /* 0x00000002000d7824 */ /* 0x000fe200078e020c */
[----:B----4-:R-:W-:-:S05]  /*59b0*/  MOV R17, R27 ;  /* 0x0000001b00117202 */ /* 0x010fca0000000f00 */
[----:B------:R2:W-:Y:S04]  /*59c0*/  STL.64 [R1+0xaf8], R16 ;  /* 0x000af81001007387 */ /* 0x0005e80000100a00 */
[----:B------:R1:W-:Y:S01]  /*59d0*/  STL [R1+0xac4], R23 ;  /* 0x000ac41701007387 */ /* 0x0003e20000100800 */
[----:B--2---:R-:W-:Y:S02]  /*59e0*/  LEA R16, P1, R24, R2, 0x1 ;  /* 0x0000000218107211 */ /* 0x004fe400078208ff */
[-C--:B-1----:R-:W-:Y:S02]  /*59f0*/  LEA.HI.X.SX32 R23, R8, R3.reuse, 0x1, P0 ;  /* 0x0000000308177211 */ /* 0x082fe400000f0eff */
[----:B------:R-:W-:-:S03]  /*5a00*/  LEA.HI.X.SX32 R17, R24, R3, 0x1, P1 ;  /* 0x0000000318117211 */ /* 0x000fc600008f0eff */
[----:B------:R-:W-:Y:S04]  /*5a10*/  STL.64 [R1+0x910], R22 ;  /* 0x0009101601007387 */ /* 0x000fe80000100a00 */
[----:B------:R1:W-:Y:S04]  /*5a20*/  STL.64 [R1+0x900], R18 ;  /* 0x0009001201007387 */ /* 0x0003e80000100a00 */
[----:B------:R2:W-:Y:S01]  /*5a30*/  STL.64 [R1+0x908], R16 ;  /* 0x0009081001007387 */ /* 0x0005e20000100a00 */
[----:B------:R-:W-:Y:S02]  /*5a40*/  MOV R27, R6 ;  /* 0x00000006001b7202 */ /* 0x000fe40000000f00 */
[----:B-1----:R-:W-:-:S02]  /*5a50*/  LEA R18, P0, R10, R2, 0x1 ;  /* 0x000000020a127211 */ /* 0x002fc400078008ff */
[CC--:B--2---:R-:W-:Y:S02]  /*5a60*/  LEA R16, P1, R11.reuse, R2.reuse, 0x1 ;  /* 0x000000020b107211 */ /* 0x0c4fe400078208ff */
[-C--:B------:R-:W-:Y:S02]  /*5a70*/  LEA.HI.X.SX32 R19, R10, R3.reuse, 0x1, P0 ;  /* 0x000000030a137211 */ /* 0x080fe400000f0eff */
[CC--:B------:R-:W-:Y:S02]  /*5a80*/  LEA R22, P2, R12.reuse, R2.reuse, 0x1 ;  /* 0x000000020c167211 */ /* 0x0c0fe400078408ff */
[-C--:B------:R-:W-:Y:S02]  /*5a90*/  LEA.HI.X.SX32 R17, R11, R3.reuse, 0x1, P1 ;  /* 0x000000030b117211 */ /* 0x080fe400008f0eff */
[----:B------:R-:W-:Y:S01]  /*5aa0*/  LEA R6, P0, R13, R2, 0x1 ;  /* 0x000000020d067211 */ /* 0x000fe200078008ff */
[----:B------:R1:W-:Y:S01]  /*5ab0*/  STL.64 [R1+0x8f8], R18 ;  /* 0x0008f81201007387 */ /* 0x0003e20000100a00 */
[----:B------:R-:W-:-:S02]  /*5ac0*/  LEA.HI.X.SX32 R23, R12, R3, 0x1, P2 ;  /* 0x000000030c177211 */ /* 0x000fc400010f0eff */
[----:B------:R-:W-:Y:S02]  /*5ad0*/  MOV R24, R7 ;  /* 0x0000000700187202 */ /* 0x000fe40000000f00 */
[----:B------:R-:W-:Y:S01]  /*5ae0*/  LEA.HI.X.SX32 R7, R13, R3, 0x1, P0 ;  /* 0x000000030d077211 */ /* 0x000fe200000f0eff */
[----:B-1----:R-:W2:Y:S04]  /*5af0*/  LDL.LU R18, [R1+0xb00] ;  /* 0x000b000001127983 */ /* 0x002ea80000300800 */
[----:B------:R1:W-:Y:S04]  /*5b00*/  STL.64 [R1+0x8f0], R16 ;  /* 0x0008f01001007387 */ /* 0x0003e80000100a00 */
[----:B-1----:R-:W4:Y:S04]  /*5b10*/  LDL.LU.64 R16, [R1+0xaf8] ;  /* 0x000af80001107983 */ /* 0x002f280000300a00 */
[----:B------:R-:W-:Y:S04]  /*5b20*/  STL.64 [R1+0xae8], R20 ;  /* 0x000ae81401007387 */ /* 0x000fe80000100a00 */
[----:B------:R-:W-:Y:S04]  /*5b30*/  STL.64 [R1+0x8e8], R22 ;  /* 0x0008e81601007387 */ /* 0x000fe80000100a00 */
[----:B------:R1:W-:Y:S04]  /*5b40*/  STL.64 [R1+0x8e0], R6 ;  /* 0x0008e00601007387 */ /* 0x0003e80000100a00 */
[----:B-1----:R-:W2:Y:S01]  /*5b50*/  LDL.LU.64 R6, [R1+0xaf0] ;  /* 0x000af00001067983 */ /* 0x002ea20000300a00 */
[----:B------:R-:W-:-:S04]  /*5b60*/  IMAD R14, R0, 0x2, R13 ;  /* 0x00000002000e7824 */ /* 0x000fc800078e020d */
[----:B------:R-:W-:Y:S01]  /*5b70*/  IMAD R8, R0, 0x2, R14 ;  /* 0x0000000200087824 */ /* 0x000fe200078e020e */
[----:B------:R-:W-:-:S04]  /*5b80*/  LEA R22, P1, R14, R2, 0x1 ;  /* 0x000000020e167211 */ /* 0x000fc800078208ff */
[----:B------:R-:W-:Y:S02]  /*5b90*/  LEA R20, P2, R8, R2, 0x1 ;  /* 0x0000000208147211 */ /* 0x000fe400078408ff */
[-C--:B------:R-:W-:Y:S01]  /*5ba0*/  LEA.HI.X.SX32 R23, R14, R3.reuse, 0x1, P1 ;  /* 0x000000030e177211 */ /* 0x080fe200008f0eff */
[----:B------:R-:W-:Y:S01]  /*5bb0*/  IMAD.MOV.U32 R13, RZ, RZ, R21 ;  /* 0x000000ffff0d7224 */ /* 0x000fe200078e0015 */
[----:B------:R-:W-:Y:S01]  /*5bc0*/  MOV R12, R20 ;  /* 0x00000014000c7202 */ /* 0x000fe20000000f00 */
[----:B------:R1:W-:Y:S04]  /*5bd0*/  STL [R1+0x8d0], R20 ;  /* 0x0008d01401007387 */ /* 0x0003e80000100800 */
[----:B-1----:R-:W2:Y:S04]  /*5be0*/  LDL.LU.64 R20, [R1+0xae8] ;  /* 0x000ae80001147983 */ /* 0x002ea80000300a00 */
[----:B------:R2:W-:Y:S01]  /*5bf0*/  STL.64 [R1+0x8d8], R22 ;  /* 0x0008d81601007387 */ /* 0x0005e20000100a00 */
[----:B------:R-:W-:Y:S01]  /*5c00*/  IMAD R9, R0, 0x2, R8 ;  /* 0x0000000200097824 */ /* 0x000fe200078e0208 */
[----:B------:R-:W-:Y:S01]  /*5c10*/  LEA.HI.X.SX32 R13, R8, R3, 0x1, P2 ;  /* 0x00000003080d7211 */ /* 0x000fe200010f0eff */
[----:B---3--:R-:W-:-:S03]  /*5c20*/  IMAD.MOV.U32 R14, RZ, RZ, R4 ;  /* 0x000000ffff0e7224 */ /* 0x008fc600078e0004 */
[----:B------:R-:W-:Y:S01]  /*5c30*/  LEA R4, P0, R9, R2, 0x1 ;  /* 0x0000000209047211 */ /* 0x000fe200078008ff */
[----:B----4-:R-:W-:Y:S01]  /*5c40*/  IMAD.MOV.U32 R19, RZ, RZ, R17 ;  /* 0x000000ffff137224 */ /* 0x010fe200078e0011 */
[----:B------:R-:W-:Y:S01]  /*5c50*/  MOV R17, R26 ;  /* 0x0000001a00117202 */ /* 0x000fe20000000f00 */
[C-C-:B--2---:R-:W-:Y:S02]  /*5c60*/  IMAD R22, R6.reuse, 0x4, R7.reuse ;  /* 0x0000000406167824 */ /* 0x144fe400078e0207 */
[C---:B------:R-:W-:Y:S02]  /*5c70*/  IMAD R23, R6.reuse, 0x4, R7 ;  /* 0x0000000406177824 */ /* 0x040fe400078e0207 */
[C---:B------:R-:W-:Y:S02]  /*5c80*/  IMAD R22, R6.reuse, 0x4, R22 ;  /* 0x0000000406167824 */ /* 0x040fe400078e0216 */
[----:B------:R-:W-:-:S03]  /*5c90*/  IMAD R23, R6, 0x4, R23 ;  /* 0x0000000406177824 */ /* 0x000fc600078e0217 */
[C---:B------:R-:W-:Y:S02]  /*5ca0*/  LEA R22, R6.reuse, R22, 0x2 ;  /* 0x0000001606167211 */ /* 0x040fe400078e10ff */
[----:B------:R-:W-:-:S03]  /*5cb0*/  LEA R23, R6, R23, 0x2 ;  /* 0x0000001706177211 */ /* 0x000fc600078e10ff */
[C---:B------:R-:W-:Y:S01]  /*5cc0*/  IMAD R22, R6.reuse, 0x4, R22 ;  /* 0x0000000406167824 */ /* 0x040fe200078e0216 */
[----:B------:R-:W-:Y:S01]  /*5cd0*/  MOV R8, R23 ;  /* 0x0000001700087202 */ /* 0x000fe20000000f00 */
[----:B------:R-:W-:Y:S02]  /*5ce0*/  IMAD R26, R6, 0x4, R5 ;  /* 0x00000004061a7824 */ /* 0x000fe400078e0205 */
[----:B------:R-:W-:Y:S02]  /*5cf0*/  IMAD.MOV.U32 R23, RZ, RZ, R22 ;  /* 0x000000ffff177224 */ /* 0x000fe400078e0016 */
[----:B------:R-:W-:Y:S01]  /*5d00*/  IMAD.MOV.U32 R22, RZ, RZ, R27 ;  /* 0x000000ffff167224 */ /* 0x000fe200078e001b */
[----:B------:R-:W-:Y:S02]  /*5d10*/  MOV R27, R5 ;  /* 0x00000005001b7202 */ /* 0x000fe40000000f00 */
[----:B------:R-:W-:Y:S01]  /*5d20*/  LEA.HI.X.SX32 R5, R9, R3, 0x1, P0 ;  /* 0x0000000309057211 */ /* 0x000fe200000f0eff */
[----:B------:R-:W-:Y:S04]  /*5d30*/  STL.64 [R1+0xad8], R16 ;  /* 0x000ad81001007387 */ /* 0x000fe80000100a00 */
[----:B------:R-:W-:Y:S04]  /*5d40*/  STL.64 [R1+0xad0], R18 ;  /* 0x000ad01201007387 */ /* 0x000fe80000100a00 */
[----:B------:R-:W-:Y:S04]  /*5d50*/  STL [R1+0x8d4], R13 ;  /* 0x0008d40d01007387 */ /* 0x000fe80000100800 */
[----:B------:R1:W-:Y:S04]  /*5d60*/  STL.64 [R1+0x8c8], R4 ;  /* 0x0008c80401007387 */ /* 0x0003e80000100a00 */
[----:B-1----:R-:W2:Y:S01]  /*5d70*/  LDL.LU.64 R4, [R1+0xae0] ;  /* 0x000ae00001047983 */ /* 0x002ea20000300a00 */
[----:B------:R-:W-:-:S04]  /*5d80*/  IMAD R10, R0, 0x2, R9 ;  /* 0x00000002000a7824 */ /* 0x000fc800078e0209 */
[----:B------:R-:W-:Y:S01]  /*5d90*/  IMAD R11, R0, 0x2, R10 ;  /* 0x00000002000b7824 */ /* 0x000fe200078e020a */
[----:B------:R-:W-:-:S04]  /*5da0*/  LEA R18, P1, R10, R2, 0x1 ;  /* 0x000000020a127211 */ /* 0x000fc800078208ff */
[CC--:B------:R-:W-:Y:S01]  /*5db0*/  LEA R16, P2, R11.reuse, R2.reuse, 0x1 ;  /* 0x000000020b107211 */ /* 0x0c0fe200078408ff */
[----:B------:R-:W-:Y:S01]  /*5dc0*/  IMAD R0, R0, 0x2, R11 ;  /* 0x0000000200007824 */ /* 0x000fe200078e020b */
[-C--:B------:R-:W-:Y:S02]  /*5dd0*/  LEA.HI.X.SX32 R19, R10, R3.reuse, 0x1, P1 ;  /* 0x000000030a137211 */ /* 0x080fe400008f0eff */
[-C--:B------:R-:W-:Y:S02]  /*5de0*/  LEA.HI.X.SX32 R17, R11, R3.reuse, 0x1, P2 ;  /* 0x000000030b117211 */ /* 0x080fe400010f0eff */
[C---:B------:R-:W-:Y:S01]  /*5df0*/  LEA R12, P3, R0.reuse, R2, 0x1 ;  /* 0x00000002000c7211 */ /* 0x040fe200078608ff */
[----:B------:R-:W-:Y:S04]  /*5e00*/  STL.64 [R1+0x8c0], R18 ;  /* 0x0008c01201007387 */ /* 0x000fe80000100a00 */
[----:B------:R-:W-:Y:S01]  /*5e10*/  STL.64 [R1+0x8b8], R16 ;  /* 0x0008b81001007387 */ /* 0x000fe20000100a00 */
[----:B------:R-:W-:-:S05]  /*5e20*/  LEA.HI.X.SX32 R13, R0, R3, 0x1, P3 ;  /* 0x00000003000d7211 */ /* 0x000fca00018f0eff */
[----:B------:R1:W-:Y:S02]  /*5e30*/  STL.64 [R1+0x8b0], R12 ;  /* 0x0008b00c01007387 */ /* 0x0003e40000100a00 */
[C---:B-1----:R-:W-:Y:S01]  /*5e40*/  IMAD R13, R6.reuse, 0x4, R7 ;  /* 0x00000004060d7824 */ /* 0x042fe200078e0207 */
[----:B------:R-:W-:Y:S02]  /*5e50*/  LEA R12, R6, R7, 0x2 ;  /* 0x00000007060c7211 */ /* 0x000fe400078e10ff */
[----:B--2---:R-:W-:-:S04]  /*5e60*/  LEA R16, P0, R7, R4, 0x1 ;  /* 0x0000000407107211 */ /* 0x004fc800078008ff */
[----:B------:R-:W-:Y:S02]  /*5e70*/  LEA.HI.X.SX32 R17, R7, R5, 0x1, P0 ;  /* 0x0000000507117211 */ /* 0x000fe400000f0eff */
[----:B------:R-:W-:-:S03]  /*5e80*/  LEA R18, P1, R13, R4, 0x1 ;  /* 0x000000040d127211 */ /* 0x000fc600078208ff */
[----:B------:R1:W-:Y:S01]  /*5e90*/  STL.64 [R1+0x8a8], R16 ;  /* 0x0008a81001007387 */ /* 0x0003e20000100a00 */
[----:B------:R-:W-:-:S03]  /*5ea0*/  LEA.HI.X.SX32 R19, R13, R5, 0x1, P1 ;  /* 0x000000050d137211 */ /* 0x000fc600008f0eff */
[----:B-1----:R-:W2:Y:S04]  /*5eb0*/  LDL.LU.64 R16, [R1+0xad8] ;  /* 0x000ad80001107983 */ /* 0x002ea80000300a00 */
[----:B------:R1:W-:Y:S04]  /*5ec0*/  STL.64 [R1+0x8a0], R18 ;  /* 0x0008a01201007387 */ /* 0x0003e80000100a00 */
[----:B-1----:R-:W3:Y:S01]  /*5ed0*/  LDL.LU.64 R18, [R1+0xad0] ;  /* 0x000ad00001127983 */ /* 0x002ee20000300a00 */
[----:B------:R-:W-:-:S05]  /*5ee0*/  IMAD R12, R6, 0x4, R12 ;  /* 0x00000004060c7824 */ /* 0x000fca00078e020c */
[----:B------:R-:W-:-:S04]  /*5ef0*/  LEA R10, P2, R12, R4, 0x1 ;  /* 0x000000040c0a7211 */ /* 0x000fc800078408ff */
[-C--:B------:R-:W-:Y:S02]  /*5f00*/  LEA.HI.X.SX32 R11, R12, R5.reuse, 0x1, P2 ;  /* 0x000000050c0b7211 */ /* 0x080fe400010f0eff */
[----:B------:R-:W-:Y:S02]  /*5f10*/  LEA R12, P0, R8, R4, 0x1 ;  /* 0x00000004080c7211 */ /* 0x000fe400078008ff */
[----:B------:R-:W-:Y:S01]  /*5f20*/  MOV R13, R8 ;  /* 0x00000008000d7202 */ /* 0x000fe20000000f00 */
[----:B------:R1:W-:Y:S01]  /*5f30*/  STL.64 [R1+0x898], R10 ;  /* 0x0008980a01007387 */ /* 0x0003e20000100a00 */
[C---:B------:R-:W-:Y:S02]  /*5f40*/  LEA R8, P2, R22.reuse, R4, 0x1 ;  /* 0x0000000416087211 */ /* 0x040fe400078408ff */
[-C--:B------:R-:W-:Y:S02]  /*5f50*/  LEA.HI.X.SX32 R13, R13, R5.reuse, 0x1, P0 ;  /* 0x000000050d0d7211 */ /* 0x080fe400000f0eff */
[----:B------:R-:W-:-:S02]  /*5f60*/  LEA.HI.X.SX32 R9, R22, R5, 0x1, P2 ;  /* 0x0000000516097211 */ /* 0x000fc400010f0eff */
[----:B-1----:R-:W-:-:S03]  /*5f70*/  LEA R10, P1, R23, R4, 0x1 ;  /* 0x00000004170a7211 */ /* 0x002fc600078208ff */
[----:B------:R-:W-:Y:S01]  /*5f80*/  STL.64 [R1+0x880], R8 ;  /* 0x0008800801007387 */ /* 0x000fe20000100a00 */
[----:B------:R-:W-:-:S03]  /*5f90*/  LEA.HI.X.SX32 R11, R23, R5, 0x1, P1 ;  /* 0x00000005170b7211 */ /* 0x000fc600008f0eff */
[----:B------:R1:W-:Y:S01]  /*5fa0*/  STL.64 [R1+0x890], R12 ;  /* 0x0008900c01007387 */ /* 0x0003e20000100a00 */
[----:B------:R-:W-:-:S03]  /*5fb0*/  LEA R22, P0, R14, R4, 0x1 ;  /* 0x000000040e167211 */ /* 0x000fc600078008ff */
[----:B------:R4:W-:Y:S01]  /*5fc0*/  STL.64 [R1+0x888], R10 ;  /* 0x0008880a01007387 */ /* 0x0009e20000100a00 */
[-C--:B------:R-:W-:Y:S02]  /*5fd0*/  LEA.HI.X.SX32 R23, R14, R5.reuse, 0x1, P0 ;  /* 0x000000050e177211 */ /* 0x080fe400000f0eff */
[CC--:B-1----:R-:W-:Y:S02]  /*5fe0*/  LEA R12, P1, R27.reuse, R4.reuse, 0x1 ;  /* 0x000000041b0c7211 */ /* 0x0c2fe400078208ff */
[C---:B----4-:R-:W-:Y:S02]  /*5ff0*/  LEA R10, P2, R26.reuse, R4, 0x1 ;  /* 0x000000041a0a7211 */ /* 0x050fe400078408ff */
[-C--:B------:R-:W-:Y:S02]  /*6000*/  LEA.HI.X.SX32 R13, R27, R5.reuse, 0x1, P1 ;  /* 0x000000051b0d7211 */ /* 0x080fe400008f0eff */
[----:B------:R-:W-:-:S05]  /*6010*/  LEA.HI.X.SX32 R11, R26, R5, 0x1, P2 ;  /* 0x000000051a0b7211 */ /* 0x000fca00010f0eff */
[----:B------:R-:W-:Y:S01]  /*6020*/  STL.64 [R1+0x868], R10 ;  /* 0x0008680a01007387 */ /* 0x000fe20000100a00 */
[----:B------:R-:W-:-:S03]  /*6030*/  LEA R26, P0, R24, R4, 0x1 ;  /* 0x00000004181a7211 */ /* 0x000fc600078008ff */
[----:B------:R1:W-:Y:S04]  /*6040*/  STL.64 [R1+0x878], R22 ;  /* 0x0008781601007387 */ /* 0x0003e80000100a00 */
[----:B------:R4:W-:Y:S01]  /*6050*/  STL.64 [R1+0x870], R12 ;  /* 0x0008700c01007387 */ /* 0x0009e20000100a00 */
[-C--:B------:R-:W-:Y:S02]  /*6060*/  LEA.HI.X.SX32 R27, R24, R5.reuse, 0x1, P0 ;  /* 0x00000005181b7211 */ /* 0x080fe400000f0eff */
[CC--:B-1----:R-:W-:Y:S02]  /*6070*/  LEA R22, P1, R20.reuse, R4.reuse, 0x1 ;  /* 0x0000000414167211 */ /* 0x0c2fe400078208ff */
[----:B----4-:R-:W-:Y:S02]  /*6080*/  LEA R12, P2, R21, R4, 0x1 ;  /* 0x00000004150c7211 */ /* 0x010fe400078408ff */
[----:B------:R-:W-:-:S02]  /*6090*/  LEA.HI.X.SX32 R23, R20, R5, 0x1, P1 ;  /* 0x0000000514177211 */ /* 0x000fc400008f0eff */
[----:B------:R-:W-:-:S05]  /*60a0*/  LEA.HI.X.SX32 R13, R21, R5, 0x1, P2 ;  /* 0x00000005150d7211 */ /* 0x000fca00010f0eff */
[----:B------:R-:W-:Y:S04]  /*60b0*/  STL.64 [R1+0x850], R12 ;  /* 0x0008500c01007387 */ /* 0x000fe80000100a00 */
[----:B------:R1:W-:Y:S04]  /*60c0*/  STL.64 [R1+0x860], R26 ;  /* 0x0008601a01007387 */ /* 0x0003e80000100a00 */
[----:B------:R4:W-:Y:S01]  /*60d0*/  STL.64 [R1+0x858], R22 ;  /* 0x0008581601007387 */ /* 0x0009e20000100a00 */
[-C--:B-1----:R-:W-:Y:S02]  /*60e0*/  LEA R26, P1, R29, R4.reuse, 0x1 ;  /* 0x000000041d1a7211 */ /* 0x082fe400078208ff */
[----:B----4-:R-:W-:-:S02]  /*60f0*/  LEA R22, P2, R28, R4, 0x1 ;  /* 0x000000041c167211 */ /* 0x010fc400078408ff */
[-C--:B------:R-:W-:Y:S02]  /*6100*/  LEA.HI.X.SX32 R27, R29, R5.reuse, 0x1, P1 ;  /* 0x000000051d1b7211 */ /* 0x080fe400008f0eff */
[----:B------:R-:W-:Y:S02]  /*6110*/  LEA.HI.X.SX32 R23, R28, R5, 0x1, P2 ;  /* 0x000000051c177211 */ /* 0x000fe400010f0eff */
[----:B--2---:R-:W-:-:S04]  /*6120*/  LEA R20, P0, R17, R4, 0x1 ;  /* 0x0000000411147211 */ /* 0x004fc800078008ff */
[----:B------:R-:W-:-:S05]  /*6130*/  LEA.HI.X.SX32 R21, R17, R5, 0x1, P0 ;  /* 0x0000000511157211 */ /* 0x000fca00000f0eff */
[----:B------:R1:W-:Y:S01]  /*6140*/  STL.64 [R1+0x848], R20 ;  /* 0x0008481401007387 */ /* 0x0003e20000100a00 */
[----:B---3--:R-:W-:-:S03]  /*6150*/  LEA R28, P0, R19, R4, 0x1 ;  /* 0x00000004131c7211 */ /* 0x008fc600078008ff */
[----:B-1----:R-:W2:Y:S04]  /*6160*/  LDL.LU.64 R20, [R1+0xac8] ;  /* 0x000ac80001147983 */ /* 0x002ea80000300a00 */
[----:B------:R-:W-:Y:S04]  /*6170*/  STL.64 [R1+0x840], R26 ;  /* 0x0008401a01007387 */ /* 0x000fe80000100a00 */
[----:B------:R1:W-:Y:S01]  /*6180*/  STL.64 [R1+0x838], R22 ;  /* 0x0008381601007387 */ /* 0x0003e20000100a00 */
[----:B------:R-:W-:Y:S02]  /*6190*/  LEA.HI.X.SX32 R29, R19, R5, 0x1, P0 ;  /* 0x00000005131d7211 */ /* 0x000fe400000f0eff */
[----:B-1----:R-:W-:-:S04]  /*61a0*/  LEA R22, P2, R16, R4, 0x1 ;  /* 0x0000000410167211 */ /* 0x002fc800078408ff */
[----:B------:R-:W-:Y:S01]  /*61b0*/  LEA.HI.X.SX32 R23, R16, R5, 0x1, P2 ;  /* 0x0000000510177211 */ /* 0x000fe200010f0eff */
[----:B------:R-:W-:Y:S01]  /*61c0*/  STL.64 [R1+0x830], R28 ;  /* 0x0008301c01007387 */ /* 0x000fe20000100a00 */
[----:B------:R-:W-:-:S03]  /*61d0*/  LEA R26, P1, R15, R4, 0x1 ;  /* 0x000000040f1a7211 */ /* 0x000fc600078208ff */
[----:B------:R1:W-:Y:S01]  /*61e0*/  STL.64 [R1+0x820], R22 ;  /* 0x0008201601007387 */ /* 0x0003e20000100a00 */
[----:B------:R-:W-:Y:S02]  /*61f0*/  LEA.HI.X.SX32 R27, R15, R5, 0x1, P1 ;  /* 0x000000050f1b7211 */ /* 0x000fe400008f0eff */
[----:B-1----:R-:W-:-:S04]  /*6200*/  LEA R22, P0, R18, R4, 0x1 ;  /* 0x0000000412167211 */ /* 0x002fc800078008ff */
[----:B------:R-:W-:Y:S01]  /*6210*/  LEA.HI.X.SX32 R23, R18, R5, 0x1, P0 ;  /* 0x0000000512177211 */ /* 0x000fe200000f0eff */
[----:B------:R-:W-:Y:S04]  /*6220*/  STL.64 [R1+0x828], R26 ;  /* 0x0008281a01007387 */ /* 0x000fe80000100a00 */
[----:B------:R1:W-:Y:S04]  /*6230*/  STL.64 [R1+0x818], R22 ;  /* 0x0008181601007387 */ /* 0x0003e80000100a00 */
[----:B-1----:R-:W3:Y:S01]  /*6240*/  LDL.LU R23, [R1+0xac4] ;  /* 0x000ac40001177983 */ /* 0x002ee20000300800 */
[----:B------:R-:W-:-:S05]  /*6250*/  LEA R0, R6, R25, 0x2 ;  /* 0x0000001906007211 */ /* 0x000fca00078e10ff */
[----:B------:R-:W-:-:S04]  /*6260*/  IMAD R2, R6, 0x4, R0 ;  /* 0x0000000406027824 */ /* 0x000fc800078e0200 */
[----:B------:R-:W-:-:S04]  /*6270*/  IMAD R3, R6, 0x4, R2 ;  /* 0x0000000406037824 */ /* 0x000fc800078e0202 */
[----:B------:R-:W-:-:S04]  /*6280*/  IMAD R7, R6, 0x4, R3 ;  /* 0x0000000406077824 */ /* 0x000fc800078e0203 */
[----:B------:R-:W-:-:S05]  /*6290*/  IMAD R8, R6, 0x4, R7 ;  /* 0x0000000406087824 */ /* 0x000fca00078e0207 */
[----:B------:R-:W-:-:S05]  /*62a0*/  LEA R9, R6, R8, 0x2 ;  /* 0x0000000806097211 */ /* 0x000fca00078e10ff */
        /* <DEDUP_REMOVED lines=9> */
[----:B------:R-:W-:Y:S01]  /*6340*/  IMAD R18, R6, 0x4, R19 ;  /* 0x0000000406127824 */ /* 0x000fe200078e0213 */
[CC--:B--2---:R-:W-:Y:S02]  /*6350*/  LEA R28, P1, R20.reuse, R4.reuse, 0x1 ;  /* 0x00000004141c7211 */ /* 0x0c4fe400078208ff */
[C---:B------:R-:W-:Y:S02]  /*6360*/  LEA R26, P2, R21.reuse, R4, 0x1 ;  /* 0x00000004151a7211 */ /* 0x040fe400078408ff */
[-C--:B------:R-:W-:Y:S02]  /*6370*/  LEA.HI.X.SX32 R29, R20, R5.reuse, 0x1, P1 ;  /* 0x00000005141d7211 */ /* 0x080fe400008f0eff */
[----:B------:R-:W-:-:S03]  /*6380*/  LEA.HI.X.SX32 R27, R21, R5, 0x1, P2 ;  /* 0x00000005151b7211 */ /* 0x000fc600010f0eff */
[----:B------:R-:W-:Y:S04]  /*6390*/  STL.64 [R1+0x810], R28 ;  /* 0x0008101c01007387 */ /* 0x000fe80000100a00 */
[----:B------:R1:W-:Y:S02]  /*63a0*/  STL.64 [R1+0x808], R26 ;  /* 0x0008081a01007387 */ /* 0x0003e40000100a00 */
[CC--:B-1----:R-:W-:Y:S02]  /*63b0*/  LEA R26, P2, R0.reuse, R4.reuse, 0x1 ;  /* 0x00000004001a7211 */ /* 0x0c2fe400078408ff */
[----:B------:R-:W-:Y:S02]  /*63c0*/  LEA R28, P1, R25, R4, 0x1 ;  /* 0x00000004191c7211 */ /* 0x000fe400078208ff */
[----:B------:R-:W-:-:S02]  /*63d0*/  LEA.HI.X.SX32 R27, R0, R5, 0x1, P2 ;  /* 0x00000005001b7211 */ /* 0x000fc400010f0eff */
[-C--:B------:R-:W-:Y:S02]  /*63e0*/  LEA.HI.X.SX32 R29, R25, R5.reuse, 0x1, P1 ;  /* 0x00000005191d7211 */ /* 0x080fe400008f0eff */
[-C--:B------:R-:W-:Y:S02]  /*63f0*/  LEA R24, P1, R3, R4.reuse, 0x1 ;  /* 0x0000000403187211 */ /* 0x080fe400078208ff */
[-C--:B------:R-:W-:Y:S02]  /*6400*/  LEA R22, P2, R7, R4.reuse, 0x1 ;  /* 0x0000000407167211 */ /* 0x080fe400078408ff */
[----:B------:R-:W-:Y:S02]  /*6410*/  LEA.HI.X.SX32 R25, R3, R5, 0x1, P1 ;  /* 0x0000000503197211 */ /* 0x000fe400008f0eff */
[----:B---3--:R-:W-:-:S04]  /*6420*/  LEA R20, P0, R23, R4, 0x1 ;  /* 0x0000000417147211 */ /* 0x008fc800078008ff */
[----:B------:R-:W-:-:S05]  /*6430*/  LEA.HI.X.SX32 R21, R23, R5, 0x1, P0 ;  /* 0x0000000517157211 */ /* 0x000fca00000f0eff */
[----:B------:R-:W-:Y:S04]  /*6440*/  STL.64 [R1+0x800], R20 ;  /* 0x0008001401007387 */ /* 0x000fe80000100a00 */
[----:B------:R1:W-:Y:S01]  /*6450*/  STL.64 [R1+0x7f0], R26 ;  /* 0x0007f01a01007387 */ /* 0x0003e20000100a00 */
[----:B------:R-:W-:-:S03]  /*6460*/  LEA.HI.X.SX32 R23, R7, R5, 0x1, P2 ;  /* 0x0000000507177211 */ /* 0x000fc600010f0eff */
[----:B------:R-:W-:Y:S01]  /*6470*/  STL.64 [R1+0x7f8], R28 ;  /* 0x0007f81c01007387 */ /* 0x000fe20000100a00 */
[----:B-1----:R-:W-:-:S04]  /*6480*/  LEA R26, P0, R2, R4, 0x1 ;  /* 0x00000004021a7211 */ /* 0x002fc800078008ff */
[----:B------:R-:W-:Y:S01]  /*6490*/  LEA.HI.X.SX32 R27, R2, R5, 0x1, P0 ;  /* 0x00000005021b7211 */ /* 0x000fe200000f0eff */
[----:B------:R-:W-:-:S04]  /*64a0*/  IMAD R20, R6, 0x4, R18 ;  /* 0x0000000406147824 */ /* 0x000fc800078e0212 */
[----:B------:R1:W-:Y:S04]  /*64b0*/  STL.64 [R1+0x7e8], R26 ;  /* 0x0007e81a01007387 */ /* 0x0003e80000100a00 */
[----:B------:R2:W-:Y:S04]  /*64c0*/  STL.64 [R1+0x7e0], R24 ;  /* 0x0007e01801007387 */ /* 0x0005e80000100a00 */
[----:B------:R3:W-:Y:S01]  /*64d0*/  STL.64 [R1+0x7d8], R22 ;  /* 0x0007d81601007387 */ /* 0x0007e20000100a00 */
[-C--:B-1----:R-:W-:Y:S02]  /*64e0*/  LEA R26, P0, R8, R4.reuse, 0x1 ;  /* 0x00000004081a7211 */ /* 0x082fe400078008ff */
[----:B--2---:R-:W-:-:S02]  /*64f0*/  LEA R24, P1, R9, R4, 0x1 ;  /* 0x0000000409187211 */ /* 0x004fc400078208ff */
[-C--:B------:R-:W-:Y:S02]  /*6500*/  LEA.HI.X.SX32 R27, R8, R5.reuse, 0x1, P0 ;  /* 0x00000005081b7211 */ /* 0x080fe400000f0eff */
[C---:B---3--:R-:W-:Y:S02]  /*6510*/  LEA R22, P2, R10.reuse, R4, 0x1 ;  /* 0x000000040a167211 */ /* 0x048fe400078408ff */
[-C--:B------:R-:W-:Y:S02]  /*6520*/  LEA.HI.X.SX32 R25, R9, R5.reuse, 0x1, P1 ;  /* 0x0000000509197211 */ /* 0x080fe400008f0eff */
[----:B------:R-:W-:Y:S01]  /*6530*/  LEA.HI.X.SX32 R23, R10, R5, 0x1, P2 ;  /* 0x000000050a177211 */ /* 0x000fe200010f0eff */
[----:B------:R-:W-:Y:S01]  /*6540*/  STL.64 [R1+0x7d0], R26 ;  /* 0x0007d01a01007387 */ /* 0x000fe20000100a00 */
[----:B------:R-:W-:-:S03]  /*6550*/  LEA R0, R6, R20, 0x2 ;  /* 0x0000001406007211 */ /* 0x000fc600078e10ff */
[----:B------:R1:W-:Y:S01]  /*6560*/  STL.64 [R1+0x7c8], R24 ;  /* 0x0007c81801007387 */ /* 0x0003e20000100a00 */
[-C--:B------:R-:W-:Y:S01]  /*6570*/  LEA R8, P2, R12, R4.reuse, 0x1 ;  /* 0x000000040c087211 */ /* 0x080fe200078408ff */
[----:B------:R-:W-:Y:S02]  /*6580*/  IMAD R3, R6, 0x4, R0 ;  /* 0x0000000406037824 */ /* 0x000fe400078e0200 */
[----:B------:R2:W-:Y:S01]  /*6590*/  STL.64 [R1+0x7c0], R22 ;  /* 0x0007c01601007387 */ /* 0x0005e20000100a00 */
[-C--:B------:R-:W-:Y:S01]  /*65a0*/  LEA.HI.X.SX32 R9, R12, R5.reuse, 0x1, P2 ;  /* 0x000000050c097211 */ /* 0x080fe200010f0eff */
[----:B------:R-:W-:Y:S01]  /*65b0*/  IMAD R2, R6, 0x4, R3 ;  /* 0x0000000406027824 */ /* 0x000fe200078e0203 */
[-C--:B-1----:R-:W-:Y:S02]  /*65c0*/  LEA R24, P0, R11, R4.reuse, 0x1 ;  /* 0x000000040b187211 */ /* 0x082fe400078008ff */
[----:B--2---:R-:W-:Y:S02]  /*65d0*/  LEA R22, P1, R13, R4, 0x1 ;  /* 0x000000040d167211 */ /* 0x004fe400078208ff */
[----:B------:R-:W-:-:S02]  /*65e0*/  LEA.HI.X.SX32 R25, R11, R5, 0x1, P0 ;  /* 0x000000050b197211 */ /* 0x000fc400000f0eff */
[----:B------:R-:W-:Y:S02]  /*65f0*/  LEA.HI.X.SX32 R23, R13, R5, 0x1, P1 ;  /* 0x000000050d177211 */ /* 0x000fe400008f0eff */
[----:B------:R-:W-:Y:S01]  /*6600*/  LEA R26, P0, R17, R4, 0x1 ;  /* 0x00000004111a7211 */ /* 0x000fe200078008ff */
[----:B------:R1:W-:Y:S01]  /*6610*/  STL.64 [R1+0x7b8], R24 ;  /* 0x0007b81801007387 */ /* 0x0003e20000100a00 */
[----:B------:R-:W-:-:S03]  /*6620*/  LEA R10, R6, R2, 0x2 ;  /* 0x00000002060a7211 */ /* 0x000fc600078e10ff */
[----:B------:R-:W-:Y:S01]  /*6630*/  STL.64 [R1+0x7b0], R22 ;  /* 0x0007b01601007387 */ /* 0x000fe20000100a00 */
[----:B------:R-:W-:-:S03]  /*6640*/  LEA.HI.X.SX32 R27, R17, R5, 0x1, P0 ;  /* 0x00000005111b7211 */ /* 0x000fc600000f0eff */
[----:B------:R2:W-:Y:S01]  /*6650*/  STL.64 [R1+0x7a8], R8 ;  /* 0x0007a80801007387 */ /* 0x0005e20000100a00 */
[----:B-1----:R-:W-:Y:S01]  /*6660*/  LEA R24, P1, R14, R4, 0x1 ;  /* 0x000000040e187211 */ /* 0x002fe200078208ff */
[----:B------:R-:W-:-:S03]  /*6670*/  IMAD R21, R6, 0x4, R10 ;  /* 0x0000000406157824 */ /* 0x000fc600078e020a */
[-C--:B------:R-:W-:Y:S02]  /*6680*/  LEA.HI.X.SX32 R25, R14, R5.reuse, 0x1, P1 ;  /* 0x000000050e197211 */ /* 0x080fe400008f0eff */
[C---:B--2---:R-:W-:Y:S01]  /*6690*/  LEA R8, P2, R16.reuse, R4, 0x1 ;  /* 0x0000000410087211 */ /* 0x044fe200078408ff */
[----:B------:R1:W-:Y:S03]  /*66a0*/  STL.64 [R1+0x7a0], R26 ;  /* 0x0007a01a01007387 */ /* 0x0003e60000100a00 */
[----:B------:R-:W-:Y:S01]  /*66b0*/  LEA.HI.X.SX32 R9, R16, R5, 0x1, P2 ;  /* 0x0000000510097211 */ /* 0x000fe200010f0eff */
[C---:B------:R-:W-:Y:S01]  /*66c0*/  IMAD R13, R6.reuse, 0x4, R21 ;  /* 0x00000004060d7824 */ /* 0x040fe200078e0215 */
[----:B------:R2:W-:Y:S04]  /*66d0*/  STL.64 [R1+0x798], R24 ;  /* 0x0007981801007387 */ /* 0x0005e80000100a00 */
[----:B------:R3:W-:Y:S01]  /*66e0*/  STL.64 [R1+0x790], R8 ;  /* 0x0007900801007387 */ /* 0x0007e20000100a00 */
[----:B------:R-:W-:-:S02]  /*66f0*/  LEA R22, R6, R13, 0x2 ;  /* 0x0000000d06167211 */ /* 0x000fc400078e10ff */
[-C--:B-1----:R-:W-:Y:S02]  /*6700*/  LEA R26, P0, R15, R4.reuse, 0x1 ;  /* 0x000000040f1a7211 */ /* 0x082fe400078008ff */
[-C--:B--2---:R-:W-:Y:S02]  /*6710*/  LEA R24, P1, R19, R4.reuse, 0x1 ;  /* 0x0000000413187211 */ /* 0x084fe400078208ff */
[C---:B---3--:R-:W-:Y:S02]  /*6720*/  LEA R8, P2, R18.reuse, R4, 0x1 ;  /* 0x0000000412087211 */ /* 0x048fe400078408ff */
[-C--:B------:R-:W-:Y:S02]  /*6730*/  LEA.HI.X.SX32 R27, R15, R5.reuse, 0x1, P0 ;  /* 0x000000050f1b7211 */ /* 0x080fe400000f0eff */
[-C--:B------:R-:W-:Y:S02]  /*6740*/  LEA.HI.X.SX32 R9, R18, R5.reuse, 0x1, P2 ;  /* 0x0000000512097211 */ /* 0x080fe400010f0eff */
[----:B------:R-:W-:Y:S01]  /*6750*/  LEA.HI.X.SX32 R25, R19, R5, 0x1, P1 ;  /* 0x0000000513197211 */ /* 0x000fe200008f0eff */
[----:B------:R-:W-:-:S02]  /*6760*/  IMAD R14, R6, 0x4, R22 ;  /* 0x00000004060e7824 */ /* 0x000fc400078e0216 */
[----:B------:R-:W-:Y:S02]  /*6770*/  STL.64 [R1+0x778], R8 ;  /* 0x0007780801007387 */ /* 0x000fe40000100a00 */
[----:B------:R-:W-:Y:S02]  /*6780*/  IMAD R7, R6, 0x4, R14 ;  /* 0x0000000406077824 */ /* 0x000fe400078e020e */
[----:B------:R1:W-:Y:S01]  /*6790*/  STL.64 [R1+0x788], R26 ;  /* 0x0007881a01007387 */ /* 0x0003e20000100a00 */
[----:B------:R-:W-:-:S03]  /*67a0*/  LEA R16, P2, R3, R4, 0x1 ;  /* 0x0000000403107211 */ /* 0x000fc600078408ff */
[----:B------:R2:W-:Y:S01]  /*67b0*/  STL.64 [R1+0x780], R24 ;  /* 0x0007801801007387 */ /* 0x0005e20000100a00 */
[-C--:B------:R-:W-:Y:S02]  /*67c0*/  LEA.HI.X.SX32 R17, R3, R5.reuse, 0x1, P2 ;  /* 0x0000000503117211 */ /* 0x080fe400010f0eff */
[-C--:B-1----:R-:W-:Y:S02]  /*67d0*/  LEA R26, P0, R20, R4.reuse, 0x1 ;  /* 0x00000004141a7211 */ /* 0x082fe400078008ff */
[-C--:B--2---:R-:W-:Y:S02]  /*67e0*/  LEA R24, P1, R0, R4.reuse, 0x1 ;  /* 0x0000000400187211 */ /* 0x084fe400078208ff */
[-C--:B------:R-:W-:Y:S02]  /*67f0*/  LEA.HI.X.SX32 R27, R20, R5.reuse, 0x1, P0 ;  /* 0x00000005141b7211 */ /* 0x080fe400000f0eff */
[----:B------:R-:W-:Y:S02]  /*6800*/  LEA.HI.X.SX32 R25, R0, R5, 0x1, P1 ;  /* 0x0000000500197211 */ /* 0x000fe400008f0eff */
[----:B------:R-:W-:Y:S01]  /*6810*/  LEA R8, R6, R7, 0x2 ;  /* 0x0000000706087211 */ /* 0x000fe200078e10ff */
[----:B------:R-:W-:Y:S01]  /*6820*/  STL.64 [R1+0x770], R26 ;  /* 0x0007701a01007387 */ /* 0x000fe20000100a00 */
[----:B------:R-:W-:-:S03]  /*6830*/  LEA R18, P1, R10, R4, 0x1 ;  /* 0x000000040a127211 */ /* 0x000fc600078208ff */
[----:B------:R1:W-:Y:S01]  /*6840*/  STL.64 [R1+0x768], R24 ;  /* 0x0007681801007387 */ /* 0x0003e20000100a00 */
[----:B------:R-:W-:-:S03]  /*6850*/  IMAD R12, R6, 0x4, R8 ;  /* 0x00000004060c7824 */ /* 0x000fc600078e0208 */
[----:B------:R2:W-:Y:S01]  /*6860*/  STL.64 [R1+0x760], R16 ;  /* 0x0007601001007387 */ /* 0x0005e20000100a00 */
[----:B------:R-:W-:Y:S01]  /*6870*/  IMAD R3, R6, 0x4, R12 ;  /* 0x0000000406037824 */ /* 0x000fe200078e020c */
[-C--:B------:R-:W-:Y:S02]  /*6880*/  LEA.HI.X.SX32 R19, R10, R5.reuse, 0x1, P1 ;  /* 0x000000050a137211 */ /* 0x080fe400008f0eff */
[CC--:B-1----:R-:W-:Y:S02]  /*6890*/  LEA R24, P0, R2.reuse, R4.reuse, 0x1 ;  /* 0x0000000402187211 */ /* 0x0c2fe400078008ff */
[C---:B--2---:R-:W-:Y:S02]  /*68a0*/  LEA R16, P2, R21.reuse, R4, 0x1 ;  /* 0x0000000415107211 */ /* 0x044fe400078408ff */
[-C--:B------:R-:W-:Y:S02]  /*68b0*/  LEA.HI.X.SX32 R25, R2, R5.reuse, 0x1, P0 ;  /* 0x0000000502197211 */ /* 0x080fe400000f0eff */
[----:B------:R-:W-:-:S02]  /*68c0*/  LEA.HI.X.SX32 R17, R21, R5, 0x1, P2 ;  /* 0x0000000515117211 */ /* 0x000fc400010f0eff */
[C---:B------:R-:W-:Y:S01]  /*68d0*/  LEA R9, R6.reuse, R3, 0x2 ;  /* 0x0000000306097211 */ /* 0x040fe200078e10ff */
[----:B------:R1:W-:Y:S04]  /*68e0*/  STL.64 [R1+0x758], R24 ;  /* 0x0007581801007387 */ /* 0x0003e80000100a00 */
[----:B------:R2:W-:Y:S01]  /*68f0*/  STL.64 [R1+0x750], R18 ;  /* 0x0007501201007387 */ /* 0x0005e20000100a00 */
[----:B------:R-:W-:-:S03]  /*6900*/  IMAD R11, R6, 0x4, R9 ;  /* 0x00000004060b7824 */ /* 0x000fc600078e0209 */
[----:B------:R3:W-:Y:S01]  /*6910*/  STL.64 [R1+0x748], R16 ;  /* 0x0007481001007387 */ /* 0x0007e20000100a00 */
[CC--:B-1----:R-:W-:Y:S02]  /*6920*/  LEA R24, P0, R13.reuse, R4.reuse, 0x1 ;  /* 0x000000040d187211 */ /* 0x0c2fe400078008ff */
[-C--:B--2---:R-:W-:Y:S02]  /*6930*/  LEA R18, P1, R22, R4.reuse, 0x1 ;  /* 0x0000000416127211 */ /* 0x084fe400078208ff */
[-C--:B------:R-:W-:Y:S02]  /*6940*/  LEA.HI.X.SX32 R25, R13, R5.reuse, 0x1, P0 ;  /* 0x000000050d197211 */ /* 0x080fe400000f0eff */
[-C--:B---3--:R-:W-:Y:S02]  /*6950*/  LEA R16, P2, R14, R4.reuse, 0x1 ;  /* 0x000000040e107211 */ /* 0x088fe400078408ff */
[-C--:B------:R-:W-:Y:S02]  /*6960*/  LEA.HI.X.SX32 R19, R22, R5.reuse, 0x1, P1 ;  /* 0x0000000516137211 */ /* 0x080fe400008f0eff */
[----:B------:R-:W-:Y:S01]  /*6970*/  LEA.HI.X.SX32 R17, R14, R5, 0x1, P2 ;  /* 0x000000050e117211 */ /* 0x000fe200010f0eff */
[----:B------:R-:W-:Y:S01]  /*6980*/  IMAD R0, R6, 0x4, R11 ;  /* 0x0000000406007824 */ /* 0x000fe200078e020b */
[----:B------:R-:W-:Y:S01]  /*6990*/  STL.64 [R1+0x740], R24 ;  /* 0x0007401801007387 */ /* 0x000fe20000100a00 */
[----:B------:R-:W-:-:S03]  /*69a0*/  LEA R20, P0, R7, R4, 0x1 ;  /* 0x0000000407147211 */ /* 0x000fc600078008ff */
[----:B------:R1:W-:Y:S01]  /*69b0*/  STL.64 [R1+0x738], R18 ;  /* 0x0007381201007387 */ /* 0x0003e20000100a00 */
[----:B------:R-:W-:-:S03]  /*69c0*/  LEA R2, R6, R0, 0x2 ;  /* 0x0000000006027211 */ /* 0x000fc600078e10ff */
[----:B------:R2:W-:Y:S01]  /*69d0*/  STL.64 [R1+0x730], R16 ;  /* 0x0007301001007387 */ /* 0x0005e20000100a00 */
[-C--:B------:R-:W-:Y:S02]  /*69e0*/  LEA.HI.X.SX32 R21, R7, R5.reuse, 0x1, P0 ;  /* 0x0000000507157211 */ /* 0x080fe400000f0eff */
[-C--:B-1----:R-:W-:Y:S02]  /*69f0*/  LEA R18, P1, R8, R4.reuse, 0x1 ;  /* 0x0000000408127211 */ /* 0x082fe400078208ff */
[-C--:B--2---:R-:W-:Y:S02]  /*6a00*/  LEA R16, P2, R12, R4.reuse, 0x1 ;  /* 0x000000040c107211 */ /* 0x084fe400078408ff */
[-C--:B------:R-:W-:Y:S02]  /*6a10*/  LEA.HI.X.SX32 R19, R8, R5.reuse, 0x1, P1 ;  /* 0x0000000508137211 */ /* 0x080fe400008f0eff */
[----:B------:R-:W-:Y:S01]  /*6a20*/  LEA.HI.X.SX32 R17, R12, R5, 0x1, P2 ;  /* 0x000000050c117211 */ /* 0x000fe200010f0eff */
[----:B------:R-:W-:Y:S01]  /*6a30*/  IMAD R10, R6, 0x4, R2 ;  /* 0x00000004060a7824 */ /* 0x000fe200078e0202 */
[----:B------:R-:W-:Y:S01]  /*6a40*/  STL.64 [R1+0x728], R20 ;  /* 0x0007281401007387 */ /* 0x000fe20000100a00 */
[----:B------:R-:W-:-:S03]  /*6a50*/  LEA R14, P2, R11, R4, 0x1 ;  /* 0x000000040b0e7211 */ /* 0x000fc600078408ff */
[----:B------:R1:W-:Y:S01]  /*6a60*/  STL.64 [R1+0x720], R18 ;  /* 0x0007201201007387 */ /* 0x0003e20000100a00 */
[----:B------:R-:W-:-:S03]  /*6a70*/  IMAD R7, R6, 0x4, R10 ;  /* 0x0000000406077824 */ /* 0x000fc600078e020a */
        /* <DEDUP_REMOVED lines=14> */
[-C--:B-1----:R-:W-:Y:S02]  /*6b60*/  LEA R16, P0, R0, R4.reuse, 0x1 ;  /* 0x0000000400107211 */ /* 0x082fe400078008ff */
[----:B--2---:R-:W-:Y:S02]  /*6b70*/  LEA R14, P1, R2, R4, 0x1 ;  /* 0x00000004020e7211 */ /* 0x004fe400078208ff */
        /* <DEDUP_REMOVED lines=8> */
[CC--:B--2---:R-:W-:Y:S02]  /*6c00*/  LEA R14, P1, R8.reuse, R4.reuse, 0x1 ;  /* 0x00000004080e7211 */ /* 0x0c4fe400078208ff */
[-C--:B------:R-:W-:Y:S02]  /*6c10*/  LEA.HI.X.SX32 R17, R7, R5.reuse, 0x1, P0 ;  /* 0x0000000507117211 */ /* 0x080fe400000f0eff */
[CC--:B---3--:R-:W-:Y:S02]  /*6c20*/  LEA R12, P2, R9.reuse, R4.reuse, 0x1 ;  /* 0x00000004090c7211 */ /* 0x0c8fe400078408ff */
[-C--:B------:R-:W-:Y:S02]  /*6c30*/  LEA.HI.X.SX32 R15, R8, R5.reuse, 0x1, P1 ;  /* 0x00000005080f7211 */ /* 0x080fe400008f0eff */
[----:B------:R-:W-:Y:S01]  /*6c40*/  LEA.HI.X.SX32 R13, R9, R5, 0x1, P2 ;  /* 0x00000005090d7211 */ /* 0x000fe200010f0eff */
[----:B------:R-:W-:Y:S01]  /*6c50*/  IMAD R6, R6, 0x4, R0 ;  /* 0x0000000406067824 */ /* 0x000fe200078e0200 */
[----:B------:R1:W-:Y:S04]  /*6c60*/  STL.64 [R1+0x6e0], R16 ;  /* 0x0006e01001007387 */ /* 0x0003e80000100a00 */
[----:B------:R2:W-:Y:S01]  /*6c70*/  STL.64 [R1+0x6d8], R14 ;  /* 0x0006d80e01007387 */ /* 0x0005e20000100a00 */
[----:B------:R-:W-:-:S03]  /*6c80*/  LEA R10, P3, R6, R4, 0x1 ;  /* 0x00000004060a7211 */ /* 0x000fc600078608ff */
[----:B------:R3:W-:Y:S01]  /*6c90*/  STL.64 [R1+0x6d0], R12 ;  /* 0x0006d00c01007387 */ /* 0x0007e20000100a00 */
[CC--:B-1----:R-:W-:Y:S02]  /*6ca0*/  LEA R16, P0, R3.reuse, R4.reuse, 0x1 ;  /* 0x0000000403107211 */ /* 0x0c2fe400078008ff */
[-C--:B--2---:R-:W-:Y:S02]  /*6cb0*/  LEA R14, P1, R2, R4.reuse, 0x1 ;  /* 0x00000004020e7211 */ /* 0x084fe400078208ff */
[-C--:B------:R-:W-:Y:S02]  /*6cc0*/  LEA.HI.X.SX32 R17, R3, R5.reuse, 0x1, P0 ;  /* 0x0000000503117211 */ /* 0x080fe400000f0eff */
[----:B---3--:R-:W-:Y:S02]  /*6cd0*/  LEA R12, P2, R0, R4, 0x1 ;  /* 0x00000004000c7211 */ /* 0x008fe400078408ff */
[-C--:B------:R-:W-:Y:S02]  /*6ce0*/  LEA.HI.X.SX32 R15, R2, R5.reuse, 0x1, P1 ;  /* 0x00000005020f7211 */ /* 0x080fe400008f0eff */
[----:B------:R-:W-:-:S02]  /*6cf0*/  LEA.HI.X.SX32 R13, R0, R5, 0x1, P2 ;  /* 0x00000005000d7211 */ /* 0x000fc400010f0eff */
[----:B------:R-:W-:Y:S01]  /*6d00*/  LEA.HI.X.SX32 R11, R6, R5, 0x1, P3 ;  /* 0x00000005060b7211 */ /* 0x000fe200018f0eff */
[----:B------:R-:W-:Y:S01]  /*6d10*/  STL.64 [R1+0x6c8], R16 ;  /* 0x0006c81001007387 */ /* 0x000fe20000100a00 */
[----:B------:R-:W-:Y:S01]  /*6d20*/  MOV R2, 0x3f800000 ;  /* 0x3f80000000027802 */ /* 0x000fe20000000f00 */
[----:B------:R-:W-:Y:S02]  /*6d30*/  IMAD.MOV.U32 R0, RZ, RZ, -0x800000 ;  /* 0xff800000ff007424 */ /* 0x000fe400078e00ff */
[----:B------:R-:W-:Y:S04]  /*6d40*/  STL.64 [R1+0x6c0], R14 ;  /* 0x0006c00e01007387 */ /* 0x000fe80000100a00 */
[----:B------:R-:W-:Y:S04]  /*6d50*/  STL.64 [R1+0x6b8], R12 ;  /* 0x0006b80c01007387 */ /* 0x000fe80000100a00 */
[----:B------:R-:W-:Y:S04]  /*6d60*/  STL.64 [R1+0x6b0], R10 ;  /* 0x0006b00a01007387 */ /* 0x000fe80000100a00 */
[----:B------:R1:W-:Y:S04]  /*6d70*/  STL [R1+0x6a4], R2 ;  /* 0x0006a40201007387 */ /* 0x0003e80000100800 */
[----:B------:R-:W-:Y:S04]  /*6d80*/  STL [R1+0x490], RZ ;  /* 0x000490ff01007387 */ /* 0x000fe80000100800 */
[----:B------:R2:W-:Y:S01]  /*6d90*/  STL [R1+0x240], R0 ;  /* 0x0002400001007387 */ /* 0x0005e20000100800 */
[----:B-1----:R-:W-:-:S03]  /*6da0*/  IMAD.MOV.U32 R2, RZ, RZ, -0x800000 ;  /* 0xff800000ff027424 */ /* 0x002fc600078e00ff */
[----:B------:R-:W-:Y:S01]  /*6db0*/  STL [R1+0x48c], RZ ;  /* 0x00048cff01007387 */ /* 0x000fe20000100800 */
[----:B--2---:R-:W-:-:S03]  /*6dc0*/  MOV R0, 0x3f800000 ;  /* 0x3f80000000007802 */ /* 0x004fc60000000f00 */
        /* <DEDUP_REMOVED lines=78> */
[----:B------:R-:W2:Y:S04]  /*72b0*/  LDL R29, [R1+0x494] ;  /* 0x00049400011d7983 */ /* 0x000ea80000100800 */
[----:B------:R-:W3:Y:S04]  /*72c0*/  LDL R28, [R1+0x498] ;  /* 0x00049800011c7983 */ /* 0x000ee80000100800 */
        /* <DEDUP_REMOVED lines=32> */
[----:B------:R-:W4:Y:S04]  /*74d0*/  S2R R27, SR_TID.X ;  /* 0x00000000001b7919 */ /* 0x000f280000002100 */
        /* <DEDUP_REMOVED lines=20> */
[C---:B----4-:R-:W-:Y:S01]  /*7620*/  LOP3.LUT R26, R27.reuse, 0x7, RZ, 0xc0, !PT ;  /* 0x000000071b1a7812 */ /* 0x050fe200078ec0ff */
[----:B------:R-:W-:-:S04]  /*7630*/  IMAD.SHL.U32 R27, R27, 0x2, RZ ;  /* 0x000000021b1b7824 */ /* 0x000fc800078e00ff */
[C---:B-1----:R-:W-:Y:S02]  /*7640*/  IMAD R0, R26.reuse, 0x110, RZ ;  /* 0x000001101a007824 */ /* 0x042fe400078e02ff */
[----:B------:R-:W-:-:S03]  /*7650*/  IMAD R26, R26, 0x210, RZ ;  /* 0x000002101a1a7824 */ /* 0x000fc600078e02ff */
[--C-:B------:R-:W-:Y:S02]  /*7660*/  LOP3.LUT R0, R0, 0x30, R27.reuse, 0x78, !PT ;  /* 0x0000003000007812 */ /* 0x100fe400078e781b */
[----:B------:R-:W-:Y:S02]  /*7670*/  LOP3.LUT R2, R26, 0x30, R27, 0x78, !PT ;  /* 0x000000301a027812 */ /* 0x000fe400078e781b */
[----:B------:R-:W-:Y:S02]  /*7680*/  LOP3.LUT R0, R0, 0x40, RZ, 0x3c, !PT ;  /* 0x0000004000007812 */ /* 0x000fe400078e3cff */
[----:B------:R-:W-:Y:S01]  /*7690*/  LOP3.LUT R3, R2, 0x40, RZ, 0x3c, !PT ;  /* 0x0000004002037812 */ /* 0x000fe200078e3cff */
[----:B------:R-:W-:Y:S02]  /*76a0*/  UMOV UR4, URZ ;  /* 0x0000003f00047c82 */ /* 0x000fe40008000000 */
[----:B------:R-:W-:Y:S01]  /*76b0*/  UMOV UR5, URZ ;  /* 0x0000003f00057c82 */ /* 0x000fe20008000000 */
[----:B--2---:R-:W-:-:S05]  /*76c0*/  IADD3 R4, R29, 0x8, RZ ;  /* 0x000000081d047810 */ /* 0x004fca0007ffe0ff */
[----:B------:R0:W-:Y:S01]  /*76d0*/  STL [R1+0xab0], R4 ;  /* 0x000ab00401007387 */ /* 0x0001e20000100800 */
[----:B---3--:R-:W-:-:S03]  /*76e0*/  LOP3.LUT R2, R28, 0x40, RZ, 0x3c, !PT ;  /* 0x000000401c027812 */ /* 0x008fc600078e3cff */
.L_x_2:
[----:B0-----:R-:W2:Y:S04]  /*76f0*/  LDL.64 R8, [R1+0xaa8] ;  /* 0x000aa80001087983 */ /* 0x001ea80000100a00 */
[----:B------:R-:W2:Y:S04]  /*7700*/  LDL R0, [R1+0x490] ;  /* 0x0004900001007983 */ /* 0x000ea80000100800 */
[----:B------:R-:W3:Y:S04]  /*7710*/  LDL.64 R6, [R1+0xaa0] ;  /* 0x000aa00001067983 */ /* 0x000ee80000100a00 */
[----:B0-----:R-:W4:Y:S04]  /*7720*/  LDL.64 R4, [R1+0xa98] ;  /* 0x000a980001047983 */ /* 0x001f280000100a00 */
[----:B------:R-:W5:Y:S04]  /*7730*/  LDL.64 R2, [R1+0xa90] ;  /* 0x000a900001027983 */ /* 0x000f680000100a00 */
[----:B------:R-:W5:Y:S04]  /*7740*/  LDL.64 R10, [R1+0xa88] ;  /* 0x000a8800010a7983 */ /* 0x000f680000100a00 */
[----:B------:R-:W5:Y:S04]  /*7750*/  LDL.64 R24, [R1+0xa70] ;  /* 0x000a700001187983 */ /* 0x000f680000100a00 */
[----:B------:R-:W5:Y:S04]  /*7760*/  LDL.64 R22, [R1+0xa80] ;  /* 0x000a800001167983 */ /* 0x000f680000100a00 */
[----:B------:R-:W5:Y:S04]  /*7770*/  LDL.64 R12, [R1+0xa78] ;  /* 0x000a7800010c7983 */ /* 0x000f680000100a00 */
[----:B------:R-:W5:Y:S04]  /*7780*/  LDL.64 R20, [R1+0xa68] ;  /* 0x000a680001147983 */ /* 0x000f680000100a00 */
[----:B------:R-:W5:Y:S04]  /*7790*/  LDL.64 R14, [R1+0xa50] ;  /* 0x000a5000010e7983 */ /* 0x000f680000100a00 */
[----:B------:R-:W5:Y:S04]  /*77a0*/  LDL.64 R18, [R1+0xa60] ;  /* 0x000a600001127983 */ /* 0x000f680000100a00 */
[----:B------:R-:W5:Y:S01]  /*77b0*/  LDL.64 R16, [R1+0xa58] ;  /* 0x000a580001107983 */ /* 0x000f620000100a00 */
[----:B--2---:R-:W-:-:S04]  /*77c0*/  IMAD.WIDE R8, R0, 0x2, R8 ;  /* 0x0000000200087825 */ /* 0x004fc800078e0208 */
[C---:B---3--:R-:W-:Y:S01]  /*77d0*/  IMAD.WIDE R6, R0.reuse, 0x2, R6 ;  /* 0x0000000200067825 */ /* 0x048fe200078e0206 */
[----:B------:R0:W2:Y:S03]  /*77e0*/  LDG.E.U16 R28, [R8.64] ;  /* 0x00000006081c7981 */ /* 0x0000a6000c1e1500 */
[C---:B----4-:R-:W-:Y:S01]  /*77f0*/  IMAD.WIDE R4, R0.reuse, 0x2, R4 ;  /* 0x0000000200047825 */ /* 0x050fe200078e0204 */
[----:B------:R1:W3:Y:S03]  /*7800*/  LDG.E.U16 R29, [R6.64] ;  /* 0x00000006061d7981 */ /* 0x0002e6000c1e1500 */
[C---:B-----5:R-:W-:Y:S01]  /*7810*/  IMAD.WIDE R2, R0.reuse, 0x2, R2 ;  /* 0x0000000200027825 */ /* 0x060fe200078e0202 */
[----:B------:R4:W5:Y:S03]  /*7820*/  LDG.E.U16 R26, [R4.64] ;  /* 0x00000006041a7981 */ /* 0x000966000c1e1500 */
[C---:B------:R-:W-:Y:S01]  /*7830*/  IMAD.WIDE R10, R0.reuse, 0x2, R10 ;  /* 0x00000002000a7825 */ /* 0x040fe200078e020a */
[----:B------:R0:W5:Y:S03]  /*7840*/  LDG.E.U16 R27, [R2.64] ;  /* 0x00000006021b7981 */ /* 0x000166000c1e1500 */
[----:B----4-:R-:W-:-:S02]  /*7850*/  IMAD.WIDE R4, R0, 0x2, R24 ;  /* 0x0000000200047825 */ /* 0x010fc400078e0218 */
[----:B------:R4:W5:Y:S02]  /*7860*/  LDG.E.U16 R25, [R10.64] ;  /* 0x000000060a197981 */ /* 0x000964000c1e1500 */
[C---:B0-----:R-:W-:Y:S02]  /*7870*/  IMAD.WIDE R8, R0.reuse, 0x2, R22 ;  /* 0x0000000200087825 */ /* 0x041fe400078e0216 */
[----:B------:R-:W5:Y:S02]  /*7880*/  LDL.64 R22, [R1+0xa48] ;  /* 0x000a480001167983 */ /* 0x000f640000100a00 */
[C---:B-1----:R-:W-:Y:S02]  /*7890*/  IMAD.WIDE R6, R0.reuse, 0x2, R12 ;  /* 0x0000000200067825 */ /* 0x042fe400078e020c */
[----:B------:R-:W5:Y:S02]  /*78a0*/  LDL.64 R12, [R1+0xa40] ;  /* 0x000a4000010c7983 */ /* 0x000f640000100a00 */
[----:B------:R-:W-:-:S04]  /*78b0*/  IMAD.WIDE R2, R0, 0x2, R20 ;  /* 0x0000000200027825 */ /* 0x000fc800078e0214 */
[C---:B----4-:R-:W-:Y:S01]  /*78c0*/  IMAD.WIDE R10, R0.reuse, 0x2, R18 ;  /* 0x00000002000a7825 */ /* 0x050fe200078e0212 */
[----:B--2---:R0:W-:Y:S04]  /*78d0*/  STL [R1+0x9c], R28 ;  /* 0x00009c1c01007387 */ /* 0x0041e80000100800 */
[----:B---3--:R1:W-:Y:S04]  /*78e0*/  STL [R1+0x98], R29 ;  /* 0x0000981d01007387 */ /* 0x0083e80000100800 */
[----:B0-----:R0:W2:Y:S04]  /*78f0*/  LDG.E.U16 R28, [R8.64] ;  /* 0x00000006081c7981 */ /* 0x0010a8000c1e1500 */
[----:B-1----:R1:W3:Y:S04]  /*7900*/  LDG.E.U16 R29, [R6.64] ;  /* 0x00000006061d7981 */ /* 0x0022e8000c1e1500 */
[----:B-----5:R4:W-:Y:S04]  /*7910*/  STL [R1+0x94], R26 ;  /* 0x0000941a01007387 */ /* 0x0209e80000100800 */
[----:B------:R-:W5:Y:S04]  /*7920*/  LDL.64 R20, [R1+0xa38] ;  /* 0x000a380001147983 */ /* 0x000f680000100a00 */
[----:B------:R0:W-:Y:S04]  /*7930*/  STL [R1+0x90], R27 ;  /* 0x0000901b01007387 */ /* 0x0001e80000100800 */
[----:B----4-:R4:W5:Y:S01]  /*7940*/  LDG.E.U16 R26, [R4.64] ;  /* 0x00000006041a7981 */ /* 0x010962000c1e1500 */
[----:B-1----:R-:W-:-:S03]  /*7950*/  IMAD.WIDE R6, R0, 0x2, R14 ;  /* 0x0000000200067825 */ /* 0x002fc600078e020e */
[----:B------:R1:W-:Y:S04]  /*7960*/  STL [R1+0x8c], R25 ;  /* 0x00008c1901007387 */ /* 0x0003e80000100800 */
[----:B0-----:R0:W5:Y:S04]  /*7970*/  LDG.E.U16 R27, [R2.64] ;  /* 0x00000006021b7981 */ /* 0x001168000c1e1500 */
[----:B------:R-:W5:Y:S01]  /*7980*/  LDL.64 R14, [R1+0xa18] ;  /* 0x000a1800010e7983 */ /* 0x000f620000100a00 */
[----:B----4-:R-:W-:-:S03]  /*7990*/  IMAD.WIDE R4, R0, 0x2, R22 ;  /* 0x0000000200047825 */ /* 0x010fc600078e0216 */
[----:B------:R-:W4:Y:S04]  /*79a0*/  LDL.64 R18, [R1+0xa28] ;  /* 0x000a280001127983 */ /* 0x000f280000100a00 */
[----:B------:R5:W4:Y:S01]  /*79b0*/  LDG.E.U16 R23, [R10.64] ;  /* 0x000000060a177981 */ /* 0x000b22000c1e1500 */
[----:B------:R-:W-:-:S03]  /*79c0*/  IMAD.WIDE R8, R0, 0x2, R16 ;  /* 0x0000000200087825 */ /* 0x000fc600078e0210 */
[----:B-1----:R-:W4:Y:S01]  /*79d0*/  LDL.64 R24, [R1+0xa30] ;  /* 0x000a300001187983 */ /* 0x002f220000100a00 */
[----:B0-----:R-:W-:-:S03]  /*79e0*/  IMAD.WIDE R2, R0, 0x2, R12 ;  /* 0x0000000200027825 */ /* 0x001fc600078e020c */
[----:B------:R-:W4:Y:S04]  /*79f0*/  LDL.64 R16, [R1+0xa20] ;  /* 0x000a200001107983 */ /* 0x000f280000100a00 */
[----:B--2---:R0:W-:Y:S04]  /*7a00*/  STL [R1+0x88], R28 ;  /* 0x0000881c01007387 */ /* 0x0041e80000100800 */
[----:B---3--:R1:W-:Y:S04]  /*7a10*/  STL [R1+0x84], R29 ;  /* 0x0000841d01007387 */ /* 0x0083e80000100800 */
[----:B0-----:R0:W2:Y:S04]  /*7a20*/  LDG.E.U16 R28, [R8.64] ;  /* 0x00000006081c7981 */ /* 0x0010a8000c1e1500 */
[----:B-1----:R4:W3:Y:S01]  /*7a30*/  LDG.E.U16 R29, [R6.64] ;  /* 0x00000006061d7981 */ /* 0x0028e2000c1e1500 */
[----:B-----5:R-:W-:-:S03]  /*7a40*/  IMAD.WIDE R10, R0, 0x2, R20 ;  /* 0x00000002000a7825 */ /* 0x020fc600078e0214 */
[----:B------:R1:W-:Y:S04]  /*7a50*/  STL [R1+0x80], R26 ;  /* 0x0000801a01007387 */ /* 0x0003e80000100800 */
[----:B------:R-:W5:Y:S04]  /*7a60*/  LDL.64 R12, [R1+0xa10] ;  /* 0x000a1000010c7983 */ /* 0x000f680000100a00 */
[----:B------:R0:W-:Y:S04]  /*7a70*/  STL [R1+0x7c], R27 ;  /* 0x00007c1b01007387 */ /* 0x0001e80000100800 */
[----:B-1----:R1:W5:Y:S04]  /*7a80*/  LDG.E.U16 R26, [R4.64] ;  /* 0x00000006041a7981 */ /* 0x002368000c1e1500 */
[----:B0-----:R0:W5:Y:S01]  /*7a90*/  LDG.E.U16 R27, [R2.64] ;  /* 0x00000006021b7981 */ /* 0x001162000c1e1500 */
[----:B----4-:R-:W-:-:S04]  /*7aa0*/  IMAD.WIDE R6, R0, 0x2, R18 ;  /* 0x0000000200067825 */ /* 0x010fc800078e0212 */
[C---:B0-----:R-:W-:Y:S02]  /*7ab0*/  IMAD.WIDE R2, R0.reuse, 0x2, R14 ;  /* 0x0000000200027825 */ /* 0x041fe400078e020e */
[----:B------:R5:W4:Y:S04]  /*7ac0*/  LDG.E.U16 R15, [R10.64] ;  /* 0x000000060a0f7981 */ /* 0x000b28000c1e1500 */
[----:B------:R0:W-:Y:S04]  /*7ad0*/  STL [R1+0x78], R23 ;  /* 0x0000781701007387 */ /* 0x0001e80000100800 */
[----:B------:R-:W4:Y:S01]  /*7ae0*/  LDL.64 R18, [R1+0x9f0] ;  /* 0x0009f00001127983 */ /* 0x000f220000100a00 */
[----:B------:R-:W-:-:S03]  /*7af0*/  IMAD.WIDE R8, R0, 0x2, R24 ;  /* 0x0000000200087825 */ /* 0x000fc600078e0218 */
[----:B------:R-:W4:Y:S01]  /*7b00*/  LDL.64 R20, [R1+0xa00] ;  /* 0x000a000001147983 */ /* 0x000f220000100a00 */
[----:B-1----:R-:W-:-:S03]  /*7b10*/  IMAD.WIDE R4, R0, 0x2, R16 ;  /* 0x0000000200047825 */ /* 0x002fc600078e0210 */
[----:B0-----:R-:W4:Y:S04]  /*7b20*/  LDL.64 R22, [R1+0xa08] ;  /* 0x000a080001167983 */ /* 0x001f280000100a00 */
[----:B------:R-:W4:Y:S04]  /*7b30*/  LDL.64 R24, [R1+0x9f8] ;  /* 0x0009f80001187983 */ /* 0x000f280000100a00 */
[----:B--2---:R0:W-:Y:S04]  /*7b40*/  STL [R1+0x74], R28 ;  /* 0x0000741c01007387 */ /* 0x0041e80000100800 */
[----:B---3--:R1:W-:Y:S04]  /*7b50*/  STL [R1+0x70], R29 ;  /* 0x0000701d01007387 */ /* 0x0083e80000100800 */
[----:B------:R-:W2:Y:S04]  /*7b60*/  LDL.64 R16, [R1+0x9e8] ;  /* 0x0009e80001107983 */ /* 0x000ea80000100a00 */
[----:B0-----:R0:W3:Y:S04]  /*7b70*/  LDG.E.U16 R28, [R8.64] ;  /* 0x00000006081c7981 */ /* 0x0010e8000c1e1500 */
[----:B-1----:R1:W3:Y:S01]  /*7b80*/  LDG.E.U16 R29, [R6.64] ;  /* 0x00000006061d7981 */ /* 0x0022e2000c1e1500 */
[----:B-----5:R-:W-:-:S03]  /*7b90*/  IMAD.WIDE R10, R0, 0x2, R12 ;  /* 0x00000002000a7825 */ /* 0x020fc600078e020c */
[----:B------:R5:W-:Y:S04]  /*7ba0*/  STL [R1+0x6c], R26 ;  /* 0x00006c1a01007387 */ /* 0x000be80000100800 */
[----:B------:R0:W-:Y:S04]  /*7bb0*/  STL [R1+0x68], R27 ;  /* 0x0000681b01007387 */ /* 0x0001e80000100800 */
[----:B-----5:R5:W3:Y:S04]  /*7bc0*/  LDG.E.U16 R26, [R4.64] ;  /* 0x00000006041a7981 */ /* 0x020ae8000c1e1500 */
[----:B0-----:R0:W3:Y:S04]  /*7bd0*/  LDG.E.U16 R27, [R2.64] ;  /* 0x00000006021b7981 */ /* 0x0010e8000c1e1500 */
[----:B----4-:R4:W-:Y:S04]  /*7be0*/  STL [R1+0x64], R15 ;  /* 0x0000640f01007387 */ /* 0x0109e80000100800 */
[----:B------:R-:W3:Y:S04]  /*7bf0*/  LDL.64 R12, [R1+0x9d8] ;  /* 0x0009d800010c7983 */ /* 0x000ee80000100a00 */
[----:B----4-:R-:W4:Y:S01]  /*7c00*/  LDL.64 R14, [R1+0x9e0] ;  /* 0x0009e000010e7983 */ /* 0x010f220000100a00 */
[----:B0-----:R-:W-:-:S03]  /*7c10*/  IMAD.WIDE R2, R0, 0x2, R18 ;  /* 0x0000000200027825 */ /* 0x001fc600078e0212 */
[----:B------:R2:W4:Y:S01]  /*7c20*/  LDG.E.U16 R19, [R10.64] ;  /* 0x000000060a137981 */ /* 0x000522000c1e1500 */
[----:B------:R-:W-:-:S03]  /*7c30*/  IMAD.WIDE R8, R0, 0x2, R22 ;  /* 0x0000000200087825 */ /* 0x000fc600078e0216 */
[----:B------:R-:W4:Y:S01]  /*7c40*/  LDL.64 R22, [R1+0x9d0] ;  /* 0x0009d00001167983 */ /* 0x000f220000100a00 */
[----:B-1----:R-:W-:-:S03]  /*7c50*/  IMAD.WIDE R6, R0, 0x2, R20 ;  /* 0x0000000200067825 */ /* 0x002fc600078e0214 */
[----:B------:R-:W4:Y:S01]  /*7c60*/  LDL.64 R20, [R1+0x9c8] ;  /* 0x0009c80001147983 */ /* 0x000f220000100a00 */
[----:B-----5:R-:W-:-:S03]  /*7c70*/  IMAD.WIDE R4, R0, 0x2, R24 ;  /* 0x0000000200047825 */ /* 0x020fc600078e0218 */
[----:B------:R0:W5:Y:S04]  /*7c80*/  LDG.E.U16 R25, [R2.64] ;  /* 0x0000000602197981 */ /* 0x000168000c1e1500 */
[----:B------:R1:W5:Y:S01]  /*7c90*/  LDG.E.U16 R24, [R4.64] ;  /* 0x0000000604187981 */ /* 0x000362000c1e1500 */
[----:B--2---:R-:W-:-:S03]  /*7ca0*/  IMAD.WIDE R10, R0, 0x2, R16 ;  /* 0x00000002000a7825 */ /* 0x004fc600078e0210 */
[----:B---3--:R2:W-:Y:S04]  /*7cb0*/  STL [R1+0x60], R28 ;  /* 0x0000601c01007387 */ /* 0x0085e80000100800 */
[----:B------:R3:W-:Y:S04]  /*7cc0*/  STL [R1+0x5c], R29 ;  /* 0x00005c1d01007387 */ /* 0x0007e80000100800 */
[----:B------:R-:W5:Y:S04]  /*7cd0*/  LDG.E.U16 R11, [R10.64] ;  /* 0x000000060a0b7981 */ /* 0x000f68000c1e1500 */
[----:B--2---:R4:W2:Y:S04]  /*7ce0*/  LDG.E.U16 R28, [R8.64] ;  /* 0x00000006081c7981 */ /* 0x0048a8000c1e1500 */
[----:B---3--:R3:W5:Y:S04]  /*7cf0*/  LDG.E.U16 R29, [R6.64] ;  /* 0x00000006061d7981 */ /* 0x008768000c1e1500 */
[----:B------:R-:W-:Y:S04]  /*7d00*/  STL [R1+0x54], R27 ;  /* 0x0000541b01007387 */ /* 0x000fe80000100800 */
[----:B------:R0:W-:Y:S01]  /*7d10*/  STL [R1+0x58], R26 ;  /* 0x0000581a01007387 */ /* 0x0001e20000100800 */
[----:B---3--:R-:W-:-:S03]  /*7d20*/  IMAD.WIDE R6, R0, 0x2, R12 ;  /* 0x0000000200067825 */ /* 0x008fc600078e020c */
[----:B0-----:R-:W3:Y:S01]  /*7d30*/  LDL.64 R26, [R1+0x9c0] ;  /* 0x0009c000011a7983 */ /* 0x001ee20000100a00 */
[----:B----4-:R-:W-:-:S03]  /*7d40*/  IMAD.WIDE R8, R0, 0x2, R14 ;  /* 0x0000000200087825 */ /* 0x010fc600078e020e */
[----:B------:R0:W-:Y:S04]  /*7d50*/  STL [R1+0x50], R19 ;  /* 0x0000501301007387 */ /* 0x0001e80000100800 */
[----:B------:R-:W4:Y:S04]  /*7d60*/  LDG.E.U16 R9, [R8.64] ;  /* 0x0000000608097981 */ /* 0x000f28000c1e1500 */
[----:B------:R-:W4:Y:S04]  /*7d70*/  LDG.E.U16 R7, [R6.64] ;  /* 0x0000000606077981 */ /* 0x000f28000c1e1500 */
[----:B------:R-:W4:Y:S04]  /*7d80*/  LDL.64 R16, [R1+0x9b0] ;  /* 0x0009b00001107983 */ /* 0x000f280000100a00 */
[----:B0-----:R-:W4:Y:S04]  /*7d90*/  LDL.64 R18, [R1+0x9b8] ;  /* 0x0009b80001127983 */ /* 0x001f280000100a00 */
[----:B------:R-:W4:Y:S04]  /*7da0*/  LDL.64 R14, [R1+0x9a8] ;  /* 0x0009a800010e7983 */ /* 0x000f280000100a00 */
[----:B------:R-:W4:Y:S01]  /*7db0*/  LDL.64 R12, [R1+0x9a0] ;  /* 0x0009a000010c7983 */ /* 0x000f220000100a00 */
[----:B-1----:R-:W-:-:S04]  /*7dc0*/  IMAD.WIDE R4, R0, 0x2, R22 ;  /* 0x0000000200047825 */ /* 0x002fc800078e0216 */
[C---:B------:R-:W-:Y:S01]  /*7dd0*/  IMAD.WIDE R2, R0.reuse, 0x2, R20 ;  /* 0x0000000200027825 */ /* 0x040fe200078e0214 */
[----:B--2---:R-:W-:Y:S04]  /*7de0*/  STL [R1+0x4c], R28 ;  /* 0x00004c1c01007387 */ /* 0x004fe80000100800 */
[----:B-----5:R-:W-:Y:S04]  /*7df0*/  STL [R1+0x48], R29 ;  /* 0x0000481d01007387 */ /* 0x020fe80000100800 */
[----:B------:R-:W-:Y:S04]  /*7e00*/  STL [R1+0x40], R25 ;  /* 0x0000401901007387 */ /* 0x000fe80000100800 */
[----:B------:R0:W-:Y:S04]  /*7e10*/  STL [R1+0x44], R24 ;  /* 0x0000441801007387 */ /* 0x0001e80000100800 */
[----:B------:R-:W2:Y:S04]  /*7e20*/  LDL.64 R22, [R1+0x990] ;  /* 0x0009900001167983 */ /* 0x000ea80000100a00 */
[----:B------:R-:W5:Y:S04]  /*7e30*/  LDL.64 R20, [R1+0x988] ;  /* 0x0009880001147983 */ /* 0x000f680000100a00 */
[----:B0-----:R-:W5:Y:S04]  /*7e40*/  LDL.64 R24, [R1+0x998] ;  /* 0x0009980001187983 */ /* 0x001f680000100a00 */
[----:B------:R3:W-:Y:S04]  /*7e50*/  STL [R1+0x3c], R11 ;  /* 0x00003c0b01007387 */ /* 0x0007e80000100800 */
[----:B------:R0:W5:Y:S04]  /*7e60*/  LDG.E.U16 R28, [R4.64] ;  /* 0x00000006041c7981 */ /* 0x000168000c1e1500 */
[----:B------:R1:W5:Y:S01]  /*7e70*/  LDG.E.U16 R29, [R2.64] ;  /* 0x00000006021d7981 */ /* 0x000362000c1e1500 */
[----:B---3--:R-:W-:-:S03]  /*7e80*/  IMAD.WIDE R10, R0, 0x2, R26 ;  /* 0x00000002000a7825 */ /* 0x008fc600078e021a */
[----:B----4-:R-:W-:Y:S04]  /*7e90*/  STL [R1+0x38], R9 ;  /* 0x0000380901007387 */ /* 0x010fe80000100800 */
[----:B------:R-:W3:Y:S04]  /*7ea0*/  LDG.E.U16 R11, [R10.64] ;  /* 0x000000060a0b7981 */ /* 0x000ee8000c1e1500 */
[----:B------:R4:W-:Y:S02]  /*7eb0*/  STL [R1+0x34], R7 ;  /* 0x0000340701007387 */ /* 0x0009e40000100800 */
[----:B----4-:R-:W-:-:S02]  /*7ec0*/  IMAD.WIDE R6, R0, 0x2, R16 ;  /* 0x0000000200067825 */ /* 0x010fc400078e0210 */
[----:B------:R-:W4:Y:S02]  /*7ed0*/  LDL.64 R16, [R1+0x978] ;  /* 0x0009780001107983 */ /* 0x000f240000100a00 */
[C---:B------:R-:W-:Y:S02]  /*7ee0*/  IMAD.WIDE R8, R0.reuse, 0x2, R18 ;  /* 0x0000000200087825 */ /* 0x040fe400078e0212 */
[----:B------:R2:W4:Y:S02]  /*7ef0*/  LDG.E.U16 R27, [R6.64] ;  /* 0x00000006061b7981 */ /* 0x000524000c1e1500 */
[C---:B0-----:R-:W-:Y:S02]  /*7f00*/  IMAD.WIDE R4, R0.reuse, 0x2, R14 ;  /* 0x0000000200047825 */ /* 0x041fe400078e020e */
[----:B------:R2:W4:Y:S02]  /*7f10*/  LDG.E.U16 R26, [R8.64] ;  /* 0x00000006081a7981 */ /* 0x000524000c1e1500 */
[----:B-1----:R-:W-:-:S02]  /*7f20*/  IMAD.WIDE R2, R0, 0x2, R12 ;  /* 0x0000000200027825 */ /* 0x002fc400078e020c */
[----:B------:R-:W4:Y:S04]  /*7f30*/  LDL.64 R18, [R1+0x980] ;  /* 0x0009800001127983 */ /* 0x000f280000100a00 */
[----:B------:R-:W4:Y:S04]  /*7f40*/  LDL.64 R14, [R1+0x970] ;  /* 0x00097000010e7983 */ /* 0x000f280000100a00 */
[----:B------:R-:W4:Y:S01]  /*7f50*/  LDL.64 R12, [R1+0x968] ;  /* 0x00096800010c7983 */ /* 0x000f220000100a00 */
[----:B--2---:R-:W-:-:S03]  /*7f60*/  IMAD.WIDE R8, R0, 0x2, R22 ;  /* 0x0000000200087825 */ /* 0x004fc600078e0216 */
[----:B-----5:R0:W-:Y:S04]  /*7f70*/  STL [R1+0x30], R28 ;  /* 0x0000301c01007387 */ /* 0x0201e80000100800 */
[----:B------:R1:W-:Y:S04]  /*7f80*/  STL [R1+0x2c], R29 ;  /* 0x00002c1d01007387 */ /* 0x0003e80000100800 */
[----:B0-----:R0:W2:Y:S04]  /*7f90*/  LDG.E.U16 R28, [R4.64] ;  /* 0x00000006041c7981 */ /* 0x0010a8000c1e1500 */
[----:B---3--:R3:W-:Y:S04]  /*7fa0*/  STL [R1+0x28], R11 ;  /* 0x0000280b01007387 */ /* 0x0087e80000100800 */
[----:B-1----:R4:W5:Y:S01]  /*7fb0*/  LDG.E.U16 R29, [R2.64] ;  /* 0x00000006021d7981 */ /* 0x002962000c1e1500 */
[----:B---3--:R-:W-:-:S04]  /*7fc0*/  IMAD.WIDE R10, R0, 0x2, R24 ;  /* 0x00000002000a7825 */ /* 0x008fc800078e0218 */
[C---:B----4-:R-:W-:Y:S02]  /*7fd0*/  IMAD.WIDE R2, R0.reuse, 0x2, R16 ;  /* 0x0000000200027825 */ /* 0x050fe400078e0210 */
[----:B------:R1:W3:Y:S04]  /*7fe0*/  LDG.E.U16 R17, [R8.64] ;  /* 0x0000000608117981 */ /* 0x0002e8000c1e1500 */
[----:B------:R4:W3:Y:S01]  /*7ff0*/  LDG.E.U16 R16, [R10.64] ;  /* 0x000000060a107981 */ /* 0x0008e2000c1e1500 */
[----:B------:R-:W-:-:S03]  /*8000*/  IMAD.WIDE R6, R0, 0x2, R20 ;  /* 0x0000000200067825 */ /* 0x000fc600078e0214 */
[----:B------:R-:W-:Y:S01]  /*8010*/  STL [R1+0x20], R27 ;  /* 0x0000201b01007387 */ /* 0x000fe20000100800 */
[----:B0-----:R-:W-:-:S03]  /*8020*/  IMAD.WIDE R4, R0, 0x2, R18 ;  /* 0x0000000200047825 */ /* 0x001fc600078e0212 */
[----:B------:R0:W-:Y:S04]  /*8030*/  STL [R1+0x24], R26 ;  /* 0x0000241a01007387 */ /* 0x0001e80000100800 */
[----:B------:R-:W3:Y:S04]  /*8040*/  LDL.64 R24, [R1+0x928] ;  /* 0x0009280001187983 */ /* 0x000ee80000100a00 */
[----:B------:R-:W3:Y:S04]  /*8050*/  LDG.E.U16 R7, [R6.64] ;  /* 0x0000000606077981 */ /* 0x000ee8000c1e1500 */
[----:B0-----:R-:W3:Y:S04]  /*8060*/  LDL.64 R26, [R1+0x948] ;  /* 0x00094800011a7983 */ /* 0x001ee80000100a00 */
[----:B------:R-:W3:Y:S01]  /*8070*/  LDL.64 R22, [R1+0x908] ;  /* 0x0009080001167983 */ /* 0x000ee20000100a00 */
[----:B-1----:R-:W-:-:S04]  /*8080*/  IMAD.WIDE R8, R0, 0x2, R12 ;  /* 0x0000000200087825 */ /* 0x002fc800078e020c */
[C---:B----4-:R-:W-:Y:S01]  /*8090*/  IMAD.WIDE R10, R0.reuse, 0x2, R14 ;  /* 0x00000002000a7825 */ /* 0x050fe200078e020e */
[----:B--2---:R0:W-:Y:S04]  /*80a0*/  STL [R1+0x1c], R28 ;  /* 0x00001c1c01007387 */ /* 0x0041e80000100800 */
[----:B-----5:R1:W-:Y:S04]  /*80b0*/  STL [R1+0x18], R29 ;  /* 0x0000181d01007387 */ /* 0x0203e80000100800 */
[----:B0-----:R0:W2:Y:S04]  /*80c0*/  LDG.E.U16 R28, [R4.64] ;  /* 0x00000006041c7981 */ /* 0x0010a8000c1e1500 */
[----:B------:R-:W4:Y:S04]  /*80d0*/  LDL.64 R12, [R1+0x8e8] ;  /* 0x0008e800010c7983 */ /* 0x000f280000100a00 */
[----:B------:R-:W5:Y:S04]  /*80e0*/  LDL.64 R20, [R1+0x8c8] ;  /* 0x0008c80001147983 */ /* 0x000f680000100a00 */
[----:B------:R-:W5:Y:S04]  /*80f0*/  LDL.64 R18, [R1+0x960] ;  /* 0x0009600001127983 */ /* 0x000f680000100a00 */
[----:B---3--:R-:W-:Y:S04]  /*8100*/  STL [R1+0x10], R17 ;  /* 0x0000101101007387 */ /* 0x008fe80000100800 */
[----:B------:R3:W-:Y:S04]  /*8110*/  STL [R1+0x14], R16 ;  /* 0x0000141001007387 */ /* 0x0007e80000100800 */
[----:B------:R-:W5:Y:S04]  /*8120*/  LDL.64 R14, [R1+0x920] ;  /* 0x00092000010e7983 */ /* 0x000f680000100a00 */
[----:B-1----:R1:W5:Y:S04]  /*8130*/  LDG.E.U16 R29, [R2.64] ;  /* 0x00000006021d7981 */ /* 0x002368000c1e1500 */
[----:B---3--:R-:W3:Y:S04]  /*8140*/  LDL.64 R16, [R1+0x940] ;  /* 0x0009400001107983 */ /* 0x008ee80000100a00 */
[----:B------:R0:W-:Y:S01]  /*8150*/  STL [R1+0xc], R7 ;  /* 0x00000c0701007387 */ /* 0x0001e20000100800 */
[----:B-1----:R-:W-:-:S04]  /*8160*/  IMAD.WIDE R2, R0, 0x2, R24 ;  /* 0x0000000200027825 */ /* 0x002fc800078e0218 */
[C---:B0-----:R-:W-:Y:S02]  /*8170*/  IMAD.WIDE R4, R0.reuse, 0x2, R22 ;  /* 0x0000000200047825 */ /* 0x041fe400078e0216 */
[----:B------:R0:W3:Y:S02]  /*8180*/  LDG.E.U16 R2, [R2.64] ;  /* 0x0000000602027981 */ /* 0x0000e4000c1e1500 */
[C---:B------:R-:W-:Y:S02]  /*8190*/  IMAD.WIDE R6, R0.reuse, 0x2, R26 ;  /* 0x0000000200067825 */ /* 0x040fe400078e021a */
[----:B------:R1:W3:Y:S04]  /*81a0*/  LDG.E.U16 R27, [R10.64] ;  /* 0x000000060a1b7981 */ /* 0x0002e8000c1e1500 */
[----:B------:R1:W3:Y:S04]  /*81b0*/  LDG.E.U16 R22, [R6.64] ;  /* 0x0000000606167981 */ /* 0x0002e8000c1e1500 */
[----:B0-----:R5:W3:Y:S04]  /*81c0*/  LDG.E.U16 R3, [R4.64] ;  /* 0x0000000604037981 */ /* 0x001ae8000c1e1500 */
[----:B--2---:R0:W-:Y:S01]  /*81d0*/  STL [R1+0x8], R28 ;  /* 0x0000081c01007387 */ /* 0x0041e20000100800 */
[----:B----4-:R-:W-:-:S04]  /*81e0*/  IMAD.WIDE R12, R0, 0x2, R12 ;  /* 0x00000002000c7825 */ /* 0x010fc800078e020c */
[C---:B-----5:R-:W-:Y:S01]  /*81f0*/  IMAD.WIDE R4, R0.reuse, 0x2, R20 ;  /* 0x0000000200047825 */ /* 0x060fe200078e0214 */
[----:B0-----:R3:W2:Y:S03]  /*8200*/  LDG.E.U16 R28, [R8.64] ;  /* 0x00000006081c7981 */ /* 0x0016a6000c1e1500 */
[C---:B-1----:R-:W-:Y:S02]  /*8210*/  IMAD.WIDE R10, R0.reuse, 0x2, R18 ;  /* 0x00000002000a7825 */ /* 0x042fe400078e0212 */
[----:B------:R0:W4:Y:S04]  /*8220*/  LDG.E.U16 R4, [R4.64] ;  /* 0x0000000604047981 */ /* 0x000128000c1e1500 */
[----:B------:R1:W2:Y:S01]  /*8230*/  LDG.E.U16 R26, [R10.64] ;  /* 0x000000060a1a7981 */ /* 0x0002a2000c1e1500 */
[----:B------:R-:W-:-:S05]  /*8240*/  IMAD.WIDE R6, R0, 0x2, R14 ;  /* 0x0000000200067825 */ /* 0x000fca00078e020e */
[----:B0-----:R0:W4:Y:S01]  /*8250*/  LDG.E.U16 R5, [R6.64] ;  /* 0x0000000606057981 */ /* 0x001122000c1e1500 */
[----:B---3--:R-:W-:-:S03]  /*8260*/  IMAD.WIDE R8, R0, 0x2, R16 ;  /* 0x0000000200087825 */ /* 0x008fc600078e0210 */
[----:B------:R3:W3:Y:S04]  /*8270*/  LDG.E.U16 R0, [R12.64] ;  /* 0x000000060c007981 */ /* 0x0006e8000c1e1500 */
[----:B------:R0:W3:Y:S04]  /*8280*/  LDG.E.U16 R20, [R8.64] ;  /* 0x0000000608147981 */ /* 0x0000e8000c1e1500 */
[----:B--2---:R-:W-:Y:S04]  /*8290*/  STL [R1+0x30ec], R28 ;  /* 0x0030ec1c01007387 */ /* 0x004fe80000100800 */
[----:B------:R2:W-:Y:S04]  /*82a0*/  STL [R1+0x30f0], R22 ;  /* 0x0030f01601007387 */ /* 0x0005e80000100800 */
[----:B------:R-:W-:Y:S04]  /*82b0*/  STL [R1+0x30f4], R2 ;  /* 0x0030f40201007387 */ /* 0x000fe80000100800 */
[----:B------:R-:W-:Y:S04]  /*82c0*/  STL [R1+0x30f8], R3 ;  /* 0x0030f80301007387 */ /* 0x000fe80000100800 */
[----:B------:R-:W5:Y:S04]  /*82d0*/  LDL.64 R14, [R1+0x8e0] ;  /* 0x0008e000010e7983 */ /* 0x000f680000100a00 */
[----:B------:R-:W5:Y:S04]  /*82e0*/  LDL.64 R24, [R1+0x938] ;  /* 0x0009380001187983 */ /* 0x000f680000100a00 */
[----:B------:R0:W-:Y:S04]  /*82f0*/  STL [R1+0x4], R29 ;  /* 0x0000041d01007387 */ /* 0x0001e80000100800 */
[----:B--2---:R-:W2:Y:S04]  /*8300*/  LDL.64 R22, [R1+0x8f8] ;  /* 0x0008f80001167983 */ /* 0x004ea80000100a00 */
[----:B------:R-:W2:Y:S04]  /*8310*/  LDL.64 R18, [R1+0x8d8] ;  /* 0x0008d80001127983 */ /* 0x000ea80000100a00 */
[----:B0-----:R-:W2:Y:S04]  /*8320*/  LDL.64 R28, [R1+0x918] ;  /* 0x00091800011c7983 */ /* 0x001ea80000100a00 */
[----:B------:R-:W2:Y:S04]  /*8330*/  LDL.64 R16, [R1+0x8b8] ;  /* 0x0008b80001107983 */ /* 0x000ea80000100a00 */
[----:B------:R-:W2:Y:S04]  /*8340*/  LDL.64 R2, [R1+0x950] ;  /* 0x0009500001027983 */ /* 0x000ea80000100a00 */
[----:B---3--:R-:W3:Y:S04]  /*8350*/  LDL.64 R12, [R1+0x958] ;  /* 0x00095800010c7983 */ /* 0x008ee80000100a00 */
[----:B------:R-:W-:Y:S04]  /*8360*/  STL [R1+0x30fc], R0 ;  /* 0x0030fc0001007387 */ /* 0x000fe80000100800 */
[----:B----4-:R-:W-:Y:S04]  /*8370*/  STL [R1+0x3100], R4 ;  /* 0x0031000401007387 */ /* 0x010fe80000100800 */
[----:B-1----:R-:W4:Y:S04]  /*8380*/  LDL.64 R10, [R1+0x8c0] ;  /* 0x0008c000010a7983 */ /* 0x002f280000100a00 */
[----:B------:R0:W-:Y:S04]  /*8390*/  STL [R1+0x30e4], R26 ;  /* 0x0030e41a01007387 */ /* 0x0001e80000100800 */
[----:B0-----:R-:W3:Y:S04]  /*83a0*/  LDL R26, [R1+0x490] ;  /* 0x00049000011a7983 */ /* 0x001ee80000100800 */
[----:B------:R0:W-:Y:S04]  /*83b0*/  STL [R1], R27 ;  /* 0x0000001b01007387 */ /* 0x0001e80000100800 */
[----:B------:R-:W2:Y:S01]  /*83c0*/  LDL.64 R8, [R1+0x900] ;  /* 0x0009000001087983 */ /* 0x000ea20000100a00 */
[----:B---3--:R-:W-:-:S04]  /*83d0*/  IMAD.WIDE R12, R26, 0x2, R12 ;  /* 0x000000021a0c7825 */ /* 0x008fc800078e020c */
[----:B--2---:R-:W-:-:S04]  /*83e0*/  IMAD.WIDE R6, R26, 0x2, R8 ;  /* 0x000000021a067825 */ /* 0x004fc800078e0208 */
[C---:B----4-:R-:W-:Y:S01]  /*83f0*/  IMAD.WIDE R8, R26.reuse, 0x2, R10 ;  /* 0x000000021a087825 */ /* 0x050fe200078e020a */
[----:B------:R-:W-:Y:S03]  /*8400*/  STL [R1+0x30e8], R20 ;  /* 0x0030e81401007387 */ /* 0x000fe60000100800 */
[C---:B-----5:R-:W-:Y:S01]  /*8410*/  IMAD.WIDE R10, R26.reuse, 0x2, R24 ;  /* 0x000000021a0a7825 */ /* 0x060fe200078e0218 */
[----:B------:R1:W2:Y:S04]  /*8420*/  LDG.E.U16 R6, [R6.64] ;  /* 0x0000000606067981 */ /* 0x0002a8000c1e1500 */
[----:B------:R3:W4:Y:S01]  /*8430*/  LDG.E.U16 R24, [R12.64] ;  /* 0x000000060c187981 */ /* 0x000722000c1e1500 */
[----:B------:R-:W-:-:S03]  /*8440*/  IMAD.WIDE R14, R26, 0x2, R14 ;  /* 0x000000021a0e7825 */ /* 0x000fc600078e020e */
[----:B------:R5:W-:Y:S04]  /*8450*/  STL [R1+0x3104], R5 ;  /* 0x0031040501007387 */ /* 0x000be80000100800 */
[----:B------:R0:W2:Y:S04]  /*8460*/  LDG.E.U16 R8, [R8.64] ;  /* 0x0000000608087981 */ /* 0x0000a8000c1e1500 */
[----:B-1----:R1:W2:Y:S01]  /*8470*/  LDG.E.U16 R7, [R14.64] ;  /* 0x000000060e077981 */ /* 0x0022a2000c1e1500 */
[----:B---3--:R-:W-:-:S03]  /*8480*/  IMAD.WIDE R12, R26, 0x2, R22 ;  /* 0x000000021a0c7825 */ /* 0x008fc600078e0216 */
[----:B0-----:R0:W3:Y:S01]  /*8490*/  LDG.E.U16 R9, [R10.64] ;  /* 0x000000060a097981 */ /* 0x0010e2000c1e1500 */
[----:B------:R-:W-:-:S03]  /*84a0*/  IMAD.WIDE R16, R26, 0x2, R16 ;  /* 0x000000021a107825 */ /* 0x000fc600078e0210 */
[----:B------:R2:W2:Y:S01]  /*84b0*/  LDG.E.U16 R23, [R12.64] ;  /* 0x000000060c177981 */ /* 0x0004a2000c1e1500 */
[----:B-1----:R-:W-:-:S03]  /*84c0*/  IMAD.WIDE R14, R26, 0x2, R18 ;  /* 0x000000021a0e7825 */ /* 0x002fc600078e0212 */
[----:B------:R1:W2:Y:S01]  /*84d0*/  LDG.E.U16 R27, [R16.64] ;  /* 0x00000006101b7981 */ /* 0x0002a2000c1e1500 */
[----:B------:R-:W-:-:S03]  /*84e0*/  IMAD.WIDE R18, R26, 0x2, R2 ;  /* 0x000000021a127825 */ /* 0x000fc600078e0202 */
[----:B------:R1:W2:Y:S01]  /*84f0*/  LDG.E.U16 R25, [R14.64] ;  /* 0x000000060e197981 */ /* 0x0002a2000c1e1500 */
[----:B0-----:R-:W-:-:S03]  /*8500*/  IMAD.WIDE R10, R26, 0x2, R28 ;  /* 0x000000021a0a7825 */ /* 0x001fc600078e021c */
[----:B------:R0:W2:Y:S04]  /*8510*/  LDG.E.U16 R29, [R18.64] ;  /* 0x00000006121d7981 */ /* 0x0000a8000c1e1500 */
[----:B------:R0:W2:Y:S04]  /*8520*/  LDG.E.U16 R21, [R10.64] ;  /* 0x000000060a157981 */ /* 0x0000a8000c1e1500 */
[----:B----4-:R4:W-:Y:S04]  /*8530*/  STL [R1+0x30e0], R24 ;  /* 0x0030e01801007387 */ /* 0x0109e80000100800 */
[----:B-----5:R-:W5:Y:S04]  /*8540*/  LDL.LU R5, [R1+0x9c] ;  /* 0x00009c0001057983 */ /* 0x020f680000300800 */
[----:B------:R-:W3:Y:S04]  /*8550*/  LDL.LU R4, [R1+0x8c] ;  /* 0x00008c0001047983 */ /* 0x000ee80000300800 */
[----:B------:R-:W3:Y:S04]  /*8560*/  LDL.LU R0, [R1+0x6c] ;  /* 0x00006c0001007983 */ /* 0x000ee80000300800 */
[----:B------:R-:W3:Y:S04]  /*8570*/  LDL.LU R3, [R1+0x5c] ;  /* 0x00005c0001037983 */ /* 0x000ee80000300800 */
[----:B------:R-:W3:Y:S04]  /*8580*/  LDL.LU R2, [R1+0x4c] ;  /* 0x00004c0001027983 */ /* 0x000ee80000300800 */
[----:B------:R-:W3:Y:S04]  /*8590*/  LDL.LU R22, [R1+0x3c] ;  /* 0x00003c0001167983 */ /* 0x000ee80000300800 */
[----:B------:R-:W3:Y:S04]  /*85a0*/  LDL.LU R28, [R1+0x2c] ;  /* 0x00002c00011c7983 */ /* 0x000ee80000300800 */
[----:B0-----:R-:W3:Y:S04]  /*85b0*/  LDL.64 R10, [R1+0x930] ;  /* 0x00093000010a7983 */ /* 0x001ee80000100a00 */
[----:B-1----:R-:W4:Y:S04]  /*85c0*/  LDL.64 R14, [R1+0x8f0] ;  /* 0x0008f000010e7983 */ /* 0x002f280000100a00 */
[----:B--2---:R-:W2:Y:S04]  /*85d0*/  LDL.64 R12, [R1+0x910] ;  /* 0x00091000010c7983 */ /* 0x004ea80000100a00 */
[----:B------:R-:W5:Y:S04]  /*85e0*/  LDL.64 R16, [R1+0x8d0] ;  /* 0x0008d00001107983 */ /* 0x000f680000100a00 */
[----:B------:R-:W5:Y:S04]  /*85f0*/  LDL.64 R18, [R1+0x8b0] ;  /* 0x0008b00001127983 */ /* 0x000f680000100a00 */
[----:B------:R-:W5:Y:S01]  /*8600*/  LDL R20, [R1+0x49c] ;  /* 0x00049c0001147983 */ /* 0x000f620000100800 */
[----:B---3--:R-:W-:-:S04]  /*8610*/  IMAD.WIDE R10, R26, 0x2, R10 ;  /* 0x000000021a0a7825 */ /* 0x008fc800078e020a */
[C---:B----4-:R-:W-:Y:S02]  /*8620*/  IMAD.WIDE R14, R26.reuse, 0x2, R14 ;  /* 0x000000021a0e7825 */ /* 0x050fe400078e020e */
[----:B------:R0:W3:Y:S02]  /*8630*/  LDG.E.U16 R10, [R10.64] ;  /* 0x000000060a0a7981 */ /* 0x0000e4000c1e1500 */
[C---:B--2---:R-:W-:Y:S02]  /*8640*/  IMAD.WIDE R12, R26.reuse, 0x2, R12 ;  /* 0x000000021a0c7825 */ /* 0x044fe400078e020c */
[----:B------:R1:W2:Y:S02]  /*8650*/  LDG.E.U16 R14, [R14.64] ;  /* 0x000000060e0e7981 */ /* 0x0002a4000c1e1500 */
[----:B-----5:R-:W-:-:S04]  /*8660*/  IMAD.WIDE R16, R26, 0x2, R16 ;  /* 0x000000021a107825 */ /* 0x020fc800078e0210 */
[----:B------:R-:W-:Y:S01]  /*8670*/  IMAD.WIDE R18, R26, 0x2, R18 ;  /* 0x000000021a127825 */ /* 0x000fe200078e0212 */
[----:B0-----:R0:W4:Y:S04]  /*8680*/  LDG.E.U16 R11, [R12.64] ;  /* 0x000000060c0b7981 */ /* 0x001128000c1e1500 */
[----:B------:R-:W5:Y:S04]  /*8690*/  LDL.LU R26, [R1+0x98] ;  /* 0x00009800011a7983 */ /* 0x000f680000300800 */
[----:B------:R-:W2:Y:S04]  /*86a0*/  LDL.LU R24, [R1+0x48] ;  /* 0x0000480001187983 */ /* 0x000ea80000300800 */
[----:B-1----:R-:W2:Y:S04]  /*86b0*/  LDL.LU R15, [R1+0xc] ;  /* 0x00000c00010f7983 */ /* 0x002ea80000300800 */
[----:B0-----:R0:W2:Y:S04]  /*86c0*/  LDG.E.U16 R12, [R16.64] ;  /* 0x00000006100c7981 */ /* 0x0010a8000c1e1500 */
[----:B------:R1:W2:Y:S04]  /*86d0*/  LDG.E.U16 R13, [R18.64] ;  /* 0x00000006120d7981 */ /* 0x0002a8000c1e1500 */
[----:B------:R-:W-:Y:S06]  /*86e0*/  BAR.SYNC.DEFER_BLOCKING 0x0 ;  /* 0x0000000000007b1d */ /* 0x000fec0000010000 */
[----:B0-----:R-:W2:Y:S04]  /*86f0*/  LDL.LU R16, [R1+0x68] ;  /* 0x0000680001107983 */ /* 0x001ea80000300800 */
[----:B------:R-:W2:Y:S04]  /*8700*/  LDL.LU R17, [R1+0x58] ;  /* 0x0000580001117983 */ /* 0x000ea80000300800 */
[----:B-1----:R-:W2:Y:S04]  /*8710*/  LDL.LU R18, [R1+0x7c] ;  /* 0x00007c0001127983 */ /* 0x002ea80000300800 */
[----:B------:R-:W3:Y:S04]  /*8720*/  LDL.LU R19, [R1+0x1c] ;  /* 0x00001c0001137983 */ /* 0x000ee80000300800 */
[----:B------:R0:W-:Y:S04]  /*8730*/  STS.U16 [R20+0x20000], R5 ;  /* 0x0200000514007388 */ /* 0x0001e80000000400 */
[----:B------:R1:W-:Y:S04]  /*8740*/  STS.U16 [R20+0x21000], R4 ;  /* 0x0210000414007388 */ /* 0x0003e80000000400 */
[----:B0-----:R-:W3:Y:S04]  /*8750*/  LDL.LU R5, [R1+0x3104] ;  /* 0x0031040001057983 */ /* 0x001ee80000300800 */
[----:B-1----:R-:W3:Y:S04]  /*8760*/  LDL.LU R4, [R1+0x3100] ;  /* 0x0031000001047983 */ /* 0x002ee80000300800 */
[----:B--2---:R0:W-:Y:S04]  /*8770*/  STS.U16 [R20+0x22000], R18 ;  /* 0x0220001214007388 */ /* 0x0041e80000000400 */
[----:B------:R1:W-:Y:S04]  /*8780*/  STS.U16 [R20+0x23000], R0 ;  /* 0x0230000014007388 */ /* 0x0003e80000000400 */
[----:B------:R2:W-:Y:S04]  /*8790*/  STS.U16 [R20+0x24000], R3 ;  /* 0x0240000314007388 */ /* 0x0005e80000000400 */
[----:B0-----:R-:W5:Y:S04]  /*87a0*/  LDL R18, [R1+0xab8] ;  /* 0x000ab80001127983 */ /* 0x001f680000100800 */
[----:B-1----:R-:W4:Y:S04]  /*87b0*/  LDL.LU R0, [R1+0x30fc] ;  /* 0x0030fc0001007983 */ /* 0x002f280000300800 */
[----:B--2---:R-:W2:Y:S04]  /*87c0*/  LDL.LU R3, [R1+0x30f8] ;  /* 0x0030f80001037983 */ /* 0x004ea80000300800 */
[----:B------:R0:W-:Y:S04]  /*87d0*/  STS.U16 [R20+0x25000], R2 ;  /* 0x0250000214007388 */ /* 0x0001e80000000400 */
[----:B------:R1:W-:Y:S04]  /*87e0*/  STS.U16 [R20+0x26000], R22 ;  /* 0x0260001614007388 */ /* 0x0003e80000000400 */
[----:B------:R3:W-:Y:S04]  /*87f0*/  STS.U16 [R20+0x27000], R28 ;  /* 0x0270001c14007388 */ /* 0x0007e80000000400 */
[----:B0-----:R-:W2:Y:S04]  /*8800*/  LDL.LU R2, [R1+0x30f4] ;  /* 0x0030f40001027983 */ /* 0x001ea80000300800 */
[----:B-1----:R-:W2:Y:S04]  /*8810*/  LDL.LU R22, [R1+0x30f0] ;  /* 0x0030f00001167983 */ /* 0x002ea80000300800 */
[----:B---3--:R-:W3:Y:S04]  /*8820*/  LDL.LU R28, [R1+0x30ec] ;  /* 0x0030ec00011c7983 */ /* 0x008ee80000300800 */
[----:B------:R0:W-:Y:S04]  /*8830*/  STS.U16 [R20+0x28000], R19 ;  /* 0x0280001314007388 */ /* 0x0001e80000000400 */
[----:B------:R1:W-:Y:S04]  /*8840*/  STS.U16 [R20+0x29000], R15 ;  /* 0x0290000f14007388 */ /* 0x0003e80000000400 */
[----:B0-----:R-:W4:Y:S04]  /*8850*/  LDL.LU R19, [R1+0x94] ;  /* 0x0000940001137983 */ /* 0x001f280000300800 */
[----:B-1----:R-:W4:Y:S04]  /*8860*/  LDL.LU R15, [R1+0x84] ;  /* 0x00008400010f7983 */ /* 0x002f280000300800 */
[----:B---3--:R0:W-:Y:S04]  /*8870*/  STS.U16 [R20+0x2a000], R28 ;  /* 0x02a0001c14007388 */ /* 0x0081e80000000400 */
[----:B--2---:R1:W-:Y:S04]  /*8880*/  STS.U16 [R20+0x2b000], R22 ;  /* 0x02b0001614007388 */ /* 0x0043e80000000400 */
[----:B------:R2:W-:Y:S04]  /*8890*/  STS.U16 [R20+0x2c000], R2 ;  /* 0x02c0000214007388 */ /* 0x0005e80000000400 */
[----:B0-----:R-:W3:Y:S04]  /*88a0*/  LDL.LU R28, [R1+0x8] ;  /* 0x00000800011c7983 */ /* 0x001ee80000300800 */
[----:B-1----:R-:W3:Y:S04]  /*88b0*/  LDL.LU R22, [R1+0x18] ;  /* 0x0000180001167983 */ /* 0x002ee80000300800 */
[----:B--2---:R-:W2:Y:S04]  /*88c0*/  LDL.LU R2, [R1+0x78] ;  /* 0x0000780001027983 */ /* 0x004ea80000300800 */
[----:B------:R0:W-:Y:S04]  /*88d0*/  STS.U16 [R20+0x2d000], R3 ;  /* 0x02d0000314007388 */ /* 0x0001e80000000400 */
[----:B----4-:R1:W-:Y:S04]  /*88e0*/  STS.U16 [R20+0x2e000], R0 ;  /* 0x02e0000014007388 */ /* 0x0103e80000000400 */
[----:B0-----:R-:W4:Y:S04]  /*88f0*/  LDL.LU R3, [R1+0x28] ;  /* 0x0000280001037983 */ /* 0x001f280000300800 */
[----:B-1----:R-:W2:Y:S04]  /*8900*/  LDL.LU R0, [R1+0x88] ;  /* 0x0000880001007983 */ /* 0x002ea80000300800 */
[----:B------:R0:W-:Y:S04]  /*8910*/  STS.U16 [R20+0x2f000], R4 ;  /* 0x02f0000414007388 */ /* 0x0001e80000000400 */
[----:B-----5:R1:W-:Y:S04]  /*8920*/  STS.U16 [R18+0x20400], R26 ;  /* 0x0204001a12007388 */ /* 0x0203e80000000400 */
[----:B0-----:R-:W5:Y:S04]  /*8930*/  LDL.LU R20, [R1+0x30e8] ;  /* 0x0030e80001147983 */ /* 0x001f680000300800 */
[----:B------:R-:W3:Y:S04]  /*8940*/  LDL.LU R4, [R1+0x38] ;  /* 0x0000380001047983 */ /* 0x000ee80000300800 */
[----:B-1----:R-:W4:Y:S04]  /*8950*/  LDL.LU R26, [R1+0x30e4] ;  /* 0x0030e400011a7983 */ /* 0x002f280000300800 */
[----:B--2---:R-:W-:Y:S04]  /*8960*/  STS.U16 [R18+0x21400], R0 ;  /* 0x0214000012007388 */ /* 0x004fe80000000400 */
[----:B------:R-:W-:Y:S04]  /*8970*/  STS.U16 [R18+0x22400], R2 ;  /* 0x0224000212007388 */ /* 0x000fe80000000400 */
[----:B------:R0:W-:Y:S04]  /*8980*/  STS.U16 [R18+0x23400], R16 ;  /* 0x0234001012007388 */ /* 0x0001e80000000400 */
[----:B------:R-:W-:Y:S04]  /*8990*/  STS.U16 [R18+0x24400], R17 ;  /* 0x0244001112007388 */ /* 0x000fe80000000400 */
[----:B------:R1:W-:Y:S04]  /*89a0*/  STS.U16 [R18+0x25400], R24 ;  /* 0x0254001812007388 */ /* 0x0003e80000000400 */
[----:B---3--:R-:W-:Y:S04]  /*89b0*/  STS.U16 [R18+0x26400], R4 ;  /* 0x0264000412007388 */ /* 0x008fe80000000400 */
[----:B----4-:R-:W-:Y:S04]  /*89c0*/  STS.U16 [R18+0x27400], R3 ;  /* 0x0274000312007388 */ /* 0x010fe80000000400 */
[----:B0-----:R-:W2:Y:S04]  /*89d0*/  LDL.LU R16, [R1+0x74] ;  /* 0x0000740001107983 */ /* 0x001ea80000300800 */
[----:B------:R-:W-:Y:S04]  /*89e0*/  STS.U16 [R18+0x28400], R22 ;  /* 0x0284001612007388 */ /* 0x000fe80000000400 */
[----:B-1----:R-:W3:Y:S04]  /*89f0*/  LDL.LU R24, [R1+0x64] ;  /* 0x0000640001187983 */ /* 0x002ee80000300800 */
[----:B------:R-:W-:Y:S04]  /*8a00*/  STS.U16 [R18+0x29400], R28 ;  /* 0x0294001c12007388 */ /* 0x000fe80000000400 */
[----:B------:R-:W4:Y:S04]  /*8a10*/  LDL.LU R0, [R1+0x24] ;  /* 0x0000240001007983 */ /* 0x000f280000300800 */
[----:B------:R-:W-:Y:S04]  /*8a20*/  STS.U16 [R18+0x2a400], R26 ;  /* 0x02a4001a12007388 */ /* 0x000fe80000000400 */
[----:B------:R-:W2:Y:S04]  /*8a30*/  LDL.LU R2, [R1+0x14] ;  /* 0x0000140001027983 */ /* 0x000ea80000300800 */
[----:B-----5:R-:W-:Y:S04]  /*8a40*/  STS.U16 [R18+0x2b400], R20 ;  /* 0x02b4001412007388 */ /* 0x020fe80000000400 */
[----:B------:R-:W5:Y:S04]  /*8a50*/  LDL.LU R17, [R1+0x4] ;  /* 0x0000040001117983 */ /* 0x000f680000300800 */
[----:B------:R0:W-:Y:S04]  /*8a60*/  STS.U16 [R18+0x2c400], R5 ;  /* 0x02c4000512007388 */ /* 0x0001e80000000400 */
[----:B0-----:R-:W2:Y:S04]  /*8a70*/  LDL R5, [R1+0xab4] ;  /* 0x000ab40001057983 */ /* 0x001ea80000100800 */
[----:B------:R0:W-:Y:S04]  /*8a80*/  STS.U16 [R18+0x2d400], R6 ;  /* 0x02d4000612007388 */ /* 0x0001e80000000400 */
[----:B------:R1:W-:Y:S04]  /*8a90*/  STS.U16 [R18+0x2e400], R7 ;  /* 0x02e4000712007388 */ /* 0x0003e80000000400 */
[----:B------:R1:W-:Y:S04]  /*8aa0*/  STS.U16 [R18+0x2f400], R8 ;  /* 0x02f4000812007388 */ /* 0x0003e80000000400 */
[----:B0-----:R-:W4:Y:S04]  /*8ab0*/  LDL.LU R6, [R1+0x34] ;  /* 0x0000340001067983 */ /* 0x001f280000300800 */
[----:B-1----:R-:W4:Y:S04]  /*8ac0*/  LDL.LU R7, [R1+0x44] ;  /* 0x0000440001077983 */ /* 0x002f280000300800 */
[----:B------:R-:W4:Y:S04]  /*8ad0*/  LDL.LU R8, [R1+0x54] ;  /* 0x0000540001087983 */ /* 0x000f280000300800 */
[----:B------:R-:W4:Y:S04]  /*8ae0*/  LDL.LU R20, [R1+0x90] ;  /* 0x0000900001147983 */ /* 0x000f280000300800 */
[----:B------:R-:W4:Y:S04]  /*8af0*/  LDL.LU R26, [R1+0x80] ;  /* 0x00008000011a7983 */ /* 0x000f280000300800 */
[----:B------:R-:W5:Y:S04]  /*8b00*/  LDL.LU R4, [R1+0x70] ;  /* 0x0000700001047983 */ /* 0x000f680000300800 */
[----:B------:R-:W5:Y:S04]  /*8b10*/  LDL.LU R3, [R1+0x60] ;  /* 0x0000600001037983 */ /* 0x000f680000300800 */
[----:B------:R-:W5:Y:S04]  /*8b20*/  LDL.LU R22, [R1+0x50] ;  /* 0x0000500001167983 */ /* 0x000f680000300800 */
[----:B------:R-:W5:Y:S04]  /*8b30*/  LDL.LU R28, [R1+0x40] ;  /* 0x00004000011c7983 */ /* 0x000f680000300800 */
[----:B------:R-:W5:Y:S04]  /*8b40*/  LDL.LU R18, [R1+0x30] ;  /* 0x0000300001127983 */ /* 0x000f680000300800 */
[----:B--2---:R-:W-:Y:S04]  /*8b50*/  STS.U16 [R5+0x20800], R19 ;  /* 0x0208001305007388 */ /* 0x004fe80000000400 */
[----:B------:R0:W-:Y:S04]  /*8b60*/  STS.U16 [R5+0x21800], R15 ;  /* 0x0218000f05007388 */ /* 0x0001e80000000400 */
[----:B------:R1:W-:Y:S04]  /*8b70*/  STS.U16 [R5+0x22800], R16 ;  /* 0x0228001005007388 */ /* 0x0003e80000000400 */
[----:B---3--:R2:W-:Y:S04]  /*8b80*/  STS.U16 [R5+0x23800], R24 ;  /* 0x0238001805007388 */ /* 0x0085e80000000400 */
[----:B0-----:R-:W3:Y:S04]  /*8b90*/  LDL.LU R15, [R1+0x20] ;  /* 0x00002000010f7983 */ /* 0x001ee80000300800 */
[----:B------:R-:W3:Y:S04]  /*8ba0*/  LDL.LU R19, [R1+0x10] ;  /* 0x0000100001137983 */ /* 0x000ee80000300800 */
[----:B-1----:R-:W3:Y:S04]  /*8bb0*/  LDL.LU R16, [R1] ;  /* 0x0000000001107983 */ /* 0x002ee80000300800 */
[----:B--2---:R-:W2:Y:S04]  /*8bc0*/  LDL.LU R24, [R1+0x30e0] ;  /* 0x0030e00001187983 */ /* 0x004ea80000300800 */
[----:B----4-:R-:W-:Y:S04]  /*8bd0*/  STS.U16 [R5+0x24800], R8 ;  /* 0x0248000805007388 */ /* 0x010fe80000000400 */
[----:B------:R-:W-:Y:S04]  /*8be0*/  STS.U16 [R5+0x25800], R7 ;  /* 0x0258000705007388 */ /* 0x000fe80000000400 */
[----:B------:R-:W-:Y:S04]  /*8bf0*/  STS.U16 [R5+0x26800], R6 ;  /* 0x0268000605007388 */ /* 0x000fe80000000400 */
[----:B------:R-:W-:Y:S04]  /*8c00*/  STS.U16 [R5+0x27800], R0 ;  /* 0x0278000005007388 */ /* 0x000fe80000000400 */
[----:B------:R-:W-:Y:S04]  /*8c10*/  STS.U16 [R5+0x28800], R2 ;  /* 0x0288000205007388 */ /* 0x000fe80000000400 */
[----:B-----5:R0:W-:Y:S04]  /*8c20*/  STS.U16 [R5+0x29800], R17 ;  /* 0x0298001105007388 */ /* 0x0201e80000000400 */
[----:B0-----:R-:W0:Y:S02]  /*8c30*/  S2R R17, SR_TID.X ;  /* 0x0000000000117919 */ /* 0x001e240000002100 */
[----:B0-----:R-:W-:-:S02]  /*8c40*/  LOP3.LUT R0, R17, 0xff, RZ, 0xc0, !PT ;  /* 0x000000ff11007812 */ /* 0x001fc400078ec0ff */
[----:B------:R-:W-:-:S03]  /*8c50*/  SHF.R.S32.HI R2, RZ, 0x8, R17 ;  /* 0x00000008ff027819 */ /* 0x000fc60000011411 */
[----:B------:R-:W-:Y:S01]  /*8c60*/  IMAD.SHL.U32 R0, R0, 0x2, RZ ;  /* 0x0000000200007824 */ /* 0x000fe200078e00ff */
[----:B------:R-:W-:-:S04]  /*8c70*/  SGXT R2, R2, 0x1 ;  /* 0x000000010202781a */ /* 0x000fc80000000200 */
[----:B------:R-:W-:-:S04]  /*8c80*/  LOP3.LUT R0, R0, 0x210, R2, 0x78, !PT ;  /* 0x0000021000007812 */ /* 0x000fc800078e7802 */
[----:B------:R-:W-:Y:S02]  /*8c90*/  LOP3.LUT R0, R0, 0x60, RZ, 0x3c, !PT ;  /* 0x0000006000007812 */ /* 0x000fe400078e3cff */
[----:B------:R-:W-:Y:S01]  /*8ca0*/  SHF.L.U32 R7, R17, 0x1, RZ ;  /* 0x0000000111077819 */ /* 0x000fe200000006ff */
[----:B--2---:R-:W-:Y:S04]  /*8cb0*/  STS.U16 [R5+0x2a800], R24 ;  /* 0x02a8001805007388 */ /* 0x004fe80000000400 */
        /* <DEDUP_REMOVED lines=12> */
[----:B---3--:R0:W-:Y:S04]  /*8d80*/  STS.U16 [R0+0x27c00], R15 ;  /* 0x027c000f00007388 */ /* 0x0081e80000000400 */
[----:B0-----:R-:W0:Y:S04]  /*8d90*/  S2R R15, SR_TID.X ;  /* 0x00000000000f7919 */ /* 0x001e280000002100 */
[----:B------:R-:W-:Y:S04]  /*8da0*/  STS.U16 [R0+0x28c00], R19 ;  /* 0x028c001300007388 */ /* 0x000fe80000000400 */
[----:B------:R-:W-:Y:S04]  /*8db0*/  STS.U16 [R0+0x29c00], R16 ;  /* 0x029c001000007388 */ /* 0x000fe80000000400 */
[----:B------:R-:W-:Y:S04]  /*8dc0*/  STS.U16 [R0+0x2ac00], R29 ;  /* 0x02ac001d00007388 */ /* 0x000fe80000000400 */
[----:B------:R-:W-:Y:S04]  /*8dd0*/  STS.U16 [R0+0x2bc00], R10 ;  /* 0x02bc000a00007388 */ /* 0x000fe80000000400 */
[----:B------:R-:W-:Y:S04]  /*8de0*/  STS.U16 [R0+0x2cc00], R11 ;  /* 0x02cc000b00007388 */ /* 0x000fe80000000400 */
[----:B------:R-:W-:Y:S04]  /*8df0*/  STS.U16 [R0+0x2dc00], R14 ;  /* 0x02dc000e00007388 */ /* 0x000fe80000000400 */
[----:B------:R-:W-:Y:S04]  /*8e00*/  STS.U16 [R0+0x2ec00], R12 ;  /* 0x02ec000c00007388 */ /* 0x000fe80000000400 */
[----:B------:R-:W-:Y:S01]  /*8e10*/  STS.U16 [R0+0x2fc00], R13 ;  /* 0x02fc000d00007388 */ /* 0x000fe20000000400 */
[----:B0-----:R-:W-:-:S02]  /*8e20*/  LOP3.LUT R15, R15, 0x7, RZ, 0xc0, !PT ;  /* 0x000000070f0f7812 */ /* 0x001fc400078ec0ff */
[----:B------:R-:W-:Y:S01]  /*8e30*/  LOP3.LUT R5, R7, 0x10, RZ, 0xc0, !PT ;  /* 0x0000001007057812 */ /* 0x000fe200078ec0ff */
[----:B------:R-:W-:Y:S02]  /*8e40*/  IMAD.SHL.U32 R4, R17, 0x100, RZ ;  /* 0x0000010011047824 */ /* 0x000fe400078e00ff */
[----:B------:R-:W-:Y:S01]  /*8e50*/  IMAD R6, R15, 0x210, RZ ;  /* 0x000002100f067824 */ /* 0x000fe200078e02ff */
[----:B------:R-:W-:Y:S01]  /*8e60*/  LOP3.LUT R5, R5, 0x1e0, R17, 0xf8, !PT ;  /* 0x000001e005057812 */ /* 0x000fe200078ef811 */
[----:B------:R-:W-:Y:S01]  /*8e70*/  IMAD R15, R15, 0x210, RZ ;  /* 0x000002100f0f7824 */ /* 0x000fe200078e02ff */
[----:B------:R-:W-:Y:S02]  /*8e80*/  LOP3.LUT R4, R4, 0x1000, RZ, 0xc0, !PT ;  /* 0x0000100004047812 */ /* 0x000fe400078ec0ff */
[----:B------:R-:W-:Y:S02]  /*8e90*/  LOP3.LUT R5, R6, R5, RZ, 0x3c, !PT ;  /* 0x0000000506057212 */ /* 0x000fe400078e3cff */
[----:B------:R-:W-:-:S03]  /*8ea0*/  SHF.L.U32 R17, R17, 0x1, RZ ;  /* 0x0000000111117819 */ /* 0x000fc600000006ff */
[----:B------:R-:W-:Y:S01]  /*8eb0*/  IMAD.IADD R4, R4, 0x1, R5 ;  /* 0x0000000104047824 */ /* 0x000fe200078e0205 */
[----:B------:R-:W-:Y:S01]  /*8ec0*/  BAR.SYNC.DEFER_BLOCKING 0x0 ;  /* 0x0000000000007b1d */ /* 0x000fe20000010000 */
[----:B------:R-:W-:-:S05]  /*8ed0*/  LOP3.LUT R2, R15, 0x30, R17, 0x78, !PT ;  /* 0x000000300f027812 */ /* 0x000fca00078e7811 */
[----:B------:R-:W-:Y:S04]  /*8ee0*/  STL.64 [R1+0x30d8], R6 ;  /* 0x0030d80601007387 */ /* 0x000fe80000100a00 */
[----:B------:R-:W-:Y:S04]  /*8ef0*/  STL [R1+0x30d0], R4 ;  /* 0x0030d00401007387 */ /* 0x000fe80000100800 */
[----:B------:R-:W-:Y:S04]  /*8f00*/  LDSM.16.MT88.4 R8, [R4] ;  /* 0x000000000408783b */ /* 0x000fe80000004200 */
[----:B------:R-:W0:Y:S04]  /*8f10*/  LDSM.16.M88.4 R4, [R2+0x20000] ;  /* 0x020000000204783b */ /* 0x000e280000000200 */
[----:B------:R-:W1:Y:S04]  /*8f20*/  LDSM.16.M88.4 R12, [R2+0x21000] ;  /* 0x02100000020c783b */ /* 0x000e680000000200 */
[----:B------:R-:W2:Y:S04]  /*8f30*/  LDSM.16.M88.4 R16, [R2+0x22000] ;  /* 0x022000000210783b */ /* 0x000ea80000000200 */
[----:B------:R-:W3:Y:S04]  /*8f40*/  LDSM.16.M88.4 R20, [R2+0x23000] ;  /* 0x023000000214783b */ /* 0x000ee80000000200 */
[----:B------:R-:W4:Y:S04]  /*8f50*/  LDSM.16.M88.4 R24, [R2+0x24000] ;  /* 0x024000000218783b */ /* 0x000f280000000200 */
[----:B0-----:R0:W-:Y:S02]  /*8f60*/  STL.64 [R1+0x58], R6 ;  /* 0x0000580601007387 */ /* 0x0011e40000100a00 */
[C---:B0-----:R-:W-:Y:S02]  /*8f70*/  HMMA.16816.F32.BF16 R4, R8.reuse, R4, RZ ;  /* 0x000000040804723c */ /* 0x041fe400000418ff */
[----:B-1----:R0:W-:Y:S04]  /*8f80*/  STL.64 [R1+0x48], R14 ;  /* 0x0000480e01007387 */ /* 0x0021e80000100a00 */
[----:B--2---:R1:W-:Y:S11]  /*8f90*/  STL [R1+0x38], R18 ;  /* 0x0000381201007387 */ /* 0x0043f60000100800 */
[----:B------:R-:W-:Y:S07]  /*8fa0*/  @!UPT UIADD3 URZ, URZ, URZ, URZ ;  /* 0x0000003f3f3ff290 */ /* 0x000fee000fffe03f */
[----:B------:R-:W-:Y:S02]  /*8fb0*/  IMAD.MOV.U32 R3, RZ, RZ, R6 ;  /* 0x000000ffff037224 */ /* 0x000fe400078e0006 */
[----:B------:R-:W-:Y:S02]  /*8fc0*/  IMAD.MOV.U32 R2, RZ, RZ, R7 ;  /* 0x000000ffff027224 */ /* 0x000fe400078e0007 */
[----:B------:R-:W-:Y:S01]  /*8fd0*/  IMAD.MOV.U32 R29, RZ, RZ, R4 ;  /* 0x000000ffff1d7224 */ /* 0x000fe200078e0004 */
[----:B------:R-:W2:Y:S04]  /*8fe0*/  LDL.LU.64 R6, [R1+0x30d8] ;  /* 0x0030d80001067983 */ /* 0x000ea80000300a00 */
[----:B------:R-:W5:Y:S01]  /*8ff0*/  LDL.LU R4, [R1+0x30d0] ;  /* 0x0030d00001047983 */ /* 0x000f620000300800 */
[C---:B0-----:R-:W-:Y:S03]  /*9000*/  HMMA.16816.F32.BF16 R12, R8.reuse, R12, RZ ;  /* 0x0000000c080c723c */ /* 0x041fe600000418ff */
[----:B---3--:R-:W-:Y:S01]  /*9010*/  STL.64 [R1+0x28], R22 ;  /* 0x0000281601007387 */ /* 0x008fe20000100a00 */
[----:B------:R-:W-:Y:S11]  /*9020*/  MOV R28, R5 ;  /* 0x00000005001c7202 */ /* 0x000ff60000000f00 */
[----:B------:R-:W-:Y:S08]  /*9030*/  @!UPT UIADD3 URZ, URZ, URZ, URZ ;  /* 0x0000003f3f3ff290 */ /* 0x000ff0000fffe03f */
[----:B------:R-:W-:Y:S04]  /*9040*/  STL.64 [R1+0x30b0], R14 ;  /* 0x0030b00e01007387 */ /* 0x000fe80000100a00 */
[----:B----4-:R-:W-:Y:S04]  /*9050*/  STL.64 [R1+0x18], R26 ;  /* 0x0000181a01007387 */ /* 0x010fe80000100a00 */
[----:B------:R2:W-:Y:S01]  /*9060*/  STL.64 [R1+0x30a8], R12 ;  /* 0x0030a80c01007387 */ /* 0x0005e20000100a00 */
[----:B------:R-:W-:Y:S02]  /*9070*/  IMAD.MOV.U32 R0, RZ, RZ, R19 ;  /* 0x000000ffff007224 */ /* 0x000fe400078e0013 */
[----:B-1----:R-:W-:Y:S01]  /*9080*/  HMMA.16816.F32.BF16 R16, R8, R16, RZ ;  /* 0x000000100810723c */ /* 0x002fe200000418ff */
[----:B--2---:R-:W-:-:S02]  /*9090*/  LOP3.LUT R13, R6, 0x30, R7, 0x78, !PT ;  /* 0x00000030060d7812 */ /* 0x004fc400078e7807 */
[----:B-----5:R-:W0:Y:S04]  /*90a0*/  LDSM.16.MT88.4 R4, [R4+0x2000] ;  /* 0x002000000404783b */ /* 0x020e280000004200 */
[----:B0-----:R-:W-:Y:S04]  /*90b0*/  STL.64 [R1+0x30c8], R6 ;  /* 0x0030c80601007387 */ /* 0x001fe80000100a00 */
[----:B------:R-:W-:Y:S04]  /*90c0*/  STL.64 [R1+0x30c0], R4 ;  /* 0x0030c00401007387 */ /* 0x000fe80000100a00 */
[----:B------:R-:W0:Y:S04]  /*90d0*/  LDSM.16.M88.4 R4, [R13+0x25000] ;  /* 0x025000000d04783b */ /* 0x000e280000000200 */
[----:B------:R-:W2:Y:S04]  /*90e0*/  LDL.LU R14, [R1+0x58] ;  /* 0x00005800010e7983 */ /* 0x000ea80000300800 */
[----:B0-----:R-:W-:Y:S04]  /*90f0*/  STL.64 [R1+0xa0], R4 ;  /* 0x0000a00401007387 */ /* 0x001fe80000100a00 */
[----:B------:R-:W-:Y:S04]  /*9100*/  STL.64 [R1+0xa8], R6 ;  /* 0x0000a80601007387 */ /* 0x000fe80000100a00 */
[----:B------:R-:W0:Y:S04]  /*9110*/  LDSM.16.M88.4 R4, [R13+0x26000] ;  /* 0x026000000d04783b */ /* 0x000e280000000200 */
[----:B------:R-:W2:Y:S04]  /*9120*/  LDL.LU R15, [R1+0x5c] ;  /* 0x00005c00010f7983 */ /* 0x000ea80000300800 */
[----:B------:R-:W-:Y:S04]  /*9130*/  STL [R1+0x3094], R18 ;  /* 0x0030941201007387 */ /* 0x000fe80000100800 */
[----:B------:R-:W-:Y:S04]  /*9140*/  STL [R1+0x3090], R19 ;  /* 0x0030901301007387 */ /* 0x000fe80000100800 */
[----:B0-----:R-:W-:Y:S04]  /*9150*/  STL.64 [R1+0x90], R4 ;  /* 0x0000900401007387 */ /* 0x001fe80000100a00 */
[----:B------:R-:W-:Y:S04]  /*9160*/  STL.64 [R1+0x98], R6 ;  /* 0x0000980601007387 */ /* 0x000fe80000100a00 */
[----:B------:R-:W0:Y:S04]  /*9170*/  LDSM.16.M88.4 R4, [R13+0x27000] ;  /* 0x027000000d04783b */ /* 0x000e280000000200 */
[----:B0-----:R-:W-:Y:S04]  /*9180*/  STL.64 [R1+0x80], R4 ;  /* 0x0000800401007387 */ /* 0x001fe80000100a00 */
[----:B------:R-:W-:Y:S04]  /*9190*/  STL.64 [R1+0x88], R6 ;  /* 0x0000880601007387 */ /* 0x000fe80000100a00 */
[----:B------:R-:W0:Y:S02]  /*91a0*/  LDSM.16.M88.4 R4, [R13+0x28000] ;  /* 0x028000000d04783b */ /* 0x000e240000000200 */
[----:B0-----:R-:W-:Y:S01]  /*91b0*/  MOV R18, R4 ;  /* 0x0000000400127202 */ /* 0x001fe20000000f00 */
[----:B------:R-:W-:Y:S01]  /*91c0*/  IMAD.MOV.U32 R19, RZ, RZ, R5 ;  /* 0x000000ffff137224 */ /* 0x000fe200078e0005 */
[----:B------:R-:W-:Y:S04]  /*91d0*/  STL.64 [R1+0xc8], R6 ;  /* 0x0000c80601007387 */ /* 0x000fe80000100a00 */
[----:B------:R0:W-:Y:S04]  /*91e0*/  STL.64 [R1+0x30a0], R18 ;  /* 0x0030a01201007387 */ /* 0x0001e80000100a00 */
[----:B------:R1:W-:Y:S04]  /*91f0*/  STL.64 [R1+0x3098], R16 ;  /* 0x0030981001007387 */ /* 0x0003e80000100a00 */
[----:B------:R-:W3:Y:S04]  /*9200*/  LDSM.16.M88.4 R4, [R13+0x29000] ;  /* 0x029000000d04783b */ /* 0x000ee80000000200 */
[----:B0-----:R-:W4:Y:S04]  /*9210*/  LDL.LU R18, [R1+0x48] ;  /* 0x0000480001127983 */ /* 0x001f280000300800 */
[----:B------:R-:W4:Y:S01]  /*9220*/  LDL.LU R19, [R1+0x4c] ;  /* 0x00004c0001137983 */ /* 0x000f220000300800 */
[----:B-1----:R-:W-:Y:S01]  /*9230*/  IMAD.MOV.U32 R16, RZ, RZ, R29 ;  /* 0x000000ffff107224 */ /* 0x002fe200078e001d */
[----:B------:R-:W-:Y:S01]  /*9240*/  MOV R17, R28 ;  /* 0x0000001c00117202 */ /* 0x000fe20000000f00 */
[----:B------:R-:W-:Y:S01]  /*9250*/  HMMA.16816.F32.BF16 R20, R8, R20, RZ ;  /* 0x000000140814723c */ /* 0x000fe200000418ff */
[----:B----4-:R-:W-:Y:S04]  /*9260*/  STL.64 [R1+0x30b8], R18 ;  /* 0x0030b81201007387 */ /* 0x010fe80000100a00 */
[----:B---3--:R-:W-:Y:S04]  /*9270*/  STL.64 [R1+0xd0], R4 ;  /* 0x0000d00401007387 */ /* 0x008fe80000100a00 */
[----:B------:R-:W-:Y:S04]  /*9280*/  STL.64 [R1+0xd8], R6 ;  /* 0x0000d80601007387 */ /* 0x000fe80000100a00 */
[----:B------:R-:W0:Y:S02]  /*9290*/  LDSM.16.M88.4 R4, [R13+0x2a000] ;  /* 0x02a000000d04783b */ /* 0x000e240000000200 */
[----:B0-----:R-:W-:-:S02]  /*92a0*/  MOV R29, R4 ;  /* 0x00000004001d7202 */ /* 0x001fc40000000f00 */
[----:B------:R-:W-:Y:S01]  /*92b0*/  STL.64 [R1+0xe8], R6 ;  /* 0x0000e80601007387 */ /* 0x000fe20000100a00 */
[----:B------:R-:W-:-:S03]  /*92c0*/  IMAD.MOV.U32 R28, RZ, RZ, R5 ;  /* 0x000000ffff1c7224 */ /* 0x000fc600078e0005 */
[----:B------:R-:W0:Y:S01]  /*92d0*/  LDSM.16.M88.4 R4, [R13+0x2b000] ;  /* 0x02b000000d04783b */ /* 0x000e220000000200 */
[----:B------:R-:W-:Y:S02]  /*92e0*/  IMAD.MOV.U32 R18, RZ, RZ, R3 ;  /* 0x000000ffff127224 */ /* 0x000fe400078e0003 */
[----:B------:R-:W-:Y:S02]  /*92f0*/  IMAD.MOV.U32 R19, RZ, RZ, R2 ;  /* 0x000000ffff137224 */ /* 0x000fe400078e0002 */
[----:B0-----:R-:W-:Y:S01]  /*9300*/  IMAD.MOV.U32 R3, RZ, RZ, R4 ;  /* 0x000000ffff037224 */ /* 0x001fe200078e0004 */
[----:B------:R-:W-:Y:S01]  /*9310*/  STL.64 [R1+0xf8], R6 ;  /* 0x0000f80601007387 */ /* 0x000fe20000100a00 */
[----:B------:R-:W-:-:S03]  /*9320*/  MOV R2, R5 ;  /* 0x0000000500027202 */ /* 0x000fc60000000f00 */
[----:B------:R-:W0:Y:S04]  /*9330*/  LDSM.16.M88.4 R4, [R13+0x2c000] ;  /* 0x02c000000d04783b */ /* 0x000e280000000200 */
[----:B------:R1:W-:Y:S04]  /*9340*/  STL.64 [R1+0x3088], R22 ;  /* 0x0030881601007387 */ /* 0x0003e80000100a00 */
[----:B0-----:R-:W-:Y:S04]  /*9350*/  STL.64 [R1+0x100], R4 ;  /* 0x0001000401007387 */ /* 0x001fe80000100a00 */
[----:B------:R-:W-:Y:S04]  /*9360*/  STL.64 [R1+0x108], R6 ;  /* 0x0001080601007387 */ /* 0x000fe80000100a00 */
[----:B------:R-:W0:Y:S01]  /*9370*/  LDSM.16.M88.4 R4, [R13+0x2d000] ;  /* 0x02d000000d04783b */ /* 0x000e220000000200 */
[----:B-1----:R-:W-:-:S03]  /*9380*/  IMAD.MOV.U32 R23, RZ, RZ, R0 ;  /* 0x000000ffff177224 */ /* 0x002fc600078e0000 */
[----:B------:R-:W-:Y:S04]  /*9390*/  STL.64 [R1+0x3080], R20 ;  /* 0x0030801401007387 */ /* 0x000fe80000100a00 */
[----:B------:R-:W3:Y:S04]  /*93a0*/  LDL.LU R22, [R1+0x38] ;  /* 0x0000380001167983 */ /* 0x000ee80000300800 */
[----:B0-----:R-:W-:Y:S01]  /*93b0*/  STL [R1+0x130], R4 ;  /* 0x0001300401007387 */ /* 0x001fe20000100800 */
[----:B------:R-:W-:-:S03]  /*93c0*/  IMAD.MOV.U32 R0, RZ, RZ, R5 ;  /* 0x000000ffff007224 */ /* 0x000fc600078e0005 */
[----:B------:R-:W-:Y:S04]  /*93d0*/  STL.64 [R1+0x138], R6 ;  /* 0x0001380601007387 */ /* 0x000fe80000100a00 */
[----:B------:R-:W0:Y:S04]  /*93e0*/  LDSM.16.M88.4 R4, [R13+0x2e000] ;  /* 0x02e000000d04783b */ /* 0x000e280000000200 */
[----:B0-----:R-:W-:Y:S04]  /*93f0*/  STL.64 [R1+0x150], R4 ;  /* 0x0001500401007387 */ /* 0x001fe80000100a00 */
[----:B------:R-:W-:Y:S04]  /*9400*/  STL.64 [R1+0x158], R6 ;  /* 0x0001580601007387 */ /* 0x000fe80000100a00 */
[----:B------:R-:W0:Y:S04]  /*9410*/  LDSM.16.M88.4 R4, [R13+0x2f000] ;  /* 0x02f000000d04783b */ /* 0x000e280000000200 */
[----:B0-----:R-:W-:Y:S04]  /*9420*/  STL.64 [R1+0x160], R4 ;  /* 0x0001600401007387 */ /* 0x001fe80000100a00 */
[----:B------:R0:W-:Y:S04]  /*9430*/  STL.64 [R1+0x168], R6 ;  /* 0x0001680601007387 */ /* 0x0001e80000100a00 */
[----:B0-----:R-:W2:Y:S04]  /*9440*/  LDL.LU.64 R6, [R1+0x30c8] ;  /* 0x0030c80001067983 */ /* 0x001ea80000300a00 */
[----:B------:R-:W2:Y:S02]  /*9450*/  LDL.LU.64 R4, [R1+0x30c0] ;  /* 0x0030c00001047983 */ /* 0x000ea40000300a00 */
[C---:B--2---:R-:W-:Y:S02]  /*9460*/  HMMA.16816.F32.BF16 R12, R4.reuse, R14, R16 ;  /* 0x0000000e040c723c */ /* 0x044fe40000041810 */
[----:B------:R-:W2:Y:S11]  /*9470*/  LDL.LU.64 R18, [R1+0x30b8] ;  /* 0x0030b80001127983 */ /* 0x000eb60000300a00 */
[----:B------:R-:W-:Y:S10]  /*9480*/  @!UPT UIADD3 URZ, URZ, URZ, URZ ;  /* 0x0000003f3f3ff290 */ /* 0x000ff4000fffe03f */
[----:B------:R-:W-:Y:S04]  /*9490*/  STL.64 [R1+0x140], R12 ;  /* 0x0001400c01007387 */ /* 0x000fe80000100a00 */
[----:B------:R0:W-:Y:S04]  /*94a0*/  STL.64 [R1+0x148], R14 ;  /* 0x0001480e01007387 */ /* 0x0001e80000100a00 */
[----:B0-----:R-:W2:Y:S04]  /*94b0*/  LDL.LU.64 R14, [R1+0x30b0] ;  /* 0x0030b000010e7983 */ /* 0x001ea80000300a00 */
[----:B------:R-:W2:Y:S02]  /*94c0*/  LDL.LU.64 R12, [R1+0x30a8] ;  /* 0x0030a800010c7983 */ /* 0x000ea40000300a00 */
[C---:B--2---:R-:W-:Y:S02]  /*94d0*/  HMMA.16816.F32.BF16 R12, R4.reuse, R18, R12 ;  /* 0x00000012040c723c */ /* 0x044fe4000004180c */
[----:B------:R-:W2:Y:S04]  /*94e0*/  LDL.LU.64 R18, [R1+0x30a0] ;  /* 0x0030a00001127983 */ /* 0x000ea80000300a00 */
[----:B------:R-:W3:Y:S11]  /*94f0*/  LDL.LU.64 R16, [R1+0x3098] ;  /* 0x0030980001107983 */ /* 0x000ef60000300a00 */
[----:B------:R-:W-:Y:S06]  /*9500*/  @!UPT UIADD3 URZ, URZ, URZ, URZ ;  /* 0x0000003f3f3ff290 */ /* 0x000fec000fffe03f */
[----:B------:R2:W-:Y:S04]  /*9510*/  STL.64 [R1+0x120], R12 ;  /* 0x0001200c01007387 */ /* 0x0005e80000100a00 */
[----:B------:R-:W-:Y:S01]  /*9520*/  STL.64 [R1+0x128], R14 ;  /* 0x0001280e01007387 */ /* 0x000fe20000100a00 */
[----:B--2---:R-:W-:Y:S01]  /*9530*/  MOV R12, R18 ;  /* 0x00000012000c7202 */ /* 0x004fe20000000f00 */
[----:B------:R-:W-:Y:S02]  /*9540*/  IMAD.MOV.U32 R13, RZ, RZ, R19 ;  /* 0x000000ffff0d7224 */ /* 0x000fe400078e0013 */
[----:B------:R-:W3:Y:S04]  /*9550*/  LDL.LU R18, [R1+0x3094] ;  /* 0x0030940001127983 */ /* 0x000ee80000300800 */
[----:B------:R-:W3:Y:S04]  /*9560*/  LDL.LU R19, [R1+0x3090] ;  /* 0x0030900001137983 */ /* 0x000ee80000300800 */
[----:B------:R0:W-:Y:S04]  /*9570*/  STL.64 [R1+0x3070], R12 ;  /* 0x0030700c01007387 */ /* 0x0001e80000100a00 */
[----:B0-----:R-:W2:Y:S04]  /*9580*/  LDL.LU R12, [R1+0x80] ;  /* 0x00008000010c7983 */ /* 0x001ea80000300800 */
[----:B------:R-:W2:Y:S01]  /*9590*/  LDL.LU R13, [R1+0x84] ;  /* 0x00008400010d7983 */ /* 0x000ea20000300800 */
[C---:B---3--:R-:W-:Y:S03]  /*95a0*/  HMMA.16816.F32.BF16 R16, R4.reuse, R22, R16 ;  /* 0x000000160410723c */ /* 0x048fe60000041810 */
[----:B--2---:R0:W-:Y:S04]  /*95b0*/  STL.64 [R1+0x3078], R12 ;  /* 0x0030780c01007387 */ /* 0x0041e80000100a00 */
[----:B0-----:R-:W2:Y:S04]  /*95c0*/  LDL.LU R12, [R1+0x90] ;  /* 0x00009000010c7983 */ /* 0x001ea80000300800 */
[----:B------:R-:W2:Y:S04]  /*95d0*/  LDL.LU R13, [R1+0x94] ;  /* 0x00009400010d7983 */ /* 0x000ea80000300800 */
[----:B------:R-:W3:Y:S04]  /*95e0*/  LDL.LU.64 R22, [R1+0x3088] ;  /* 0x0030880001167983 */ /* 0x000ee80000300a00 */
[----:B------:R-:W3:Y:S04]  /*95f0*/  LDL.LU.64 R20, [R1+0x3080] ;  /* 0x0030800001147983 */ /* 0x000ee80000300a00 */
[----:B------:R-:W-:Y:S04]  /*9600*/  STL.64 [R1+0x110], R16 ;  /* 0x0001101001007387 */ /* 0x000fe80000100a00 */
[----:B------:R0:W-:Y:S04]  /*9610*/  STL.64 [R1+0x118], R18 ;  /* 0x0001181201007387 */ /* 0x0001e80000100a00 */
[----:B0-----:R-:W3:Y:S04]  /*9620*/  LDL.LU R18, [R1+0x28] ;  /* 0x0000280001127983 */ /* 0x001ee80000300800 */
[----:B------:R-:W3:Y:S02]  /*9630*/  LDL.LU R19, [R1+0x2c] ;  /* 0x00002c0001137983 */ /* 0x000ee40000300800 */
[----:B---3--:R-:W-:Y:S02]  /*9640*/  HMMA.16816.F32.BF16 R16, R4, R18, R20 ;  /* 0x000000120410723c */ /* 0x008fe40000041814 */
[----:B------:R-:W3:Y:S11]  /*9650*/  LDL.LU R22, [R1+0x18] ;  /* 0x0000180001167983 */ /* 0x000ef60000300800 */
[----:B------:R-:W-:Y:S10]  /*9660*/  @!UPT UIADD3 URZ, URZ, URZ, URZ ;  /* 0x0000003f3f3ff290 */ /* 0x000ff4000fffe03f */
[----:B------:R0:W-:Y:S04]  /*9670*/  STL.64 [R1+0x1f0], R16 ;  /* 0x0001f01001007387 */ /* 0x0001e80000100a00 */
[----:B------:R-:W-:Y:S04]  /*9680*/  STL.64 [R1+0x1f8], R18 ;  /* 0x0001f81201007387 */ /* 0x000fe80000100a00 */
[----:B------:R-:W3:Y:S01]  /*9690*/  LDL.LU R23, [R1+0x1c] ;  /* 0x00001c0001177983 */ /* 0x000ee20000300800 */
[----:B------:R-:W-:Y:S03]  /*96a0*/  HMMA.16816.F32.BF16 R24, R8, R24, RZ ;  /* 0x000000180818723c */ /* 0x000fe600000418ff */
[----:B0-----:R-:W4:Y:S04]  /*96b0*/  LDL.LU R16, [R1+0xd0] ;  /* 0x0000d00001107983 */ /* 0x001f280000300800 */
[----:B------:R-:W4:Y:S11]  /*96c0*/  LDL.LU R17, [R1+0xd4] ;  /* 0x0000d40001117983 */ /* 0x000f360000300800 */
[----:B------:R-:W-:Y:S06]  /*96d0*/  @!UPT UIADD3 URZ, URZ, URZ, URZ ;  /* 0x0000003f3f3ff290 */ /* 0x000fec000fffe03f */
[----:B---3--:R-:W-:Y:S01]  /*96e0*/  HMMA.16816.F32.BF16 R20, R4, R22, R24 ;  /* 0x000000160414723c */ /* 0x008fe20000041818 */
[----:B------:R-:W3:Y:S11]  /*96f0*/  LDL.LU R24, [R1+0xa0] ;  /* 0x0000a00001187983 */ /* 0x000ef60000300800 */
[----:B------:R-:W-:Y:S11]  /*9700*/  @!UPT UIADD3 URZ, URZ, URZ, URZ ;  /* 0x0000003f3f3ff290 */ /* 0x000ff6000fffe03f */
[----:B------:R-:W-:Y:S04]  /*9710*/  STL.64 [R1+0x1d0], R20 ;  /* 0x0001d01401007387 */ /* 0x000fe80000100a00 */
[----:B------:R-:W-:Y:S04]  /*9720*/  STL.64 [R1+0x1d8], R22 ;  /* 0x0001d81601007387 */ /* 0x000fe80000100a00 */
[----:B------:R-:W3:Y:S01]  /*9730*/  LDL.LU R25, [R1+0xa4] ;  /* 0x0000a40001197983 */ /* 0x000ee20000300800 */
[C---:B--2---:R-:W-:Y:S03]  /*9740*/  HMMA.16816.F32.BF16 R12, R8.reuse, R12, RZ ;  /* 0x0000000c080c723c */ /* 0x044fe600000418ff */
[----:B------:R-:W-:Y:S04]  /*9750*/  STL.64 [R1+0x3050], R6 ;  /* 0x0030500601007387 */ /* 0x000fe80000100a00 */
[----:B------:R3:W-:Y:S02]  /*9760*/  STL.64 [R1+0x3048], R4 ;  /* 0x0030480401007387 */ /* 0x0007e40000100a00 */
[----:B---3--:R-:W-:Y:S11]  /*9770*/  HMMA.16816.F32.BF16 R4, R8, R24, RZ ;  /* 0x000000180804723c */ /* 0x008ff600000418ff */
[----:B------:R-:W-:Y:S11]  /*9780*/  @!UPT UIADD3 URZ, URZ, URZ, URZ ;  /* 0x0000003f3f3ff290 */ /* 0x000ff6000fffe03f */
[----:B------:R-:W-:Y:S02]  /*9790*/  @!UPT UIADD3 URZ, URZ, URZ, URZ ;  /* 0x0000003f3f3ff290 */ /* 0x000fe4000fffe03f */
[----:B------:R-:W-:Y:S01]  /*97a0*/  MOV R25, R6 ;  /* 0x0000000600197202 */ /* 0x000fe20000000f00 */
[----:B------:R-:W-:Y:S01]  /*97b0*/  IMAD.MOV.U32 R24, RZ, RZ, R7 ;  /* 0x000000ffff187224 */ /* 0x000fe200078e0007 */
[----:B------:R-:W-:Y:S01]  /*97c0*/  MOV R6, R13 ;  /* 0x0000000d00067202 */ /* 0x000fe20000000f00 */
[----:B------:R-:W-:Y:S02]  /*97d0*/  IMAD.MOV.U32 R7, RZ, RZ, R12 ;  /* 0x000000ffff077224 */ /* 0x000fe400078e000c */
[----:B------:R-:W2:Y:S01]  /*97e0*/  LDL.LU.64 R12, [R1+0x3078] ;  /* 0x00307800010c7983 */ /* 0x000ea20000300a00 */
[----:B------:R-:W-:Y:S02]  /*97f0*/  IMAD.MOV.U32 R27, RZ, RZ, R4 ;  /* 0x000000ffff1b7224 */ /* 0x000fe400078e0004 */
[----:B------:R-:W-:Y:S02]  /*9800*/  IMAD.MOV.U32 R26, RZ, RZ, R5 ;  /* 0x000000ffff1a7224 */ /* 0x000fe400078e0005 */
[----:B------:R-:W-:-:S02]  /*9810*/  IMAD.MOV.U32 R5, RZ, RZ, R14 ;  /* 0x000000ffff057224 */ /* 0x000fc400078e000e */
[----:B------:R-:W-:Y:S01]  /*9820*/  IMAD.MOV.U32 R4, RZ, RZ, R15 ;  /* 0x000000ffff047224 */ /* 0x000fe200078e000f */
[----:B------:R-:W-:Y:S04]  /*9830*/  STL.64 [R1+0x3060], R6 ;  /* 0x0030600601007387 */ /* 0x000fe80000100a00 */
[----:B------:R-:W-:Y:S01]  /*9840*/  STL.64 [R1+0x3058], R4 ;  /* 0x0030580401007387 */ /* 0x000fe20000100a00 */
[----:B--2---:R-:W-:Y:S11]  /*9850*/  HMMA.16816.F32.BF16 R12, R8, R12, RZ ;  /* 0x0000000c080c723c */ /* 0x004ff600000418ff */
[----:B------:R-:W-:Y:S11]  /*9860*/  @!UPT UIADD3 URZ, URZ, URZ, URZ ;  /* 0x0000003f3f3ff290 */ /* 0x000ff6000fffe03f */
[----:B------:R-:W-:Y:S01]  /*9870*/  @!UPT UIADD3 URZ, URZ, URZ, URZ ;  /* 0x0000003f3f3ff290 */ /* 0x000fe2000fffe03f */
[----:B------:R0:W-:Y:S04]  /*9880*/  STL.64 [R1], R12 ;  /* 0x0000000c01007387 */ /* 0x0001e80000100a00 */
[----:B------:R1:W-:Y:S04]  /*9890*/  STL.64 [R1+0x8], R14 ;  /* 0x0000080e01007387 */ /* 0x0003e80000100a00 */
[----:B0-----:R-:W1:Y:S01]  /*98a0*/  LDL.LU.64 R12, [R1+0x3070] ;  /* 0x00307000010c7983 */ /* 0x001e620000300a00 */
[----:B------:R-:W-:-:S03]  /*98b0*/  MOV R21, R28 ;  /* 0x0000001c00157202 */ /* 0x000fc60000000f00 */
[----:B------:R-:W0:Y:S01]  /*98c0*/  S2R R28, SR_TID.X ;  /* 0x00000000001c7919 */ /* 0x000e220000002100 */
[----:B------:R-:W-:Y:S01]  /*98d0*/  IMAD.MOV.U32 R20, RZ, RZ, R29 ;  /* 0x000000ffff147224 */ /* 0x000fe200078e001d */
[----:B------:R-:W-:Y:S01]  /*98e0*/  MOV R4, R3 ;  /* 0x0000000300047202 */ /* 0x000fe20000000f00 */
[----:B------:R-:W-:Y:S01]  /*98f0*/  IMAD.MOV.U32 R5, RZ, RZ, R2 ;  /* 0x000000ffff057224 */ /* 0x000fe200078e0002 */
[----:B------:R-:W2:Y:S01]  /*9900*/  S2R R3, SR_TID.X ;  /* 0x0000000000037919 */ /* 0x000ea20000002100 */
[C---:B----4-:R-:W-:Y:S08]  /*9910*/  HMMA.16816.F32.BF16 R16, R8.reuse, R16, RZ ;  /* 0x000000100810723c */ /* 0x050ff000000418ff */
[C---:B------:R-:W-:Y:S08]  /*9920*/  HMMA.16816.F32.BF16 R20, R8.reuse, R20, RZ ;  /* 0x000000140814723c */ /* 0x040ff000000418ff */
[----:B------:R-:W-:Y:S01]  /*9930*/  HMMA.16816.F32.BF16 R4, R8, R4, RZ ;  /* 0x000000040804723c */ /* 0x000fe200000418ff */
[----:B0-----:R-:W-:-:S05]  /*9940*/  LOP3.LUT R29, R28, 0x7, RZ, 0xc0, !PT ;  /* 0x000000071c1d7812 */ /* 0x001fca00078ec0ff */
[----:B------:R-:W-:Y:S02]  /*9950*/  IMAD R28, R29, 0x210, RZ ;  /* 0x000002101d1c7824 */ /* 0x000fe400078e02ff */
[----:B-1----:R-:W-:Y:S11]  /*9960*/  HMMA.16816.F32.BF16 R12, R8, R12, RZ ;  /* 0x0000000c080c723c */ /* 0x002ff600000418ff */
[----:B------:R-:W-:Y:S11]  /*9970*/  @!UPT UIADD3 URZ, URZ, URZ, URZ ;  /* 0x0000003f3f3ff290 */ /* 0x000ff6000fffe03f */
[----:B------:R-:W-:Y:S01]  /*9980*/  @!UPT UIADD3 URZ, URZ, URZ, URZ ;  /* 0x0000003f3f3ff290 */ /* 0x000fe2000fffe03f */
[----:B------:R-:W-:Y:S04]  /*9990*/  STL.64 [R1+0x3020], R14 ;  /* 0x0030200e01007387 */ /* 0x000fe80000100a00 */
[----:B------:R-:W-:Y:S04]  /*99a0*/  STL.64 [R1+0x3018], R12 ;  /* 0x0030180c01007387 */ /* 0x000fe80000100a00 */
[----:B------:R0:W-:Y:S04]  /*99b0*/  STL [R1+0x24d0], R29 ;  /* 0x0024d01d01007387 */ /* 0x0001e80000100800 */
[----:B0-----:R-:W3:Y:S04]  /*99c0*/  LDL R29, [R1+0x580] ;  /* 0x00058000011d7983 */ /* 0x001ee80000100800 */
[----:B--2---:R-:W-:Y:S04]  /*99d0*/  STL [R1+0x24d4], R3 ;  /* 0x0024d40301007387 */ /* 0x004fe80000100800 */
[----:B------:R-:W-:Y:S04]  /*99e0*/  STL.64 [R1+0x3010], R18 ;  /* 0x0030101201007387 */ /* 0x000fe80000100a00 */
[----:B------:R0:W-:Y:S04]  /*99f0*/  STL.64 [R1+0x3008], R16 ;  /* 0x0030081001007387 */ /* 0x0001e80000100a00 */
[----:B0-----:R-:W2:Y:S04]  /*9a00*/  LDL.LU R16, [R1+0x100] ;  /* 0x0001000001107983 */ /* 0x001ea80000300800 */
[----:B------:R-:W2:Y:S04]  /*9a10*/  LDL.LU R17, [R1+0x104] ;  /* 0x0001040001117983 */ /* 0x000ea80000300800 */
[----:B------:R-:W-:Y:S04]  /*9a20*/  STL.64 [R1+0x3000], R22 ;  /* 0x0030001601007387 */ /* 0x000fe80000100a00 */
[----:B------:R0:W-:Y:S02]  /*9a30*/  STL.64 [R1+0x2ff8], R20 ;  /* 0x002ff81401007387 */ /* 0x0001e40000100a00 */
[----:B0-----:R-:W-:Y:S01]  /*9a40*/  MOV R21, R4 ;  /* 0x0000000400157202 */ /* 0x001fe20000000f00 */
[----:B------:R-:W-:Y:S01]  /*9a50*/  IMAD.MOV.U32 R20, RZ, RZ, R5 ;  /* 0x000000ffff147224 */ /* 0x000fe200078e0005 */
[----:B------:R-:W4:Y:S04]  /*9a60*/  LDL.LU R4, [R1+0x150] ;  /* 0x0001500001047983 */ /* 0x000f280000300800 */
[----:B------:R-:W4:Y:S01]  /*9a70*/  LDL.LU R5, [R1+0x154] ;  /* 0x0001540001057983 */ /* 0x000f220000300800 */
[----:B------:R-:W-:Y:S01]  /*9a80*/  MOV R12, R7 ;  /* 0x00000007000c7202 */ /* 0x000fe20000000f00 */
[----:B------:R-:W-:-:S02]  /*9a90*/  IMAD.MOV.U32 R13, RZ, RZ, R6 ;  /* 0x000000ffff0d7224 */ /* 0x000fc400078e0006 */
[----:B------:R-:W-:Y:S01]  /*9aa0*/  IMAD.SHL.U32 R2, R3, 0x2, RZ ;  /* 0x0000000203027824 */ /* 0x000fe200078e00ff */
[----:B----4-:R0:W-:Y:S04]  /*9ab0*/  STL.64 [R1+0x3068], R4 ;  /* 0x0030680401007387 */ /* 0x0101e80000100a00 */
[----:B0-----:R-:W4:Y:S04]  /*9ac0*/  LDL.LU R4, [R1+0x130] ;  /* 0x0001300001047983 */ /* 0x001f280000300800 */
[----:B------:R-:W-:Y:S04]  /*9ad0*/  STL [R1+0x303c], R12 ;  /* 0x00303c0c01007387 */ /* 0x000fe80000100800 */
[----:B------:R-:W-:Y:S04]  /*9ae0*/  STL [R1+0x3038], R20 ;  /* 0x0030381401007387 */ /* 0x000fe80000100800 */
[----:B------:R-:W-:Y:S04]  /*9af0*/  STL [R1+0x3034], R21 ;  /* 0x0030341501007387 */ /* 0x000fe80000100800 */
[----:B------:R2:W-:Y:S02]  /*9b00*/  STL [R1+0x3030], R13 ;  /* 0x0030300d01007387 */ /* 0x0005e40000100800 */
[----:B--2---:R-:W-:Y:S02]  /*9b10*/  HMMA.16816.F32.BF16 R12, R8, R16, RZ ;  /* 0x00000010080c723c */ /* 0x004fe400000418ff */
[----:B------:R-:W-:Y:S04]  /*9b20*/  STL [R1+0x2344], R28 ;  /* 0x0023441c01007387 */ /* 0x000fe80000100800 */
[----:B------:R-:W-:Y:S04]  /*9b30*/  STL [R1+0x2340], R2 ;  /* 0x0023400201007387 */ /* 0x000fe80000100800 */
[----:B------:R-:W2:Y:S11]  /*9b40*/  LDL.LU R18, [R1+0x98] ;  /* 0x0000980001127983 */ /* 0x000eb60000300800 */
[----:B------:R-:W-:Y:S02]  /*9b50*/  @!UPT UIADD3 URZ, URZ, URZ, URZ ;  /* 0x0000003f3f3ff290 */ /* 0x000fe4000fffe03f */
[----:B------:R0:W-:Y:S04]  /*9b60*/  STL.64 [R1+0x40], R12 ;  /* 0x0000400c01007387 */ /* 0x0001e80000100a00 */
[----:B------:R-:W-:Y:S04]  /*9b70*/  STL.64 [R1+0x48], R14 ;  /* 0x0000480e01007387 */ /* 0x000fe80000100a00 */
[----:B------:R-:W2:Y:S01]  /*9b80*/  LDL.LU R19, [R1+0x9c] ;  /* 0x00009c0001137983 */ /* 0x000ea20000300800 */
[----:B------:R-:W-:Y:S01]  /*9b90*/  IMAD.MOV.U32 R5, RZ, RZ, R0 ;  /* 0x000000ffff057224 */ /* 0x000fe200078e0000 */
[----:B------:R-:W-:Y:S01]  /*9ba0*/  LOP3.LUT R0, R28, 0x30, R2, 0x78, !PT ;  /* 0x000000301c007812 */ /* 0x000fe200078e7802 */
[----:B------:R-:W-:Y:S01]  /*9bb0*/  IMAD.MOV.U32 R16, RZ, RZ, R27 ;  /* 0x000000ffff107224 */ /* 0x000fe200078e001b */
[----:B------:R-:W-:-:S02]  /*9bc0*/  MOV R17, R26 ;  /* 0x0000001a00117202 */ /* 0x000fc40000000f00 */
[----:B------:R-:W-:Y:S02]  /*9bd0*/  LOP3.LUT R0, R0, 0x40, RZ, 0x3c, !PT ;  /* 0x0000004000007812 */ /* 0x000fe400078e3cff */
[----:B----4-:R-:W-:Y:S11]  /*9be0*/  HMMA.16816.F32.BF16 R4, R8, R4, RZ ;  /* 0x000000040804723c */ /* 0x010ff600000418ff */
[----:B------:R-:W-:Y:S11]  /*9bf0*/  @!UPT UIADD3 URZ, URZ, URZ, URZ ;  /* 0x0000003f3f3ff290 */ /* 0x000ff6000fffe03f */
[----:B------:R-:W-:Y:S02]  /*9c00*/  @!UPT UIADD3 URZ, URZ, URZ, URZ ;  /* 0x0000003f3f3ff290 */ /* 0x000fe4000fffe03f */
[----:B0-----:R-:W-:Y:S01]  /*9c10*/  IMAD.MOV.U32 R12, RZ, RZ, R5 ;  /* 0x000000ffff0c7224 */ /* 0x001fe200078e0005 */
[----:B------:R-:W-:Y:S01]  /*9c20*/  MOV R20, R6 ;  /* 0x0000000600147202 */ /* 0x000fe20000000f00 */
[----:B------:R-:W-:Y:S01]  /*9c30*/  IMAD.MOV.U32 R21, RZ, RZ, R7 ;  /* 0x000000ffff157224 */ /* 0x000fe200078e0007 */
[----:B--2---:R0:W-:Y:S04]  /*9c40*/  STL.64 [R1+0x3040], R18 ;  /* 0x0030401201007387 */ /* 0x0041e80000100a00 */
[----:B------:R-:W-:Y:S04]  /*9c50*/  STL [R1+0x50], R4 ;  /* 0x0000500401007387 */ /* 0x000fe80000100800 */
[----:B------:R-:W1:Y:S01]  /*9c60*/  LDSM.16.M88.4 R4, [R0+0x20000] ;  /* 0x020000000004783b */ /* 0x000e620000000200 */
[----:B0-----:R-:W-:-:S02]  /*9c70*/  IMAD.MOV.U32 R18, RZ, RZ, R25 ;  /* 0x000000ffff127224 */ /* 0x001fc400078e0019 */
[----:B------:R-:W-:Y:S02]  /*9c80*/  IMAD.MOV.U32 R19, RZ, RZ, R24 ;  /* 0x000000ffff137224 */ /* 0x000fe400078e0018 */
[----:B---3--:R-:W0:Y:S04]  /*9c90*/  LDSM.16.MT88.4 R24, [R29+0x4000] ;  /* 0x004000001d18783b */ /* 0x008e280000004200 */
[----:B------:R-:W-:Y:S01]  /*9ca0*/  STL [R1+0x2fa0], R29 ;  /* 0x002fa01d01007387 */ /* 0x000fe20000100800 */
[----:B-1----:R-:W-:Y:S01]  /*9cb0*/  MOV R3, R4 ;  /* 0x0000000400037202 */ /* 0x002fe20000000f00 */
[----:B------:R-:W-:Y:S02]  /*9cc0*/  IMAD.MOV.U32 R2, RZ, RZ, R5 ;  /* 0x000000ffff027224 */ /* 0x000fe400078e0005 */
[----:B0-----:R-:W-:Y:S04]  /*9cd0*/  STL.64 [R1+0x2f80], R26 ;  /* 0x002f801a01007387 */ /* 0x001fe80000100a00 */
[----:B------:R0:W-:Y:S04]  /*9ce0*/  STL.64 [R1+0x2f78], R24 ;  /* 0x002f781801007387 */ /* 0x0001e80000100a00 */
[----:B0-----:R-:W2:Y:S04]  /*9cf0*/  LDL.LU R24, [R1+0x160] ;  /* 0x0001600001187983 */ /* 0x001ea80000300800 */
[----:B------:R-:W2:Y:S04]  /*9d00*/  LDL.LU R25, [R1+0x164] ;  /* 0x0001640001197983 */ /* 0x000ea80000300800 */
[----:B------:R-:W3:Y:S04]  /*9d10*/  LDL.LU R26, [R1+0x168] ;  /* 0x00016800011a7983 */ /* 0x000ee80000300800 */
[----:B------:R-:W3:Y:S04]  /*9d20*/  LDL.LU R27, [R1+0x16c] ;  /* 0x00016c00011b7983 */ /* 0x000ee80000300800 */
[----:B------:R0:W-:Y:S04]  /*9d30*/  STL.64 [R1+0x218], R6 ;  /* 0x0002180601007387 */ /* 0x0001e80000100a00 */
[----:B------:R-:W0:Y:S04]  /*9d40*/  LDL.LU.64 R4, [R1+0x3068] ;  /* 0x0030680001047983 */ /* 0x000e280000300a00 */
[----:B------:R-:W-:Y:S04]  /*9d50*/  STL [R1+0x2fe4], R2 ;  /* 0x002fe40201007387 */ /* 0x000fe80000100800 */
[----:B------:R-:W-:Y:S01]  /*9d60*/  STL [R1+0x2fe0], R3 ;  /* 0x002fe00301007387 */ /* 0x000fe20000100800 */
[----:B0-----:R-:W-:Y:S11]  /*9d70*/  HMMA.16816.F32.BF16 R4, R8, R4, RZ ;  /* 0x000000040804723c */ /* 0x001ff600000418ff */
[----:B------:R-:W-:Y:S11]  /*9d80*/  @!UPT UIADD3 URZ, URZ, URZ, URZ ;  /* 0x0000003f3f3ff290 */ /* 0x000ff6000fffe03f */
[----:B------:R-:W-:Y:S01]  /*9d90*/  @!UPT UIADD3 URZ, URZ, URZ, URZ ;  /* 0x0000003f3f3ff290 */ /* 0x000fe2000fffe03f */
[----:B------:R-:W-:Y:S01]  /*9da0*/  STL [R1+0x74], R5 ;  /* 0x0000740501007387 */ /* 0x000fe20000100800 */
[----:B------:R-:W-:-:S03]  /*9db0*/  IMAD.MOV.U32 R13, RZ, RZ, R4 ;  /* 0x000000ffff0d7224 */ /* 0x000fc600078e0004 */
[----:B------:R-:W-:Y:S04]  /*9dc0*/  STL.64 [R1+0x78], R6 ;  /* 0x0000780601007387 */ /* 0x000fe80000100a00 */
[----:B------:R-:W0:Y:S04]  /*9dd0*/  LDSM.16.M88.4 R4, [R0+0x21000] ;  /* 0x021000000004783b */ /* 0x000e280000000200 */
[----:B0-----:R0:W-:Y:S01]  /*9de0*/  STL.64 [R1+0x238], R6 ;  /* 0x0002380601007387 */ /* 0x0011e20000100a00 */
[----:B------:R-:W-:Y:S01]  /*9df0*/  MOV R29, R4 ;  /* 0x00000004001d7202 */ /* 0x000fe20000000f00 */
[----:B------:R-:W-:-:S02]  /*9e00*/  IMAD.MOV.U32 R28, RZ, RZ, R5 ;  /* 0x000000ffff1c7224 */ /* 0x000fc400078e0005 */
[----:B0-----:R-:W4:Y:S04]  /*9e10*/  LDL.LU.64 R6, [R1+0x3060] ;  /* 0x0030600001067983 */ /* 0x001f280000300a00 */
[----:B------:R-:W5:Y:S01]  /*9e20*/  LDL.LU.64 R4, [R1+0x3058] ;  /* 0x0030580001047983 */ /* 0x000f620000300a00 */
[----:B--2---:R-:W-:Y:S03]  /*9e30*/  HMMA.16816.F32.BF16 R8, R8, R24, RZ ;  /* 0x000000180808723c */ /* 0x004fe600000418ff */
[----:B------:R-:W-:Y:S04]  /*9e40*/  STL [R1+0x2fec], R28 ;  /* 0x002fec1c01007387 */ /* 0x000fe80000100800 */
[----:B------:R-:W-:Y:S11]  /*9e50*/  STL [R1+0x2fe8], R29 ;  /* 0x002fe81d01007387 */ /* 0x000ff60000100800 */
[----:B------:R-:W-:Y:S05]  /*9e60*/  @!UPT UIADD3 URZ, URZ, URZ, URZ ;  /* 0x0000003f3f3ff290 */ /* 0x000fea000fffe03f */
[----:B------:R-:W-:Y:S01]  /*9e70*/  STL.64 [R1+0x60], R8 ;  /* 0x0000600801007387 */ /* 0x000fe20000100a00 */
[----:B------:R-:W-:Y:S01]  /*9e80*/  IMAD.MOV.U32 R2, RZ, RZ, R10 ;  /* 0x000000ffff027224 */ /* 0x000fe200078e000a */
[----:B------:R-:W-:Y:S02]  /*9e90*/  MOV R3, R11 ;  /* 0x0000000b00037202 */ /* 0x000fe40000000f00 */
[----:B---3--:R0:W-:Y:S04]  /*9ea0*/  STL.64 [R1+0x2f98], R26 ;  /* 0x002f981a01007387 */ /* 0x0081e80000100a00 */
[----:B0-----:R-:W2:Y:S04]  /*9eb0*/  LDL.LU R26, [R1+0xa8] ;  /* 0x0000a800011a7983 */ /* 0x001ea80000300800 */
[----:B------:R-:W2:Y:S01]  /*9ec0*/  LDL.LU R27, [R1+0xac] ;  /* 0x0000ac00011b7983 */ /* 0x000ea20000300800 */
[----:B----4-:R-:W-:-:S02]  /*9ed0*/  IMAD.MOV.U32 R8, RZ, RZ, R7 ;  /* 0x000000ffff087224 */ /* 0x010fc400078e0007 */
[----:B------:R-:W-:Y:S01]  /*9ee0*/  IMAD.MOV.U32 R9, RZ, RZ, R6 ;  /* 0x000000ffff097224 */ /* 0x000fe200078e0006 */
[----:B-----5:R-:W-:Y:S01]  /*9ef0*/  MOV R10, R5 ;  /* 0x00000005000a7202 */ /* 0x020fe20000000f00 */
[----:B------:R-:W-:Y:S02]  /*9f00*/  IMAD.MOV.U32 R11, RZ, RZ, R4 ;  /* 0x000000ffff0b7224 */ /* 0x000fe400078e0004 */
[----:B------:R-:W0:Y:S04]  /*9f10*/  LDSM.16.M88.4 R4, [R0+0x22000] ;  /* 0x022000000004783b */ /* 0x000e280000000200 */
[----:B0-----:R0:W-:Y:S01]  /*9f20*/  STL.64 [R1+0x228], R6 ;  /* 0x0002280601007387 */ /* 0x0011e20000100a00 */
[----:B------:R-:W-:Y:S01]  /*9f30*/  IMAD.MOV.U32 R28, RZ, RZ, R4 ;  /* 0x000000ffff1c7224 */ /* 0x000fe200078e0004 */
[----:B------:R-:W-:-:S02]  /*9f40*/  MOV R29, R5 ;  /* 0x00000005001d7202 */ /* 0x000fc40000000f00 */
[----:B0-----:R-:W2:Y:S04]  /*9f50*/  LDL.LU.64 R6, [R1+0x3050] ;  /* 0x0030500001067983 */ /* 0x001ea80000300a00 */
[----:B------:R-:W2:Y:S02]  /*9f60*/  LDL.LU.64 R4, [R1+0x3048] ;  /* 0x0030480001047983 */ /* 0x000ea40000300a00 */
[C---:B--2---:R-:W-:Y:S02]  /*9f70*/  HMMA.16816.F32.BF16 R24, R4.reuse, R26, R16 ;  /* 0x0000001a0418723c */ /* 0x044fe40000041810 */
[----:B------:R-:W2:Y:S06]  /*9f80*/  LDL.LU.64 R18, [R1+0x3040] ;  /* 0x0030400001127983 */ /* 0x000eac0000300a00 */
[----:B--2---:R-:W-:Y:S01]  /*9f90*/  HMMA.16816.F32.BF16 R16, R4, R18, R8 ;  /* 0x000000120410723c */ /* 0x004fe20000041808 */
[----:B------:R-:W2:Y:S11]  /*9fa0*/  LDL.LU R10, [R1+0x158] ;  /* 0x00015800010a7983 */ /* 0x000eb60000300800 */
[----:B------:R-:W-:Y:S03]  /*9fb0*/  @!UPT UIADD3 URZ, URZ, URZ, URZ ;  /* 0x0000003f3f3ff290 */ /* 0x000fe6000fffe03f */
[----:B------:R-:W-:Y:S04]  /*9fc0*/  STL.64 [R1+0x1a0], R24 ;  /* 0x0001a01801007387 */ /* 0x000fe80000100a00 */
[----:B------:R-:W-:Y:S04]  /*9fd0*/  STL.64 [R1+0x1a8], R26 ;  /* 0x0001a81a01007387 */ /* 0x000fe80000100a00 */
[----:B------:R-:W-:Y:S04]  /*9fe0*/  STL.64 [R1+0x180], R16 ;  /* 0x0001801001007387 */ /* 0x000fe80000100a00 */
[----:B------:R0:W-:Y:S04]  /*9ff0*/  STL.64 [R1+0x188], R18 ;  /* 0x0001881201007387 */ /* 0x0001e80000100a00 */
[----:B------:R-:W2:Y:S04]  /*a000*/  LDL.LU R11, [R1+0x15c] ;  /* 0x00015c00010b7983 */ /* 0x000ea80000300800 */
[----:B0-----:R-:W3:Y:S04]  /*a010*/  LDL.LU R18, [R1+0xc8] ;  /* 0x0000c80001127983 */ /* 0x001ee80000300800 */
[----:B------:R-:W3:Y:S04]  /*a020*/  LDL.LU R19, [R1+0xcc] ;  /* 0x0000cc0001137983 */ /* 0x000ee80000300800 */
[----:B---3--:R0:W-:Y:S04]  /*a030*/  STL.64 [R1+0x3028], R18 ;  /* 0x0030281201007387 */ /* 0x0081e80000100a00 */
[----:B------:R-:W3:Y:S04]  /*a040*/  LDL.LU R14, [R1+0x88] ;  /* 0x00008800010e7983 */ /* 0x000ee80000300800 */
[----:B------:R-:W3:Y:S04]  /*a050*/  LDL.LU R15, [R1+0x8c] ;  /* 0x00008c00010f7983 */ /* 0x000ee80000300800 */
[----:B------:R-:W3:Y:S04]  /*a060*/  LDL.LU R16, [R1] ;  /* 0x0000000001107983 */ /* 0x000ee80000300800 */
[----:B------:R-:W3:Y:S04]  /*a070*/  LDL.LU R17, [R1+0x4] ;  /* 0x0000040001117983 */ /* 0x000ee80000300800 */
[----:B0-----:R-:W3:Y:S04]  /*a080*/  LDL.LU R18, [R1+0x8] ;  /* 0x0000080001127983 */ /* 0x001ee80000300800 */
[----:B------:R-:W3:Y:S04]  /*a090*/  LDL.LU R19, [R1+0xc] ;  /* 0x00000c0001137983 */ /* 0x000ee80000300800 */
[----:B------:R-:W4:Y:S04]  /*a0a0*/  LDL.LU R22, [R1+0xd8] ;  /* 0x0000d80001167983 */ /* 0x000f280000300800 */
[----:B------:R-:W4:Y:S04]  /*a0b0*/  LDL.LU R23, [R1+0xdc] ;  /* 0x0000dc0001177983 */ /* 0x000f280000300800 */
[----:B--2---:R0:W-:Y:S04]  /*a0c0*/  STL.64 [R1+0x2fa8], R10 ;  /* 0x002fa80a01007387 */ /* 0x0041e80000100a00 */
[----:B------:R-:W2:Y:S01]  /*a0d0*/  LDL.LU R8, [R1+0x50] ;  /* 0x0000500001087983 */ /* 0x000ea20000300800 */
[----:B------:R-:W-:-:S03]  /*a0e0*/  IMAD.MOV.U32 R9, RZ, RZ, R12 ;  /* 0x000000ffff097224 */ /* 0x000fc600078e000c */
[----:B------:R-:W5:Y:S01]  /*a0f0*/  LDL.LU R12, [R1+0x303c] ;  /* 0x00303c00010c7983 */ /* 0x000f620000300800 */
[----:B0-----:R-:W-:Y:S01]  /*a100*/  IMAD.MOV.U32 R10, RZ, RZ, R20 ;  /* 0x000000ffff0a7224 */ /* 0x001fe200078e0014 */
[----:B------:R-:W-:Y:S02]  /*a110*/  MOV R11, R21 ;  /* 0x00000015000b7202 */ /* 0x000fe40000000f00 */
[----:B------:R-:W3:Y:S04]  /*a120*/  LDL.LU R20, [R1+0x3038] ;  /* 0x0030380001147983 */ /* 0x000ee80000300800 */
[----:B------:R-:W3:Y:S04]  /*a130*/  LDL.LU R21, [R1+0x3034] ;  /* 0x0030340001157983 */ /* 0x000ee80000300800 */
[----:B------:R-:W-:Y:S04]  /*a140*/  STL.64 [R1+0x2fb8], R10 ;  /* 0x002fb80a01007387 */ /* 0x000fe80000100a00 */
[----:B--2---:R0:W-:Y:S04]  /*a150*/  STL.64 [R1+0x2fb0], R8 ;  /* 0x002fb00801007387 */ /* 0x0041e80000100a00 */
[----:B0-----:R-:W2:Y:S04]  /*a160*/  LDL.LU R8, [R1+0x40] ;  /* 0x0000400001087983 */ /* 0x001ea80000300800 */
[----:B------:R-:W2:Y:S04]  /*a170*/  LDL.LU R9, [R1+0x44] ;  /* 0x0000440001097983 */ /* 0x000ea80000300800 */
[----:B------:R-:W2:Y:S04]  /*a180*/  LDL.LU R10, [R1+0x48] ;  /* 0x00004800010a7983 */ /* 0x000ea80000300800 */
[----:B------:R-:W2:Y:S04]  /*a190*/  LDL.LU R11, [R1+0x4c] ;  /* 0x00004c00010b7983 */ /* 0x000ea80000300800 */
[----:B--2---:R0:W-:Y:S04]  /*a1a0*/  STL.64 [R1+0x2fc8], R10 ;  /* 0x002fc80a01007387 */ /* 0x0041e80000100a00 */
[----:B------:R-:W-:Y:S04]  /*a1b0*/  STL.64 [R1+0x2fc0], R8 ;  /* 0x002fc00801007387 */ /* 0x000fe80000100a00 */
[----:B0-----:R-:W2:Y:S04]  /*a1c0*/  LDL.LU R10, [R1+0xf8] ;  /* 0x0000f800010a7983 */ /* 0x001ea80000300800 */
[----:B------:R-:W2:Y:S01]  /*a1d0*/  LDL.LU R11, [R1+0xfc] ;  /* 0x0000fc00010b7983 */ /* 0x000ea20000300800 */
[----:B------:R-:W-:-:S03]  /*a1e0*/  IMAD.MOV.U32 R24, RZ, RZ, R13 ;  /* 0x000000ffff187224 */ /* 0x000fc600078e000d */
[----:B--2---:R0:W-:Y:S04]  /*a1f0*/  STL.64 [R1+0x2ff0], R10 ;  /* 0x002ff00a01007387 */ /* 0x0041e80000100a00 */
[----:B0-----:R-:W2:Y:S04]  /*a200*/  LDL.LU R10, [R1+0xe8] ;  /* 0x0000e800010a7983 */ /* 0x001ea80000300800 */
[----:B------:R-:W2:Y:S04]  /*a210*/  LDL.LU R11, [R1+0xec] ;  /* 0x0000ec00010b7983 */ /* 0x000ea80000300800 */
[----:B------:R-:W2:Y:S04]  /*a220*/  LDL.LU R13, [R1+0x3030] ;  /* 0x00303000010d7983 */ /* 0x000ea80000300800 */
[----:B------:R-:W2:Y:S04]  /*a230*/  LDL.LU R25, [R1+0x74] ;  /* 0x0000740001197983 */ /* 0x000ea80000300800 */
[----:B------:R-:W2:Y:S04]  /*a240*/  LDL.LU R26, [R1+0x78] ;  /* 0x00007800011a7983 */ /* 0x000ea80000300800 */
[----:B------:R-:W2:Y:S04]  /*a250*/  LDL.LU R27, [R1+0x7c] ;  /* 0x00007c00011b7983 */ /* 0x000ea80000300800 */
[----:B--2---:R0:W-:Y:S02]  /*a260*/  STL.64 [R1+0x2fd8], R26 ;  /* 0x002fd81a01007387 */ /* 0x0041e40000100a00 */
[----:B0-----:R-:W-:-:S02]  /*a270*/  IMAD.MOV.U32 R26, RZ, RZ, R13 ;  /* 0x000000ffff1a7224 */ /* 0x001fc400078e000d */
[----:B-----5:R-:W-:Y:S02]  /*a280*/  IMAD.MOV.U32 R27, RZ, RZ, R12 ;  /* 0x000000ffff1b7224 */ /* 0x020fe400078e000c */
[C---:B---3--:R-:W-:Y:S01]  /*a290*/  HMMA.16816.F32.BF16 R12, R4.reuse, R14, R16 ;  /* 0x0000000e040c723c */ /* 0x048fe20000041810 */
[----:B------:R-:W-:Y:S04]  /*a2a0*/  STL.64 [R1+0x2fd0], R24 ;  /* 0x002fd01801007387 */ /* 0x000fe80000100a00 */
[----:B------:R-:W2:Y:S11]  /*a2b0*/  LDL.LU.64 R18, [R1+0x3028] ;  /* 0x0030280001127983 */ /* 0x000eb60000300a00 */
[----:B------:R-:W-:Y:S07]  /*a2c0*/  @!UPT UIADD3 URZ, URZ, URZ, URZ ;  /* 0x0000003f3f3ff290 */ /* 0x000fee000fffe03f */
[----:B------:R-:W-:Y:S04]  /*a2d0*/  STL.64 [R1+0xb0], R12 ;  /* 0x0000b00c01007387 */ /* 0x000fe80000100a00 */
[----:B------:R0:W-:Y:S04]  /*a2e0*/  STL.64 [R1+0xb8], R14 ;  /* 0x0000b80e01007387 */ /* 0x0001e80000100a00 */
[----:B0-----:R-:W2:Y:S04]  /*a2f0*/  LDL.LU.64 R14, [R1+0x3020] ;  /* 0x00302000010e7983 */ /* 0x001ea80000300a00 */
[----:B------:R-:W2:Y:S02]  /*a300*/  LDL.LU.64 R12, [R1+0x3018] ;  /* 0x00301800010c7983 */ /* 0x000ea40000300a00 */
[C---:B--2---:R-:W-:Y:S02]  /*a310*/  HMMA.16816.F32.BF16 R12, R4.reuse, R18, R12 ;  /* 0x00000012040c723c */ /* 0x044fe4000004180c */
[----:B------:R-:W4:Y:S04]  /*a320*/  LDL.LU.64 R18, [R1+0x3010] ;  /* 0x0030100001127983 */ /* 0x000f280000300a00 */
[----:B------:R-:W4:Y:S01]  /*a330*/  LDL.LU.64 R16, [R1+0x3008] ;  /* 0x0030080001107983 */ /* 0x000f220000300a00 */
[----:B------:R-:W-:Y:S01]  /*a340*/  IMAD.MOV.U32 R24, RZ, RZ, R21 ;  /* 0x000000ffff187224 */ /* 0x000fe200078e0015 */
[----:B------:R-:W-:Y:S11]  /*a350*/  MOV R25, R20 ;  /* 0x0000001400197202 */ /* 0x000ff60000000f00 */
[----:B------:R-:W-:Y:S04]  /*a360*/  @!UPT UIADD3 URZ, URZ, URZ, URZ ;  /* 0x0000003f3f3ff290 */ /* 0x000fe8000fffe03f */
[----:B------:R-:W-:Y:S04]  /*a370*/  STL.64 [R1+0x80], R12 ;  /* 0x0000800c01007387 */ /* 0x000fe80000100a00 */
[----:B------:R0:W-:Y:S04]  /*a380*/  STL.64 [R1+0x88], R14 ;  /* 0x0000880e01007387 */ /* 0x0001e80000100a00 */
[----:B0-----:R-:W2:Y:S04]  /*a390*/  LDL.LU R14, [R1+0x108] ;  /* 0x00010800010e7983 */ /* 0x001ea80000300800 */
[----:B------:R-:W2:Y:S01]  /*a3a0*/  LDL.LU R15, [R1+0x10c] ;  /* 0x00010c00010f7983 */ /* 0x000ea20000300800 */
[C---:B----4-:R-:W-:Y:S03]  /*a3b0*/  HMMA.16816.F32.BF16 R16, R4.reuse, R22, R16 ;  /* 0x000000160410723c */ /* 0x050fe60000041810 */
[----:B------:R-:W3:Y:S04]  /*a3c0*/  LDL.LU.64 R22, [R1+0x3000] ;  /* 0x0030000001167983 */ /* 0x000ee80000300a00 */
[----:B------:R-:W3:Y:S11]  /*a3d0*/  LDL.LU.64 R20, [R1+0x2ff8] ;  /* 0x002ff80001147983 */ /* 0x000ef60000300a00 */
[----:B------:R-:W-:Y:S05]  /*a3e0*/  @!UPT UIADD3 URZ, URZ, URZ, URZ ;  /* 0x0000003f3f3ff290 */ /* 0x000fea000fffe03f */
[----:B------:R-:W-:Y:S04]  /*a3f0*/  STL.64 [R1+0x20], R16 ;  /* 0x0000201001007387 */ /* 0x000fe80000100a00 */
[----:B------:R0:W-:Y:S04]  /*a400*/  STL.64 [R1+0x28], R18 ;  /* 0x0000281201007387 */ /* 0x0001e80000100a00 */
[----:B0-----:R-:W4:Y:S04]  /*a410*/  LDL.LU R18, [R1+0x138] ;  /* 0x0001380001127983 */ /* 0x001f280000300800 */
[----:B------:R-:W4:Y:S01]  /*a420*/  LDL.LU R19, [R1+0x13c] ;  /* 0x00013c0001137983 */ /* 0x000f220000300800 */
[C---:B---3--:R-:W-:Y:S03]  /*a430*/  HMMA.16816.F32.BF16 R20, R4.reuse, R10, R20 ;  /* 0x0000000a0414723c */ /* 0x048fe60000041814 */
[----:B------:R-:W3:Y:S11]  /*a440*/  LDL.LU.64 R10, [R1+0x2ff0] ;  /* 0x002ff000010a7983 */ /* 0x000ef60000300a00 */
[----:B------:R-:W-:Y:S09]  /*a450*/  @!UPT UIADD3 URZ, URZ, URZ, URZ ;  /* 0x0000003f3f3ff290 */ /* 0x000ff2000fffe03f */
[----:B------:R0:W-:Y:S04]  /*a460*/  STL.64 [R1+0x10], R20 ;  /* 0x0000101401007387 */ /* 0x0001e80000100a00 */
[----:B------:R-:W-:Y:S01]  /*a470*/  STL.64 [R1+0x18], R22 ;  /* 0x0000181601007387 */ /* 0x000fe20000100a00 */
[----:B0-----:R-:W-:Y:S01]  /*a480*/  MOV R20, R28 ;  /* 0x0000001c00147202 */ /* 0x001fe20000000f00 */
[----:B------:R-:W-:Y:S02]  /*a490*/  IMAD.MOV.U32 R21, RZ, RZ, R29 ;  /* 0x000000ffff157224 */ /* 0x000fe400078e001d */
[----:B------:R-:W5:Y:S04]  /*a4a0*/  LDL.LU R28, [R1+0x2fec] ;  /* 0x002fec00011c7983 */ /* 0x000f680000300800 */
[----:B------:R-:W2:Y:S04]  /*a4b0*/  LDL.LU R29, [R1+0x2fe8] ;  /* 0x002fe800011d7983 */ /* 0x000ea80000300800 */
[----:B------:R0:W-:Y:S04]  /*a4c0*/  STL.64 [R1+0x2f70], R20 ;  /* 0x002f701401007387 */ /* 0x0001e80000100a00 */
[----:B0-----:R-:W2:Y:S04]  /*a4d0*/  LDL.LU R20, [R1+0x140] ;  /* 0x0001400001147983 */ /* 0x001ea80000300800 */
[----:B------:R-:W2:Y:S04]  /*a4e0*/  LDL.LU R21, [R1+0x144] ;  /* 0x0001440001157983 */ /* 0x000ea80000300800 */
[----:B------:R-:W2:Y:S04]  /*a4f0*/  LDL.LU R22, [R1+0x148] ;  /* 0x0001480001167983 */ /* 0x000ea80000300800 */
[----:B------:R-:W2:Y:S01]  /*a500*/  LDL.LU R23, [R1+0x14c] ;  /* 0x00014c0001177983 */ /* 0x000ea20000300800 */
[----:B---3--:R-:W-:Y:S03]  /*a510*/  HMMA.16816.F32.BF16 R8, R4, R10, R24 ;  /* 0x0000000a0408723c */ /* 0x008fe60000041818 */
[----:B--2---:R0:W-:Y:S04]  /*a520*/  STL.64 [R1+0x2f90], R22 ;  /* 0x002f901601007387 */ /* 0x0041e80000100a00 */
[----:B------:R1:W-:Y:S01]  /*a530*/  STL.64 [R1+0x2f88], R20 ;  /* 0x002f881401007387 */ /* 0x0003e20000100a00 */
[----:B0-----:R-:W-:Y:S01]  /*a540*/  IMAD.MOV.U32 R22, RZ, RZ, R2 ;  /* 0x000000ffff167224 */ /* 0x001fe200078e0002 */
[----:B------:R-:W-:-:S02]  /*a550*/  MOV R23, R3 ;  /* 0x0000000300177202 */ /* 0x000fc40000000f00 */
[----:B-1----:R-:W2:Y:S04]  /*a560*/  LDL.LU R20, [R1+0x60] ;  /* 0x0000600001147983 */ /* 0x002ea80000300800 */
[----:B------:R-:W2:Y:S04]  /*a570*/  LDL.LU R21, [R1+0x64] ;  /* 0x0000640001157983 */ /* 0x000ea80000300800 */
[----:B------:R-:W3:Y:S04]  /*a580*/  LDL.LU R2, [R1+0x2fe4] ;  /* 0x002fe40001027983 */ /* 0x000ee80000300800 */
[----:B------:R-:W2:Y:S04]  /*a590*/  LDL.LU R3, [R1+0x2fe0] ;  /* 0x002fe00001037983 */ /* 0x000ea80000300800 */
[----:B------:R-:W2:Y:S04]  /*a5a0*/  LDL.LU.64 R26, [R1+0x2fd8] ;  /* 0x002fd800011a7983 */ /* 0x000ea80000300a00 */
[----:B------:R-:W2:Y:S04]  /*a5b0*/  LDL.LU.64 R24, [R1+0x2fd0] ;  /* 0x002fd00001187983 */ /* 0x000ea80000300a00 */
[----:B------:R-:W-:Y:S04]  /*a5c0*/  STL.64 [R1], R8 ;  /* 0x0000000801007387 */ /* 0x000fe80000100a00 */
[----:B------:R0:W-:Y:S04]  /*a5d0*/  STL.64 [R1+0x8], R10 ;  /* 0x0000080a01007387 */ /* 0x0001e80000100a00 */
[----:B0-----:R-:W2:Y:S04]  /*a5e0*/  LDL.LU.64 R10, [R1+0x2fc8] ;  /* 0x002fc800010a7983 */ /* 0x001ea80000300a00 */
[----:B------:R-:W2:Y:S02]  /*a5f0*/  LDL.LU.64 R8, [R1+0x2fc0] ;  /* 0x002fc00001087983 */ /* 0x000ea40000300a00 */
[C---:B--2---:R-:W-:Y:S02]  /*a600*/  HMMA.16816.F32.BF16 R12, R4.reuse, R14, R8 ;  /* 0x0000000e040c723c */ /* 0x044fe40000041808 */
[----:B------:R-:W4:Y:S04]  /*a610*/  LDL.LU.64 R10, [R1+0x2fb8] ;  /* 0x002fb800010a7983 */ /* 0x000f280000300a00 */
[----:B------:R-:W4:Y:S11]  /*a620*/  LDL.LU.64 R8, [R1+0x2fb0] ;  /* 0x002fb00001087983 */ /* 0x000f360000300a00 */
[----:B------:R-:W-:Y:S06]  /*a630*/  @!UPT UIADD3 URZ, URZ, URZ, URZ ;  /* 0x0000003f3f3ff290 */ /* 0x000fec000fffe03f */
[----:B------:R-:W-:Y:S04]  /*a640*/  STL.64 [R1+0x2ed0], R14 ;  /* 0x002ed00e01007387 */ /* 0x000fe80000100a00 */
[----:B------:R0:W-:Y:S04]  /*a650*/  STL.64 [R1+0x2ec8], R12 ;  /* 0x002ec80c01007387 */ /* 0x0001e80000100a00 */
[----:B0-----:R-:W2:Y:S04]  /*a660*/  LDL.LU R12, [R1+0x110] ;  /* 0x00011000010c7983 */ /* 0x001ea80000300800 */
[----:B------:R-:W2:Y:S04]  /*a670*/  LDL.LU R13, [R1+0x114] ;  /* 0x00011400010d7983 */ /* 0x000ea80000300800 */
[----:B------:R-:W2:Y:S04]  /*a680*/  LDL.LU R14, [R1+0x118] ;  /* 0x00011800010e7983 */ /* 0x000ea80000300800 */
[----:B------:R-:W2:Y:S01]  /*a690*/  LDL.LU R15, [R1+0x11c] ;  /* 0x00011c00010f7983 */ /* 0x000ea20000300800 */
[C---:B----4-:R-:W-:Y:S03]  /*a6a0*/  HMMA.16816.F32.BF16 R16, R4.reuse, R18, R8 ;  /* 0x000000120410723c */ /* 0x050fe60000041808 */
[----:B------:R-:W4:Y:S11]  /*a6b0*/  LDL.LU.64 R10, [R1+0x2fa8] ;  /* 0x002fa800010a7983 */ /* 0x000f360000300a00 */
[----:B------:R-:W-:Y:S09]  /*a6c0*/  @!UPT UIADD3 URZ, URZ, URZ, URZ ;  /* 0x0000003f3f3ff290 */ /* 0x000ff2000fffe03f */
[----:B------:R-:W-:Y:S04]  /*a6d0*/  STL.64 [R1+0x2ec0], R18 ;  /* 0x002ec01201007387 */ /* 0x000fe80000100a00 */
[----:B------:R0:W-:Y:S02]  /*a6e0*/  STL.64 [R1+0x2eb8], R16 ;  /* 0x002eb81001007387 */ /* 0x0001e40000100a00 */
[----:B0-----:R-:W-:Y:S02]  /*a6f0*/  IMAD.MOV.U32 R16, RZ, RZ, R29 ;  /* 0x000000ffff107224 */ /* 0x001fe400078e001d */
[----:B------:R-:W2:Y:S01]  /*a700*/  LDL.LU R29, [R1+0x2fa0] ;  /* 0x002fa000011d7983 */ /* 0x000ea20000300800 */
[C---:B----4-:R-:W-:Y:S03]  /*a710*/  HMMA.16816.F32.BF16 R8, R4.reuse, R10, R24 ;  /* 0x0000000a0408723c */ /* 0x050fe60000041818 */
[----:B------:R-:W4:Y:S11]  /*a720*/  LDL.LU.64 R26, [R1+0x2f98] ;  /* 0x002f9800011a7983 */ /* 0x000f360000300a00 */
[----:B------:R-:W-:Y:S09]  /*a730*/  @!UPT UIADD3 URZ, URZ, URZ, URZ ;  /* 0x0000003f3f3ff290 */ /* 0x000ff2000fffe03f */
[----:B------:R-:W-:Y:S04]  /*a740*/  STL.64 [R1+0x2eb0], R10 ;  /* 0x002eb00a01007387 */ /* 0x000fe80000100a00 */
[----:B------:R0:W-:Y:S04]  /*a750*/  STL.64 [R1+0x2ea8], R8 ;  /* 0x002ea80801007387 */ /* 0x0001e80000100a00 */
[----:B0-----:R-:W2:Y:S04]  /*a760*/  LDL.LU R8, [R1+0x120] ;  /* 0x0001200001087983 */ /* 0x001ea80000300800 */
[----:B------:R-:W2:Y:S04]  /*a770*/  LDL.LU R9, [R1+0x124] ;  /* 0x0001240001097983 */ /* 0x000ea80000300800 */
[----:B------:R-:W2:Y:S04]  /*a780*/  LDL.LU R10, [R1+0x128] ;  /* 0x00012800010a7983 */ /* 0x000ea80000300800 */
[----:B------:R-:W2:Y:S01]  /*a790*/  LDL.LU R11, [R1+0x12c] ;  /* 0x00012c00010b7983 */ /* 0x000ea20000300800 */
[----:B----4-:R-:W-:Y:S03]  /*a7a0*/  HMMA.16816.F32.BF16 R4, R4, R26, R20 ;  /* 0x0000001a0404723c */ /* 0x010fe60000041814 */
[----:B------:R-:W4:Y:S04]  /*a7b0*/  LDL.LU.64 R22, [R1+0x2f90] ;  /* 0x002f900001167983 */ /* 0x000f280000300a00 */
[----:B------:R-:W4:Y:S04]  /*a7c0*/  LDL.LU.64 R20, [R1+0x2f88] ;  /* 0x002f880001147983 */ /* 0x000f280000300a00 */
[----:B------:R-:W4:Y:S04]  /*a7d0*/  LDL.LU.64 R26, [R1+0x2f80] ;  /* 0x002f8000011a7983 */ /* 0x000f280000300a00 */
[----:B------:R-:W4:Y:S08]  /*a7e0*/  LDL.LU.64 R24, [R1+0x2f78] ;  /* 0x002f780001187983 */ /* 0x000f300000300a00 */
[----:B------:R-:W-:Y:S04]  /*a7f0*/  STL.64 [R1+0x2e98], R6 ;  /* 0x002e980601007387 */ /* 0x000fe80000100a00 */
[----:B------:R0:W-:Y:S02]  /*a800*/  STL.64 [R1+0x2e90], R4 ;  /* 0x002e900401007387 */ /* 0x0001e40000100a00 */
[----:B0-----:R-:W-:Y:S01]  /*a810*/  MOV R4, R3 ;  /* 0x0000000300047202 */ /* 0x001fe20000000f00 */
[----:B---3--:R-:W-:-:S02]  /*a820*/  IMAD.MOV.U32 R5, RZ, RZ, R2 ;  /* 0x000000ffff057224 */ /* 0x008fc400078e0002 */
[----:B-----5:R-:W-:-:S05]  /*a830*/  IMAD.MOV.U32 R17, RZ, RZ, R28 ;  /* 0x000000ffff117224 */ /* 0x020fca00078e001c */
[C---:B----4-:R-:W-:Y:S01]  /*a840*/  HMMA.16816.F32.BF16 R4, R24.reuse, R4, R20 ;  /* 0x000000041804723c */ /* 0x050fe20000041814 */
[----:B------:R-:W3:Y:S11]  /*a850*/  LDL.LU.64 R20, [R1+0x2f70] ;  /* 0x002f700001147983 */ /* 0x000ef60000300a00 */
[----:B------:R-:W-:Y:S11]  /*a860*/  @!UPT UIADD3 URZ, URZ, URZ, URZ ;  /* 0x0000003f3f3ff290 */ /* 0x000ff6000fffe03f */
[----:B------:R-:W-:Y:S04]  /*a870*/  STL.64 [R1+0x30], R4 ;  /* 0x0000300401007387 */ /* 0x000fe80000100a00 */
[----:B------:R2:W-:Y:S02]  /*a880*/  STL.64 [R1+0x38], R6 ;  /* 0x0000380601007387 */ /* 0x0005e40000100a00 */
[----:B--2---:R-:W-:Y:S02]  /*a890*/  HMMA.16816.F32.BF16 R4, R24, R16, R8 ;  /* 0x000000101804723c */ /* 0x004fe40000041808 */
[----:B------:R-:W-:Y:S04]  /*a8a0*/  LDSM.16.M88.4 R8, [R0+0x26000] ;  /* 0x026000000008783b */ /* 0x000fe80000000200 */
[----:B------:R-:W-:Y:S11]  /*a8b0*/  LDSM.16.M88.4 R16, [R0+0x2c000] ;  /* 0x02c000000010783b */ /* 0x000ff60000000200 */
[----:B------:R-:W-:Y:S06]  /*a8c0*/  @!UPT UIADD3 URZ, URZ, URZ, URZ ;  /* 0x0000003f3f3ff290 */ /* 0x000fec000fffe03f */
[----:B------:R-:W-:Y:S01]  /*a8d0*/  STL.64 [R1+0x50], R4 ;  /* 0x0000500401007387 */ /* 0x000fe20000100a00 */
[----:B------:R-:W-:-:S03]  /*a8e0*/  IMAD.MOV.U32 R28, RZ, RZ, R6 ;  /* 0x000000ffff1c7224 */ /* 0x000fc600078e0006 */
[----:B------:R-:W-:Y:S04]  /*a8f0*/  STL [R1+0x5c], R7 ;  /* 0x00005c0701007387 */ /* 0x000fe80000100800 */
[----:B------:R-:W0:Y:S04]  /*a900*/  LDSM.16.M88.4 R4, [R0+0x23000] ;  /* 0x023000000004783b */ /* 0x000e280000000200 */
[----:B------:R-:W-:Y:S01]  /*a910*/  STL [R1+0x2e88], R28 ;  /* 0x002e881c01007387 */ /* 0x000fe20000100800 */
[----:B0-----:R-:W-:-:S03]  /*a920*/  MOV R3, R4 ;  /* 0x0000000400037202 */ /* 0x001fc60000000f00 */
[----:B------:R3:W-:Y:S01]  /*a930*/  STL.64 [R1+0x98], R6 ;  /* 0x0000980601007387 */ /* 0x0007e20000100a00 */
[----:B------:R-:W-:Y:S02]  /*a940*/  IMAD.MOV.U32 R2, RZ, RZ, R5 ;  /* 0x000000ffff027224 */ /* 0x000fe400078e0005 */
[----:B---3--:R-:W-:Y:S01]  /*a950*/  HMMA.16816.F32.BF16 R4, R24, R20, R12 ;  /* 0x000000141804723c */ /* 0x008fe2000004180c */
[----:B------:R-:W-:Y:S04]  /*a960*/  LDSM.16.M88.4 R12, [R0+0x25000] ;  /* 0x02500000000c783b */ /* 0x000fe80000000200 */
[----:B------:R-:W-:Y:S11]  /*a970*/  LDSM.16.M88.4 R20, [R0+0x2f000] ;  /* 0x02f000000014783b */ /* 0x000ff60000000200 */
[----:B------:R-:W-:Y:S07]  /*a980*/  @!UPT UIADD3 URZ, URZ, URZ, URZ ;  /* 0x0000003f3f3ff290 */ /* 0x000fee000fffe03f */
[----:B------:R-:W-:Y:S01]  /*a990*/  STL [R1+0x60], R4 ;  /* 0x0000600401007387 */ /* 0x000fe20000100800 */
[----:B------:R-:W-:-:S03]  /*a9a0*/  IMAD.MOV.U32 R28, RZ, RZ, R5 ;  /* 0x000000ffff1c7224 */ /* 0x000fc600078e0005 */
[----:B------:R-:W-:Y:S04]  /*a9b0*/  STL.64 [R1+0x68], R6 ;  /* 0x0000680601007387 */ /* 0x000fe80000100a00 */
[----:B------:R-:W0:Y:S04]  /*a9c0*/  LDSM.16.M88.4 R4, [R0+0x24000] ;  /* 0x024000000004783b */ /* 0x000e280000000200 */
[----:B------:R-:W-:Y:S04]  /*a9d0*/  STL [R1+0x2ea0], R28 ;  /* 0x002ea01c01007387 */ /* 0x000fe80000100800 */
[----:B0-----:R-:W-:Y:S04]  /*a9e0*/  STL.64 [R1+0xc0], R4 ;  /* 0x0000c00401007387 */ /* 0x001fe80000100a00 */
[----:B------:R-:W-:Y:S04]  /*a9f0*/  STL.64 [R1+0xc8], R6 ;  /* 0x0000c80601007387 */ /* 0x000fe80000100a00 */
[----:B------:R-:W0:Y:S04]  /*aa00*/  LDSM.16.M88.4 R4, [R0+0x27000] ;  /* 0x027000000004783b */ /* 0x000e280000000200 */
[----:B------:R-:W-:Y:S04]  /*aa10*/  STL.64 [R1+0xe0], R12 ;  /* 0x0000e00c01007387 */ /* 0x000fe80000100a00 */
[----:B------:R-:W-:Y:S04]  /*aa20*/  STL.64 [R1+0xe8], R14 ;  /* 0x0000e80e01007387 */ /* 0x000fe80000100a00 */
[----:B------:R-:W1:Y:S04]  /*aa30*/  LDSM.16.M88.4 R12, [R0+0x28000] ;  /* 0x02800000000c783b */ /* 0x000e680000000200 */
[----:B------:R-:W-:Y:S04]  /*aa40*/  STL.64 [R1+0x130], R8 ;  /* 0x0001300801007387 */ /* 0x000fe80000100a00 */
[----:B------:R-:W-:Y:S04]  /*aa50*/  STL.64 [R1+0x138], R10 ;  /* 0x0001380a01007387 */ /* 0x000fe80000100a00 */
[----:B------:R-:W2:Y:S04]  /*aa60*/  LDSM.16.M88.4 R8, [R0+0x29000] ;  /* 0x029000000008783b */ /* 0x000ea80000000200 */
[----:B0-----:R-:W-:Y:S04]  /*aa70*/  STL.64 [R1+0x140], R4 ;  /* 0x0001400401007387 */ /* 0x001fe80000100a00 */
[----:B------:R-:W-:Y:S04]  /*aa80*/  STL.64 [R1+0x148], R6 ;  /* 0x0001480601007387 */ /* 0x000fe80000100a00 */
[----:B------:R-:W0:Y:S04]  /*aa90*/  LDSM.16.M88.4 R4, [R0+0x2a000] ;  /* 0x02a000000004783b */ /* 0x000e280000000200 */
[----:B-1----:R-:W-:Y:S04]  /*aaa0*/  STL.64 [R1+0x150], R12 ;  /* 0x0001500c01007387 */ /* 0x002fe80000100a00 */
[----:B------:R-:W-:Y:S04]  /*aab0*/  STL.64 [R1+0x158], R14 ;  /* 0x0001580e01007387 */ /* 0x000fe80000100a00 */
[----:B------:R-:W1:Y:S04]  /*aac0*/  LDSM.16.M88.4 R12, [R0+0x2b000] ;  /* 0x02b00000000c783b */ /* 0x000e680000000200 */
[----:B--2---:R-:W-:Y:S04]  /*aad0*/  STL.64 [R1+0x160], R8 ;  /* 0x0001600801007387 */ /* 0x004fe80000100a00 */
[----:B------:R-:W-:Y:S04]  /*aae0*/  STL.64 [R1+0x168], R10 ;  /* 0x0001680a01007387 */ /* 0x000fe80000100a00 */
[----:B------:R-:W2:Y:S04]  /*aaf0*/  LDSM.16.M88.4 R8, [R0+0x2d000] ;  /* 0x02d000000008783b */ /* 0x000ea80000000200 */
[----:B0-----:R-:W-:Y:S04]  /*ab00*/  STL.64 [R1+0x170], R4 ;  /* 0x0001700401007387 */ /* 0x001fe80000100a00 */
[----:B------:R-:W-:Y:S04]  /*ab10*/  STL.64 [R1+0x178], R6 ;  /* 0x0001780601007387 */ /* 0x000fe80000100a00 */
[----:B------:R-:W0:Y:S04]  /*ab20*/  LDSM.16.M88.4 R4, [R0+0x2e000] ;  /* 0x02e000000004783b */ /* 0x000e280000000200 */
[----:B-1----:R-:W-:Y:S04]  /*ab30*/  STL.64 [R1+0x198], R14 ;  /* 0x0001980e01007387 */ /* 0x002fe80000100a00 */
[----:B------:R-:W-:Y:S04]  /*ab40*/  STL.64 [R1+0x2ee0], R12 ;  /* 0x002ee00c01007387 */ /* 0x000fe80000100a00 */
[----:B------:R-:W-:Y:S04]  /*ab50*/  STL [R1+0x200], R20 ;  /* 0x0002001401007387 */ /* 0x000fe80000100800 */
[----:B------:R-:W-:Y:S04]  /*ab60*/  STL.64 [R1+0x1b8], R18 ;  /* 0x0001b81201007387 */ /* 0x000fe80000100a00 */
[----:B------:R1:W-:Y:S04]  /*ab70*/  STL.64 [R1+0x2ed8], R16 ;  /* 0x002ed81001007387 */ /* 0x0003e80000100a00 */
[----:B-1----:R-:W3:Y:S04]  /*ab80*/  LDL.LU R16, [R1+0x1f0] ;  /* 0x0001f00001107983 */ /* 0x002ee80000300800 */
[----:B------:R-:W3:Y:S04]  /*ab90*/  LDL.LU R17, [R1+0x1f4] ;  /* 0x0001f40001117983 */ /* 0x000ee80000300800 */
[----:B------:R-:W3:Y:S04]  /*aba0*/  LDL.LU R18, [R1+0x1f8] ;  /* 0x0001f80001127983 */ /* 0x000ee80000300800 */
[----:B------:R-:W3:Y:S01]  /*abb0*/  LDL.LU R19, [R1+0x1fc] ;  /* 0x0001fc0001137983 */ /* 0x000ee20000300800 */
[----:B------:R-:W-:Y:S01]  /*abc0*/  MOV R12, R3 ;  /* 0x00000003000c7202 */ /* 0x000fe20000000f00 */
[----:B------:R-:W-:Y:S01]  /*abd0*/  IMAD.MOV.U32 R13, RZ, RZ, R2 ;  /* 0x000000ffff0d7224 */ /* 0x000fe200078e0002 */
[----:B------:R-:W-:Y:S01]  /*abe0*/  MOV R3, R22 ;  /* 0x0000001600037202 */ /* 0x000fe20000000f00 */
[----:B------:R-:W-:-:S02]  /*abf0*/  IMAD.MOV.U32 R28, RZ, RZ, R21 ;  /* 0x000000ffff1c7224 */ /* 0x000fc400078e0015 */
[----:B------:R-:W-:Y:S02]  /*ac00*/  IMAD.MOV.U32 R2, RZ, RZ, R23 ;  /* 0x000000ffff027224 */ /* 0x000fe400078e0017 */
[----:B------:R-:W1:Y:S04]  /*ac10*/  LDSM.16.MT88.4 R20, [R29+0x6000] ;  /* 0x006000001d14783b */ /* 0x000e680000004200 */
[----:B--2---:R-:W-:Y:S04]  /*ac20*/  STL.64 [R1+0x1c8], R10 ;  /* 0x0001c80a01007387 */ /* 0x004fe80000100a00 */
[----:B------:R-:W-:Y:S04]  /*ac30*/  STL.64 [R1+0x2ee8], R8 ;  /* 0x002ee80801007387 */ /* 0x000fe80000100a00 */
[----:B0-----:R-:W-:Y:S04]  /*ac40*/  STL.64 [R1+0x1e8], R6 ;  /* 0x0001e80601007387 */ /* 0x001fe80000100a00 */
[----:B------:R0:W-:Y:S04]  /*ac50*/  STL.64 [R1+0x2ef0], R4 ;  /* 0x002ef00401007387 */ /* 0x0001e80000100a00 */
[----:B------:R-:W-:Y:S04]  /*ac60*/  STL [R1+0x2e40], R2 ;  /* 0x002e400201007387 */ /* 0x000fe80000100800 */
[----:B------:R-:W-:Y:S04]  /*ac70*/  STL [R1+0x2e3c], R3 ;  /* 0x002e3c0301007387 */ /* 0x000fe80000100800 */
[----:B------:R-:W-:Y:S04]  /*ac80*/  STL [R1+0x2bd0], R0 ;  /* 0x002bd00001007387 */ /* 0x000fe80000100800 */
[----:B-1----:R-:W-:Y:S04]  /*ac90*/  STL.64 [R1+0x2f00], R22 ;  /* 0x002f001601007387 */ /* 0x002fe80000100a00 */
[----:B------:R-:W-:Y:S04]  /*aca0*/  STL.64 [R1+0x2ef8], R20 ;  /* 0x002ef81401007387 */ /* 0x000fe80000100a00 */
[----:B------:R-:W-:Y:S04]  /*acb0*/  STL [R1+0x2e38], R29 ;  /* 0x002e381d01007387 */ /* 0x000fe80000100800 */
[----:B0-----:R-:W2:Y:S01]  /*acc0*/  LDL.LU R4, [R1+0x160] ;  /* 0x0001600001047983 */ /* 0x001ea20000300800 */
[C---:B---3--:R-:W-:Y:S11]  /*acd0*/  HMMA.16816.F32.BF16 R8, R24.reuse, R12, R16 ;  /* 0x0000000c1808723c */ /* 0x048ff60000041810 */
[----:B------:R-:W-:Y:S11]  /*ace0*/  @!UPT UIADD3 URZ, URZ, URZ, URZ ;  /* 0x0000003f3f3ff290 */ /* 0x000ff6000fffe03f */
[----:B------:R-:W-:Y:S01]  /*acf0*/  @!UPT UIADD3 URZ, URZ, URZ, URZ ;  /* 0x0000003f3f3ff290 */ /* 0x000fe2000fffe03f */
[----:B------:R-:W-:Y:S04]  /*ad00*/  STL.64 [R1+0x70], R8 ;  /* 0x0000700801007387 */ /* 0x000fe80000100a00 */
[----:B------:R-:W-:Y:S04]  /*ad10*/  STL.64 [R1+0x78], R10 ;  /* 0x0000780a01007387 */ /* 0x000fe80000100a00 */
[----:B------:R-:W2:Y:S04]  /*ad20*/  LDL.LU R5, [R1+0x164] ;  /* 0x0001640001057983 */ /* 0x000ea80000300800 */
[----:B--2---:R0:W-:Y:S04]  /*ad30*/  STL.64 [R1+0x2f08], R4 ;  /* 0x002f080401007387 */ /* 0x0041e80000100a00 */
[----:B0-----:R-:W2:Y:S04]  /*ad40*/  LDL.LU R4, [R1+0x150] ;  /* 0x0001500001047983 */ /* 0x001ea80000300800 */
        /* <DEDUP_REMOVED lines=11> */
[----:B------:R-:W2:Y:S04]  /*ae00*/  LDL.LU R20, [R1+0x20] ;  /* 0x0000200001147983 */ /* 0x000ea80000300800 */
[----:B------:R-:W2:Y:S04]  /*ae10*/  LDL.LU R21, [R1+0x24] ;  /* 0x0000240001157983 */ /* 0x000ea80000300800 */
[----:B------:R-:W3:Y:S04]  /*ae20*/  LDL.LU R22, [R1+0x28] ;  /* 0x0000280001167983 */ /* 0x000ee80000300800 */
[----:B------:R-:W3:Y:S04]  /*ae30*/  LDL.LU R23, [R1+0x2c] ;  /* 0x00002c0001177983 */ /* 0x000ee80000300800 */
[----:B------:R-:W4:Y:S04]  /*ae40*/  LDL.LU R16, [R1+0xc0] ;  /* 0x0000c00001107983 */ /* 0x000f280000300800 */
[----:B------:R-:W4:Y:S04]  /*ae50*/  LDL.LU R17, [R1+0xc4] ;  /* 0x0000c40001117983 */ /* 0x000f280000300800 */
[----:B0-----:R-:W4:Y:S04]  /*ae60*/  LDL.LU R4, [R1+0x1d0] ;  /* 0x0001d00001047983 */ /* 0x001f280000300800 */
[----:B------:R-:W4:Y:S04]  /*ae70*/  LDL.LU R5, [R1+0x1d4] ;  /* 0x0001d40001057983 */ /* 0x000f280000300800 */
[----:B------:R-:W4:Y:S04]  /*ae80*/  LDL.LU R6, [R1+0x1d8] ;  /* 0x0001d80001067983 */ /* 0x000f280000300800 */
[----:B------:R-:W4:Y:S04]  /*ae90*/  LDL.LU R7, [R1+0x1dc] ;  /* 0x0001dc0001077983 */ /* 0x000f280000300800 */
[----:B---3--:R-:W-:Y:S04]  /*aea0*/  STL.64 [R1+0x2f18], R22 ;  /* 0x002f181601007387 */ /* 0x008fe80000100a00 */
[----:B--2---:R0:W-:Y:S04]  /*aeb0*/  STL.64 [R1+0x2f10], R20 ;  /* 0x002f101401007387 */ /* 0x0041e80000100a00 */
[----:B0-----:R-:W2:Y:S04]  /*aec0*/  LDL.LU R20, [R1+0x80] ;  /* 0x0000800001147983 */ /* 0x001ea80000300800 */
[----:B------:R-:W2:Y:S04]  /*aed0*/  LDL.LU R21, [R1+0x84] ;  /* 0x0000840001157983 */ /* 0x000ea80000300800 */
[----:B------:R-:W3:Y:S04]  /*aee0*/  LDL.LU R22, [R1+0x88] ;  /* 0x0000880001167983 */ /* 0x000ee80000300800 */
[----:B------:R-:W3:Y:S04]  /*aef0*/  LDL.LU R23, [R1+0x8c] ;  /* 0x00008c0001177983 */ /* 0x000ee80000300800 */
        /* <DEDUP_REMOVED lines=11> */
[----:B------:R-:W3:Y:S01]  /*afb0*/  LDL.LU R23, [R1+0x18c] ;  /* 0x00018c0001177983 */ /* 0x000ee20000300800 */
[C---:B----4-:R-:W-:Y:S03]  /*afc0*/  HMMA.16816.F32.BF16 R16, R24.reuse, R16, R4 ;  /* 0x000000101810723c */ /* 0x050fe60000041804 */
[----:B---3--:R-:W-:Y:S04]  /*afd0*/  STL.64 [R1+0x2f60], R22 ;  /* 0x002f601601007387 */ /* 0x008fe80000100a00 */
[----:B--2---:R0:W-:Y:S04]  /*afe0*/  STL.64 [R1+0x2f58], R20 ;  /* 0x002f581401007387 */ /* 0x0041e80000100a00 */
[----:B0-----:R-:W2:Y:S04]  /*aff0*/  LDL.LU R20, [R1+0x1a0] ;  /* 0x0001a00001147983 */ /* 0x001ea80000300800 */
[----:B------:R-:W2:Y:S04]  /*b000*/  LDL.LU R21, [R1+0x1a4] ;  /* 0x0001a40001157983 */ /* 0x000ea80000300800 */
[----:B------:R-:W2:Y:S04]  /*b010*/  LDL.LU R22, [R1+0x1a8] ;  /* 0x0001a80001167983 */ /* 0x000ea80000300800 */
[----:B------:R-:W2:Y:S04]  /*b020*/  LDL.LU R23, [R1+0x1ac] ;  /* 0x0001ac0001177983 */ /* 0x000ea80000300800 */
[----:B------:R-:W3:Y:S04]  /*b030*/  LDL.LU R12, [R1+0x170] ;  /* 0x00017000010c7983 */ /* 0x000ee80000300800 */
[----:B------:R-:W3:Y:S04]  /*b040*/  LDL.LU R13, [R1+0x174] ;  /* 0x00017400010d7983 */ /* 0x000ee80000300800 */
[----:B------:R-:W3:Y:S04]  /*b050*/  LDL.LU R8, [R1+0x10] ;  /* 0x0000100001087983 */ /* 0x000ee80000300800 */
[----:B------:R-:W3:Y:S04]  /*b060*/  LDL.LU R9, [R1+0x14] ;  /* 0x0000140001097983 */ /* 0x000ee80000300800 */
[----:B------:R-:W3:Y:S04]  /*b070*/  LDL.LU R10, [R1+0x18] ;  /* 0x00001800010a7983 */ /* 0x000ee80000300800 */
[----:B------:R-:W3:Y:S04]  /*b080*/  LDL.LU R11, [R1+0x1c] ;  /* 0x00001c00010b7983 */ /* 0x000ee80000300800 */
[----:B------:R-:W2:Y:S04]  /*b090*/  LDL.LU.64 R4, [R1+0x2f68] ;  /* 0x002f680001047983 */ /* 0x000ea80000300a00 */
[----:B------:R0:W-:Y:S04]  /*b0a0*/  STL.64 [R1+0xa0], R16 ;  /* 0x0000a01001007387 */ /* 0x0001e80000100a00 */
[----:B------:R1:W-:Y:S04]  /*b0b0*/  STL.64 [R1+0xa8], R18 ;  /* 0x0000a81201007387 */ /* 0x0003e80000100a00 */
[----:B0-----:R-:W4:Y:S04]  /*b0c0*/  LDL.LU R16, [R1] ;  /* 0x0000000001107983 */ /* 0x001f280000300800 */
[----:B------:R-:W4:Y:S04]  /*b0d0*/  LDL.LU R17, [R1+0x4] ;  /* 0x0000040001117983 */ /* 0x000f280000300800 */
[----:B-1----:R-:W4:Y:S04]  /*b0e0*/  LDL.LU R18, [R1+0x8] ;  /* 0x0000080001127983 */ /* 0x002f280000300800 */
[----:B------:R-:W4:Y:S01]  /*b0f0*/  LDL.LU R19, [R1+0xc] ;  /* 0x00000c0001137983 */ /* 0x000f220000300800 */
[----:B--2---:R-:W-:Y:S03]  /*b100*/  HMMA.16816.F32.BF16 R4, R24, R4, R20 ;  /* 0x000000041804723c */ /* 0x004fe60000041814 */
[----:B------:R-:W2:Y:S04]  /*b110*/  LDL.LU.64 R22, [R1+0x2f60] ;  /* 0x002f600001167983 */ /* 0x000ea80000300a00 */
[----:B------:R-:W2:Y:S11]  /*b120*/  LDL.LU.64 R20, [R1+0x2f58] ;  /* 0x002f580001147983 */ /* 0x000eb60000300a00 */
[----:B------:R-:W-:Y:S05]  /*b130*/  @!UPT UIADD3 URZ, URZ, URZ, URZ ;  /* 0x0000003f3f3ff290 */ /* 0x000fea000fffe03f */
[----:B------:R0:W-:Y:S01]  /*b140*/  STL [R1+0xd4], R5 ;  /* 0x0000d40501007387 */ /* 0x0001e20000100800 */
[----:B------:R-:W-:-:S03]  /*b150*/  IMAD.MOV.U32 R29, RZ, RZ, R4 ;  /* 0x000000ffff1d7224 */ /* 0x000fc600078e0004 */
[----:B------:R2:W-:Y:S04]  /*b160*/  STL [R1+0xd8], R6 ;  /* 0x0000d80601007387 */ /* 0x0005e80000100800 */
[----:B0-----:R-:W2:Y:S01]  /*b170*/  LDL.LU.64 R4, [R1+0x2f50] ;  /* 0x002f500001047983 */ /* 0x001ea20000300a00 */
[----:B------:R-:W-:-:S05]  /*b180*/  MOV R0, R7 ;  /* 0x0000000700007202 */ /* 0x000fca0000000f00 */
[----:B------:R-:W-:Y:S04]  /*b190*/  STL [R1+0x2e48], R0 ;  /* 0x002e480001007387 */ /* 0x000fe80000100800 */
[----:B------:R-:W-:Y:S01]  /*b1a0*/  STL [R1+0x2e44], R29 ;  /* 0x002e441d01007387 */ /* 0x000fe20000100800 */
[----:B--2---:R-:W-:Y:S03]  /*b1b0*/  HMMA.16816.F32.BF16 R4, R24, R4, R20 ;  /* 0x000000041804723c */ /* 0x004fe60000041814 */
[----:B------:R-:W2:Y:S04]  /*b1c0*/  LDL.LU.64 R22, [R1+0x2f48] ;  /* 0x002f480001167983 */ /* 0x000ea80000300a00 */
[----:B------:R-:W2:Y:S11]  /*b1d0*/  LDL.LU.64 R20, [R1+0x2f40] ;  /* 0x002f400001147983 */ /* 0x000eb60000300a00 */
[----:B------:R-:W-:Y:S05]  /*b1e0*/  @!UPT UIADD3 URZ, URZ, URZ, URZ ;  /* 0x0000003f3f3ff290 */ /* 0x000fea000fffe03f */
[----:B------:R0:W-:Y:S04]  /*b1f0*/  STL.64 [R1+0x120], R4 ;  /* 0x0001200401007387 */ /* 0x0001e80000100a00 */
[----:B0-----:R-:W2:Y:S01]  /*b200*/  LDL.LU.64 R4, [R1+0x2f38] ;  /* 0x002f380001047983 */ /* 0x001ea20000300a00 */
[----:B------:R-:W-:Y:S02]  /*b210*/  IMAD.MOV.U32 R2, RZ, RZ, R6 ;  /* 0x000000ffff027224 */ /* 0x000fe400078e0006 */
[----:B------:R-:W-:-:S05]  /*b220*/  IMAD.MOV.U32 R3, RZ, RZ, R7 ;  /* 0x000000ffff037224 */ /* 0x000fca00078e0007 */
        /* <DEDUP_REMOVED lines=8> */
[----:B------:R-:W-:Y:S01]  /*b2b0*/  MOV R0, R6 ;  /* 0x0000000600007202 */ /* 0x000fe20000000f00 */
[----:B------:R-:W-:-:S05]  /*b2c0*/  IMAD.MOV.U32 R29, RZ, RZ, R7 ;  /* 0x000000ffff1d7224 */ /* 0x000fca00078e0007 */
[----:B------:R-:W-:Y:S04]  /*b2d0*/  STL [R1+0x2e58], R29 ;  /* 0x002e581d01007387 */ /* 0x000fe80000100800 */
[----:B------:R-:W-:Y:S01]  /*b2e0*/  STL [R1+0x2e54], R0 ;  /* 0x002e540001007387 */ /* 0x000fe20000100800 */
[C---:B--2---:R-:W-:Y:S03]  /*b2f0*/  HMMA.16816.F32.BF16 R4, R24.reuse, R4, R20 ;  /* 0x000000041804723c */ /* 0x044fe60000041814 */
[----:B------:R-:W2:Y:S04]  /*b300*/  LDL.LU.64 R22, [R1+0x2f18] ;  /* 0x002f180001167983 */ /* 0x000ea80000300a00 */
[----:B------:R-:W2:Y:S11]  /*b310*/  LDL.LU.64 R20, [R1+0x2f10] ;  /* 0x002f100001147983 */ /* 0x000eb60000300a00 */
[----:B------:R-:W-:Y:S05]  /*b320*/  @!UPT UIADD3 URZ, URZ, URZ, URZ ;  /* 0x0000003f3f3ff290 */ /* 0x000fea000fffe03f */
[----:B------:R0:W-:Y:S04]  /*b330*/  STL.64 [R1+0x100], R4 ;  /* 0x0001000401007387 */ /* 0x0001e80000100a00 */
[----:B0-----:R-:W2:Y:S01]  /*b340*/  LDL.LU.64 R4, [R1+0x2f08] ;  /* 0x002f080001047983 */ /* 0x001ea20000300a00 */
[----:B------:R-:W-:Y:S01]  /*b350*/  IMAD.MOV.U32 R3, RZ, RZ, R6 ;  /* 0x000000ffff037224 */ /* 0x000fe200078e0006 */
[----:B------:R-:W-:Y:S01]  /*b360*/  MOV R2, R7 ;  /* 0x0000000700027202 */ /* 0x000fe20000000f00 */
[C---:B---3--:R-:W-:Y:S04]  /*b370*/  HMMA.16816.F32.BF16 R12, R24.reuse, R12, R8 ;  /* 0x0000000c180c723c */ /* 0x048fe80000041808 */
[----:B------:R-:W-:Y:S04]  /*b380*/  STL [R1+0x2e60], R2 ;  /* 0x002e600201007387 */ /* 0x000fe80000100800 */
[----:B------:R-:W-:Y:S01]  /*b390*/  STL [R1+0x2e5c], R3 ;  /* 0x002e5c0301007387 */ /* 0x000fe20000100800 */
[----:B--2---:R-:W-:Y:S03]  /*b3a0*/  HMMA.16816.F32.BF16 R4, R24, R4, R20 ;  /* 0x000000041804723c */ /* 0x004fe60000041814 */
[----:B------:R-:W2:Y:S04]  /*b3b0*/  LDL.LU.64 R22, [R1+0x2f00] ;  /* 0x002f000001167983 */ /* 0x000ea80000300a00 */
[----:B------:R-:W2:Y:S11]  /*b3c0*/  LDL.LU.64 R20, [R1+0x2ef8] ;  /* 0x002ef80001147983 */ /* 0x000eb60000300a00 */
[----:B------:R-:W-:Y:S06]  /*b3d0*/  @!UPT UIADD3 URZ, URZ, URZ, URZ ;  /* 0x0000003f3f3ff290 */ /* 0x000fec000fffe03f */
[----:B------:R-:W-:Y:S02]  /*b3e0*/  IMAD.MOV.U32 R0, RZ, RZ, R7 ;  /* 0x000000ffff007224 */ /* 0x000fe400078e0007 */
[----:B------:R-:W-:Y:S01]  /*b3f0*/  IMAD.MOV.U32 R29, RZ, RZ, R6 ;  /* 0x000000ffff1d7224 */ /* 0x000fe200078e0006 */
[----:B------:R0:W-:Y:S04]  /*b400*/  STL.64 [R1+0xf0], R4 ;  /* 0x0000f00401007387 */ /* 0x0001e80000100a00 */
[----:B0-----:R-:W3:Y:S04]  /*b410*/  LDL.LU.64 R4, [R1+0x2ef0] ;  /* 0x002ef00001047983 */ /* 0x001ee80000300a00 */
[----:B------:R-:W-:Y:S04]  /*b420*/  STL [R1+0x2e68], R0 ;  /* 0x002e680001007387 */ /* 0x000fe80000100800 */
[----:B------:R-:W-:Y:S04]  /*b430*/  STL [R1+0x2e64], R29 ;  /* 0x002e641d01007387 */ /* 0x000fe80000100800 */
[----:B------:R-:W5:Y:S04]  /*b440*/  LDL.LU.64 R8, [R1+0x2ee8] ;  /* 0x002ee80001087983 */ /* 0x000f680000300a00 */
[----:B------:R0:W-:Y:S04]  /*b450*/  STL.64 [R1+0xb0], R12 ;  /* 0x0000b00c01007387 */ /* 0x0001e80000100a00 */
[----:B0-----:R-:W4:Y:S01]  /*b460*/  LDL.LU.64 R12, [R1+0x2ee0] ;  /* 0x002ee000010c7983 */ /* 0x001f220000300a00 */
[----:B------:R-:W-:Y:S01]  /*b470*/  MOV R2, R14 ;  /* 0x0000000e00027202 */ /* 0x000fe20000000f00 */
[----:B------:R-:W-:-:S05]  /*b480*/  IMAD.MOV.U32 R3, RZ, RZ, R15 ;  /* 0x000000ffff037224 */ /* 0x000fca00078e000f */
[----:B------:R-:W-:Y:S04]  /*b490*/  STL [R1+0x2e70], R3 ;  /* 0x002e700301007387 */ /* 0x000fe80000100800 */
[----:B------:R-:W-:Y:S01]  /*b4a0*/  STL [R1+0x2e6c], R2 ;  /* 0x002e6c0201007387 */ /* 0x000fe20000100800 */
[C---:B----4-:R-:W-:Y:S03]  /*b4b0*/  HMMA.16816.F32.BF16 R12, R24.reuse, R12, R16 ;  /* 0x0000000c180c723c */ /* 0x050fe60000041810 */
[----:B------:R-:W4:Y:S11]  /*b4c0*/  LDL.LU.64 R16, [R1+0x2ed8] ;  /* 0x002ed80001107983 */ /* 0x000f360000300a00 */
[----:B------:R-:W-:Y:S09]  /*b4d0*/  @!UPT UIADD3 URZ, URZ, URZ, URZ ;  /* 0x0000003f3f3ff290 */ /* 0x000ff2000fffe03f */
[----:B------:R0:W-:Y:S01]  /*b4e0*/  STL.64 [R1+0x40], R12 ;  /* 0x0000400c01007387 */ /* 0x0001e20000100a00 */
[----:B------:R-:W-:Y:S01]  /*b4f0*/  IMAD.MOV.U32 R0, RZ, RZ, R14 ;  /* 0x000000ffff007224 */ /* 0x000fe200078e000e */
[----:B------:R-:W-:Y:S02]  /*b500*/  MOV R29, R15 ;  /* 0x0000000f001d7202 */ /* 0x000fe40000000f00 */
[----:B------:R-:W4:Y:S04]  /*b510*/  LDL.LU.64 R14, [R1+0x2ed0] ;  /* 0x002ed000010e7983 */ /* 0x000f280000300a00 */
[----:B0-----:R-:W4:Y:S04]  /*b520*/  LDL.LU.64 R12, [R1+0x2ec8] ;  /* 0x002ec800010c7983 */ /* 0x001f280000300a00 */
[----:B------:R-:W-:Y:S04]  /*b530*/  STL [R1+0x2e78], R29 ;  /* 0x002e781d01007387 */ /* 0x000fe80000100800 */
[----:B------:R-:W-:Y:S04]  /*b540*/  STL [R1+0x2e74], R0 ;  /* 0x002e740001007387 */ /* 0x000fe80000100800 */
[----:B------:R-:W5:Y:S01]  /*b550*/  LDL.LU.64 R18, [R1+0x2ec0] ;  /* 0x002ec00001127983 */ /* 0x000f620000300a00 */
[C---:B----4-:R-:W-:Y:S03]  /*b560*/  HMMA.16816.F32.BF16 R12, R24.reuse, R16, R12 ;  /* 0x00000010180c723c */ /* 0x050fe6000004180c */
[----:B------:R-:W5:Y:S11]  /*b570*/  LDL.LU.64 R16, [R1+0x2eb8] ;  /* 0x002eb80001107983 */ /* 0x000f760000300a00 */
[----:B------:R-:W-:Y:S09]  /*b580*/  @!UPT UIADD3 URZ, URZ, URZ, URZ ;  /* 0x0000003f3f3ff290 */ /* 0x000ff2000fffe03f */
[----:B------:R0:W-:Y:S01]  /*b590*/  STL.64 [R1+0x20], R12 ;  /* 0x0000200c01007387 */ /* 0x0001e20000100a00 */
[----:B------:R-:W-:Y:S02]  /*b5a0*/  IMAD.MOV.U32 R3, RZ, RZ, R14 ;  /* 0x000000ffff037224 */ /* 0x000fe400078e000e */
[----:B------:R-:W-:Y:S01]  /*b5b0*/  IMAD.MOV.U32 R2, RZ, RZ, R15 ;  /* 0x000000ffff027224 */ /* 0x000fe200078e000f */
[----:B------:R-:W4:Y:S04]  /*b5c0*/  LDL.LU R14, [R1+0x238] ;  /* 0x00023800010e7983 */ /* 0x000f280000300800 */
[----:B------:R-:W4:Y:S01]  /*b5d0*/  LDL.LU R15, [R1+0x23c] ;  /* 0x00023c00010f7983 */ /* 0x000f220000300800 */
[----:B-----5:R-:W-:Y:S03]  /*b5e0*/  HMMA.16816.F32.BF16 R16, R24, R8, R16 ;  /* 0x000000081810723c */ /* 0x020fe60000041810 */
[----:B----4-:R1:W-:Y:S04]  /*b5f0*/  STL.64 [R1+0x2e80], R14 ;  /* 0x002e800e01007387 */ /* 0x0103e80000100a00 */
[----:B0-----:R-:W2:Y:S04]  /*b600*/  LDL.LU R12, [R1+0x30] ;  /* 0x00003000010c7983 */ /* 0x001ea80000300800 */
[----:B------:R-:W2:Y:S04]  /*b610*/  LDL.LU R13, [R1+0x34] ;  /* 0x00003400010d7983 */ /* 0x000ea80000300800 */
[----:B-1----:R-:W2:Y:S04]  /*b620*/  LDL.LU R14, [R1+0x38] ;  /* 0x00003800010e7983 */ /* 0x002ea80000300800 */
[----:B------:R-:W2:Y:S04]  /*b630*/  LDL.LU R15, [R1+0x3c] ;  /* 0x00003c00010f7983 */ /* 0x000ea80000300800 */
[----:B------:R-:W3:Y:S04]  /*b640*/  LDL.LU.64 R10, [R1+0x2eb0] ;  /* 0x002eb000010a7983 */ /* 0x000ee80000300a00 */
[----:B------:R-:W3:Y:S04]  /*b650*/  LDL.LU.64 R8, [R1+0x2ea8] ;  /* 0x002ea80001087983 */ /* 0x000ee80000300a00 */
[----:B------:R0:W-:Y:S04]  /*b660*/  STL.64 [R1+0x10], R16 ;  /* 0x0000101001007387 */ /* 0x0001e80000100a00 */
[----:B0-----:R-:W4:Y:S01]  /*b670*/  LDL.LU R16, [R1+0x200] ;  /* 0x0002000001107983 */ /* 0x001f220000300800 */
[----:B------:R-:W-:-:S03]  /*b680*/  IMAD.MOV.U32 R17, RZ, RZ, R28 ;  /* 0x000000ffff117224 */ /* 0x000fc600078e001c */
[----:B------:R-:W5:Y:S04]  /*b690*/  LDL.LU R28, [R1+0x2ea0] ;  /* 0x002ea000011c7983 */ /* 0x000f680000300800 */
[----:B------:R-:W4:Y:S01]  /*b6a0*/  LDL.LU.64 R6, [R1+0x2e98] ;  /* 0x002e980001067983 */ /* 0x000f220000300a00 */
[C---:B---3--:R-:W-:Y:S03]  /*b6b0*/  HMMA.16816.F32.BF16 R8, R24.reuse, R4, R8 ;  /* 0x000000041808723c */ /* 0x048fe60000041808 */
[----:B------:R-:W4:Y:S01]  /*b6c0*/  LDL.LU.64 R4, [R1+0x2e90] ;  /* 0x002e900001047983 */ /* 0x000f220000300a00 */
[----:B------:R-:W-:Y:S01]  /*b6d0*/  MOV R29, R18 ;  /* 0x00000012001d7202 */ /* 0x000fe20000000f00 */
[----:B------:R-:W-:Y:S11]  /*b6e0*/  IMAD.MOV.U32 R0, RZ, RZ, R19 ;  /* 0x000000ffff007224 */ /* 0x000ff600078e0013 */
[----:B------:R-:W-:Y:S07]  /*b6f0*/  @!UPT UIADD3 URZ, URZ, URZ, URZ ;  /* 0x0000003f3f3ff290 */ /* 0x000fee000fffe03f */
[----:B------:R0:W-:Y:S04]  /*b700*/  STL.64 [R1+0x2d50], R10 ;  /* 0x002d500a01007387 */ /* 0x0001e80000100a00 */
[----:B------:R-:W-:Y:S04]  /*b710*/  STL.64 [R1+0x2d48], R8 ;  /* 0x002d480801007387 */ /* 0x000fe80000100a00 */
[----:B0-----:R-:W3:Y:S04]  /*b720*/  LDL.LU R10, [R1+0x228] ;  /* 0x00022800010a7983 */ /* 0x001ee80000300800 */
[----:B------:R-:W3:Y:S01]  /*b730*/  LDL.LU R11, [R1+0x22c] ;  /* 0x00022c00010b7983 */ /* 0x000ee20000300800 */
[----:B----4-:R-:W-:Y:S03]  /*b740*/  HMMA.16816.F32.BF16 R16, R24, R16, R4 ;  /* 0x000000101810723c */ /* 0x010fe60000041804 */
[----:B------:R-:W2:Y:S04]  /*b750*/  LDL.LU R26, [R1+0x218] ;  /* 0x00021800011a7983 */ /* 0x000ea80000300800 */
[----:B------:R-:W2:Y:S01]  /*b760*/  LDL.LU R27, [R1+0x21c] ;  /* 0x00021c00011b7983 */ /* 0x000ea20000300800 */
[----:B-----5:R-:W-:-:S03]  /*b770*/  MOV R5, R28 ;  /* 0x0000001c00057202 */ /* 0x020fc60000000f00 */
[----:B------:R-:W3:Y:S04]  /*b780*/  LDL.LU R4, [R1+0x60] ;  /* 0x0000600001047983 */ /* 0x000ee80000300800 */
[----:B------:R-:W4:Y:S04]  /*b790*/  LDL.LU R28, [R1+0x2e88] ;  /* 0x002e8800011c7983 */ /* 0x000f280000300800 */
[----:B------:R-:W3:Y:S04]  /*b7a0*/  LDL.LU R6, [R1+0x68] ;  /* 0x0000680001067983 */ /* 0x000ee80000300800 */
[----:B------:R-:W3:Y:S04]  /*b7b0*/  LDL.LU R7, [R1+0x6c] ;  /* 0x00006c0001077983 */ /* 0x000ee80000300800 */
[----:B------:R-:W-:Y:S04]  /*b7c0*/  STL.64 [R1+0x2d40], R18 ;  /* 0x002d401201007387 */ /* 0x000fe80000100a00 */
[----:B------:R0:W-:Y:S04]  /*b7d0*/  STL.64 [R1+0x2d38], R16 ;  /* 0x002d381001007387 */ /* 0x0001e80000100a00 */
[----:B0-----:R-:W5:Y:S04]  /*b7e0*/  LDL.LU R16, [R1+0x50] ;  /* 0x0000500001107983 */ /* 0x001f680000300800 */
[----:B------:R-:W5:Y:S04]  /*b7f0*/  LDL.LU R17, [R1+0x54] ;  /* 0x0000540001117983 */ /* 0x000f680000300800 */
[----:B------:R-:W5:Y:S01]  /*b800*/  LDL.LU R19, [R1+0x5c] ;  /* 0x00005c0001137983 */ /* 0x000f620000300800 */
[C---:B--2---:R-:W-:Y:S03]  /*b810*/  HMMA.16816.F32.BF16 R24, R20.reuse, R26, R12 ;  /* 0x0000001a1418723c */ /* 0x044fe6000004180c */
[----:B------:R-:W5:Y:S04]  /*b820*/  LDL.LU.64 R14, [R1+0x2e80] ;  /* 0x002e8000010e7983 */ /* 0x000f680000300a00 */
[----:B------:R-:W0:Y:S01]  /*b830*/  S2R R13, SR_TID.X ;  /* 0x00000000000d7919 */ /* 0x000e220000002100 */
[----:B----4-:R-:W-:Y:S01]  /*b840*/  IMAD.MOV.U32 R18, RZ, RZ, R28 ;  /* 0x000000ffff127224 */ /* 0x010fe200078e001c */
[C---:B---3--:R-:W-:Y:S01]  /*b850*/  HMMA.16816.F32.BF16 R4, R20.reuse, R10, R4 ;  /* 0x0000000a1404723c */ /* 0x048fe20000041804 */
[----:B0-----:R-:W-:Y:S11]  /*b860*/  IMAD.SHL.U32 R9, R13, 0x2, RZ ;  /* 0x000000020d097824 */ /* 0x001ff600078e00ff */
[----:B------:R-:W-:Y:S02]  /*b870*/  @!UPT UIADD3 URZ, URZ, URZ, URZ ;  /* 0x0000003f3f3ff290 */ /* 0x000fe4000fffe03f */
[----:B------:R-:W-:Y:S04]  /*b880*/  STL [R1+0x2d20], R26 ;  /* 0x002d201a01007387 */ /* 0x000fe80000100800 */
[----:B------:R-:W-:Y:S04]  /*b890*/  STL [R1+0x2d1c], R27 ;  /* 0x002d1c1b01007387 */ /* 0x000fe80000100800 */
[----:B------:R-:W-:Y:S01]  /*b8a0*/  STL.64 [R1+0x2e28], R24 ;  /* 0x002e281801007387 */ /* 0x000fe20000100a00 */
[----:B-----5:R-:W-:Y:S11]  /*b8b0*/  HMMA.16816.F32.BF16 R12, R20, R14, R16 ;  /* 0x0000000e140c723c */ /* 0x020ff60000041810 */
[----:B------:R-:W-:Y:S11]  /*b8c0*/  @!UPT UIADD3 URZ, URZ, URZ, URZ ;  /* 0x0000003f3f3ff290 */ /* 0x000ff6000fffe03f */
[----:B------:R-:W-:Y:S01]  /*b8d0*/  @!UPT UIADD3 URZ, URZ, URZ, URZ ;  /* 0x0000003f3f3ff290 */ /* 0x000fe2000fffe03f */
[----:B------:R-:W-:Y:S04]  /*b8e0*/  STL [R1+0x2d18], R14 ;  /* 0x002d180e01007387 */ /* 0x000fe80000100800 */
[----:B------:R-:W-:Y:S04]  /*b8f0*/  STL [R1+0x2d14], R15 ;  /* 0x002d140f01007387 */ /* 0x000fe80000100800 */
[----:B------:R-:W-:Y:S04]  /*b900*/  STL.64 [R1+0x8], R6 ;  /* 0x0000080601007387 */ /* 0x000fe80000100a00 */
[----:B------:R-:W2:Y:S04]  /*b910*/  LDL.LU R10, [R1+0x1c8] ;  /* 0x0001c800010a7983 */ /* 0x000ea80000300800 */
[----:B------:R-:W2:Y:S04]  /*b920*/  LDL.LU R11, [R1+0x1cc] ;  /* 0x0001cc00010b7983 */ /* 0x000ea80000300800 */
[----:B--2---:R0:W-:Y:S04]  /*b930*/  STL.64 [R1+0x2d60], R10 ;  /* 0x002d600a01007387 */ /* 0x0041e80000100a00 */
[----:B------:R-:W2:Y:S04]  /*b940*/  LDL.LU R18, [R1+0x1e8] ;  /* 0x0001e80001127983 */ /* 0x000ea80000300800 */
[----:B------:R-:W2:Y:S04]  /*b950*/  LDL.LU R19, [R1+0x1ec] ;  /* 0x0001ec0001137983 */ /* 0x000ea80000300800 */
[----:B0-----:R-:W3:Y:S04]  /*b960*/  LDL.LU R10, [R1+0x1b8] ;  /* 0x0001b800010a7983 */ /* 0x001ee80000300800 */
[----:B------:R-:W3:Y:S04]  /*b970*/  LDL.LU R11, [R1+0x1bc] ;  /* 0x0001bc00010b7983 */ /* 0x000ee80000300800 */
[----:B---3--:R-:W-:Y:S04]  /*b980*/  STL.64 [R1+0x2d78], R10 ;  /* 0x002d780a01007387 */ /* 0x008fe80000100a00 */
[----:B--2---:R0:W-:Y:S04]  /*b990*/  STL.64 [R1+0x2d58], R18 ;  /* 0x002d581201007387 */ /* 0x0041e80000100a00 */
[----:B------:R-:W2:Y:S04]  /*b9a0*/  LDL.LU R16, [R1+0x10] ;  /* 0x0000100001107983 */ /* 0x000ea80000300800 */
[----:B------:R-:W2:Y:S01]  /*b9b0*/  LDL.LU R17, [R1+0x14] ;  /* 0x0000140001117983 */ /* 0x000ea20000300800 */
[----:B0-----:R-:W-:Y:S01]  /*b9c0*/  IMAD.MOV.U32 R18, RZ, RZ, R29 ;  /* 0x000000ffff127224 */ /* 0x001fe200078e001d */
[----:B------:R-:W-:-:S02]  /*b9d0*/  MOV R19, R0 ;  /* 0x0000000000137202 */ /* 0x000fc40000000f00 */
[----:B------:R-:W3:Y:S04]  /*b9e0*/  LDL.LU R29, [R1+0x2e78] ;  /* 0x002e7800011d7983 */ /* 0x000ee80000300800 */
[----:B------:R-:W4:Y:S04]  /*b9f0*/  LDL.LU R0, [R1+0x2e74] ;  /* 0x002e740001007983 */ /* 0x000f280000300800 */
[----:B------:R-:W5:Y:S04]  /*ba00*/  LDL.LU R10, [R1+0x198] ;  /* 0x00019800010a7983 */ /* 0x000f680000300800 */
[----:B------:R-:W5:Y:S04]  /*ba10*/  LDL.LU R11, [R1+0x19c] ;  /* 0x00019c00010b7983 */ /* 0x000f680000300800 */
[----:B-----5:R-:W-:Y:S04]  /*ba20*/  STL.64 [R1+0x2d90], R10 ;  /* 0x002d900a01007387 */ /* 0x020fe80000100a00 */
[----:B------:R0:W-:Y:S04]  /*ba30*/  STL.64 [R1+0x2d70], R18 ;  /* 0x002d701201007387 */ /* 0x0001e80000100a00 */
[----:B--2---:R1:W-:Y:S01]  /*ba40*/  STL.64 [R1+0x2d68], R16 ;  /* 0x002d681001007387 */ /* 0x0043e20000100a00 */
[----:B0-----:R-:W-:-:S02]  /*ba50*/  IMAD.MOV.U32 R18, RZ, RZ, R3 ;  /* 0x000000ffff127224 */ /* 0x001fc400078e0003 */
[----:B------:R-:W-:Y:S01]  /*ba60*/  IMAD.MOV.U32 R19, RZ, RZ, R2 ;  /* 0x000000ffff137224 */ /* 0x000fe200078e0002 */
[----:B-1----:R-:W2:Y:S04]  /*ba70*/  LDL.LU R16, [R1+0x20] ;  /* 0x0000200001107983 */ /* 0x002ea80000300800 */
[----:B------:R-:W2:Y:S04]  /*ba80*/  LDL.LU R17, [R1+0x24] ;  /* 0x0000240001117983 */ /* 0x000ea80000300800 */
[----:B------:R-:W5:Y:S04]  /*ba90*/  LDL.LU R3, [R1+0x2e70] ;  /* 0x002e700001037983 */ /* 0x000f680000300800 */
[----:B------:R-:W2:Y:S04]  /*baa0*/  LDL.LU R2, [R1+0x2e6c] ;  /* 0x002e6c0001027983 */ /* 0x000ea80000300800 */
[----:B------:R-:W2:Y:S04]  /*bab0*/  LDL.LU R10, [R1+0x178] ;  /* 0x00017800010a7983 */ /* 0x000ea80000300800 */
[----:B------:R-:W2:Y:S04]  /*bac0*/  LDL.LU R11, [R1+0x17c] ;  /* 0x00017c00010b7983 */ /* 0x000ea80000300800 */
[----:B--2---:R-:W-:Y:S04]  /*bad0*/  STL.64 [R1+0x2da8], R10 ;  /* 0x002da80a01007387 */ /* 0x004fe80000100a00 */
[----:B------:R4:W-:Y:S04]  /*bae0*/  STL.64 [R1+0x2d88], R18 ;  /* 0x002d881201007387 */ /* 0x0009e80000100a00 */
[----:B------:R0:W-:Y:S01]  /*baf0*/  STL.64 [R1+0x2d80], R16 ;  /* 0x002d801001007387 */ /* 0x0001e20000100a00 */
[----:B----4-:R-:W-:Y:S01]  /*bb00*/  MOV R18, R0 ;  /* 0x0000000000127202 */ /* 0x010fe20000000f00 */
[----:B---3--:R-:W-:-:S02]  /*bb10*/  IMAD.MOV.U32 R19, RZ, RZ, R29 ;  /* 0x000000ffff137224 */ /* 0x008fc400078e001d */
[----:B0-----:R-:W2:Y:S04]  /*bb20*/  LDL.LU R16, [R1+0x40] ;  /* 0x0000400001107983 */ /* 0x001ea80000300800 */
[----:B------:R-:W2:Y:S04]  /*bb30*/  LDL.LU R17, [R1+0x44] ;  /* 0x0000440001117983 */ /* 0x000ea80000300800 */
[----:B------:R-:W3:Y:S04]  /*bb40*/  LDL.LU R0, [R1+0x2e68] ;  /* 0x002e680001007983 */ /* 0x000ee80000300800 */
[----:B------:R-:W4:Y:S04]  /*bb50*/  LDL.LU R29, [R1+0x2e64] ;  /* 0x002e6400011d7983 */ /* 0x000f280000300800 */
[----:B------:R-:W2:Y:S04]  /*bb60*/  LDL.LU R10, [R1+0x168] ;  /* 0x00016800010a7983 */ /* 0x000ea80000300800 */
[----:B------:R-:W2:Y:S04]  /*bb70*/  LDL.LU R11, [R1+0x16c] ;  /* 0x00016c00010b7983 */ /* 0x000ea80000300800 */
[----:B--2---:R-:W-:Y:S04]  /*bb80*/  STL.64 [R1+0x2dc0], R10 ;  /* 0x002dc00a01007387 */ /* 0x004fe80000100a00 */
[----:B------:R0:W-:Y:S04]  /*bb90*/  STL.64 [R1+0x2da0], R18 ;  /* 0x002da01201007387 */ /* 0x0001e80000100a00 */
[----:B------:R1:W-:Y:S01]  /*bba0*/  STL.64 [R1+0x2d98], R16 ;  /* 0x002d981001007387 */ /* 0x0003e20000100a00 */
[----:B0-----:R-:W-:Y:S01]  /*bbb0*/  IMAD.MOV.U32 R18, RZ, RZ, R2 ;  /* 0x000000ffff127224 */ /* 0x001fe200078e0002 */
[----:B-----5:R-:W-:-:S02]  /*bbc0*/  MOV R19, R3 ;  /* 0x0000000300137202 */ /* 0x020fc40000000f00 */
[----:B-1----:R-:W2:Y:S04]  /*bbd0*/  LDL.LU R16, [R1+0xb0] ;  /* 0x0000b00001107983 */ /* 0x002ea80000300800 */
[----:B------:R-:W2:Y:S04]  /*bbe0*/  LDL.LU R17, [R1+0xb4] ;  /* 0x0000b40001117983 */ /* 0x000ea80000300800 */
[----:B------:R-:W5:Y:S04]  /*bbf0*/  LDL.LU R2, [R1+0x2e60] ;  /* 0x002e600001027983 */ /* 0x000f680000300800 */
[----:B------:R-:W2:Y:S04]  /*bc00*/  LDL.LU R3, [R1+0x2e5c] ;  /* 0x002e5c0001037983 */ /* 0x000ea80000300800 */
[----:B------:R-:W2:Y:S04]  /*bc10*/  LDL.LU R10, [R1+0x158] ;  /* 0x00015800010a7983 */ /* 0x000ea80000300800 */
[----:B------:R-:W2:Y:S04]  /*bc20*/  LDL.LU R11, [R1+0x15c] ;  /* 0x00015c00010b7983 */ /* 0x000ea80000300800 */
[----:B--2---:R0:W-:Y:S04]  /*bc30*/  STL.64 [R1+0x2dd8], R10 ;  /* 0x002dd80a01007387 */ /* 0x0041e80000100a00 */
[----:B0-----:R-:W2:Y:S04]  /*bc40*/  LDL.LU R10, [R1+0x148] ;  /* 0x00014800010a7983 */ /* 0x001ea80000300800 */
[----:B------:R-:W2:Y:S04]  /*bc50*/  LDL.LU R11, [R1+0x14c] ;  /* 0x00014c00010b7983 */ /* 0x000ea80000300800 */
[----:B--2---:R-:W-:Y:S04]  /*bc60*/  STL.64 [R1+0x2df0], R10 ;  /* 0x002df00a01007387 */ /* 0x004fe80000100a00 */
[----:B------:R4:W-:Y:S04]  /*bc70*/  STL.64 [R1+0x2db8], R18 ;  /* 0x002db81201007387 */ /* 0x0009e80000100a00 */
[----:B------:R0:W-:Y:S01]  /*bc80*/  STL.64 [R1+0x2db0], R16 ;  /* 0x002db01001007387 */ /* 0x0001e20000100a00 */
[----:B----4-:R-:W-:-:S02]  /*bc90*/  IMAD.MOV.U32 R18, RZ, RZ, R29 ;  /* 0x000000ffff127224 */ /* 0x010fc400078e001d */
[----:B---3--:R-:W-:Y:S01]  /*bca0*/  IMAD.MOV.U32 R19, RZ, RZ, R0 ;  /* 0x000000ffff137224 */ /* 0x008fe200078e0000 */
        /* <DEDUP_REMOVED lines=9> */
[----:B0-----:R-:W-:Y:S01]  /*bd40*/  MOV R18, R3 ;  /* 0x0000000300127202 */ /* 0x001fe20000000f00 */
[----:B-----5:R-:W-:-:S02]  /*bd50*/  IMAD.MOV.U32 R19, RZ, RZ, R2 ;  /* 0x000000ffff137224 */ /* 0x020fc400078e0002 */
[----:B-1----:R-:W2:Y:S04]  /*bd60*/  LDL.LU R16, [R1+0x100] ;  /* 0x0001000001107983 */ /* 0x002ea80000300800 */
[----:B------:R-:W2:Y:S04]  /*bd70*/  LDL.LU R17, [R1+0x104] ;  /* 0x0001040001117983 */ /* 0x000ea80000300800 */
[----:B------:R-:W5:Y:S04]  /*bd80*/  LDL.LU R3, [R1+0x2e50] ;  /* 0x002e500001037983 */ /* 0x000f680000300800 */
[----:B------:R-:W2:Y:S04]  /*bd90*/  LDL.LU R2, [R1+0x2e4c] ;  /* 0x002e4c0001027983 */ /* 0x000ea80000300800 */
[----:B------:R-:W2:Y:S04]  /*bda0*/  LDL.LU R10, [R1+0xe8] ;  /* 0x0000e800010a7983 */ /* 0x000ea80000300800 */
[----:B------:R-:W2:Y:S04]  /*bdb0*/  LDL.LU R11, [R1+0xec] ;  /* 0x0000ec00010b7983 */ /* 0x000ea80000300800 */
[----:B------:R-:W3:Y:S04]  /*bdc0*/  LDL.LU R6, [R1+0x98] ;  /* 0x0000980001067983 */ /* 0x000ee80000300800 */
[----:B------:R-:W3:Y:S04]  /*bdd0*/  LDL.LU R7, [R1+0x9c] ;  /* 0x00009c0001077983 */ /* 0x000ee80000300800 */
[----:B------:R-:W0:Y:S04]  /*bde0*/  S2R R28, SR_TID.X ;  /* 0x00000000001c7919 */ /* 0x000e280000002100 */
[----:B--2---:R1:W-:Y:S04]  /*bdf0*/  STL.64 [R1+0x2e20], R10 ;  /* 0x002e200a01007387 */ /* 0x0043e80000100a00 */
[----:B-1----:R-:W2:Y:S04]  /*be00*/  LDL.LU R10, [R1+0xc8] ;  /* 0x0000c800010a7983 */ /* 0x002ea80000300800 */
[----:B------:R-:W2:Y:S01]  /*be10*/  LDL.LU R11, [R1+0xcc] ;  /* 0x0000cc00010b7983 */ /* 0x000ea20000300800 */
[----:B0-----:R-:W-:-:S05]  /*be20*/  LOP3.LUT R28, R28, 0x7, RZ, 0xc0, !PT ;  /* 0x000000071c1c7812 */ /* 0x001fca00078ec0ff */
[----:B------:R-:W-:-:S05]  /*be30*/  IMAD R28, R28, 0x210, RZ ;  /* 0x000002101c1c7824 */ /* 0x000fca00078e02ff */
[----:B------:R-:W-:Y:S01]  /*be40*/  LOP3.LUT R28, R28, 0x30, R9, 0x78, !PT ;  /* 0x000000301c1c7812 */ /* 0x000fe200078e7809 */
[----:B--2---:R0:W-:Y:S04]  /*be50*/  STL.64 [R1+0x2e30], R10 ;  /* 0x002e300a01007387 */ /* 0x0041e80000100a00 */
[----:B------:R-:W2:Y:S04]  /*be60*/  LDL.LU R8, [R1+0x70] ;  /* 0x0000700001087983 */ /* 0x000ea80000300800 */
[----:B------:R-:W2:Y:S04]  /*be70*/  LDL.LU R9, [R1+0x74] ;  /* 0x0000740001097983 */ /* 0x000ea80000300800 */
[----:B0-----:R-:W2:Y:S04]  /*be80*/  LDL.LU R10, [R1+0x78] ;  /* 0x00007800010a7983 */ /* 0x001ea80000300800 */
[----:B------:R-:W2:Y:S04]  /*be90*/  LDL.LU R11, [R1+0x7c] ;  /* 0x00007c00010b7983 */ /* 0x000ea80000300800 */
[----:B------:R-:W2:Y:S04]  /*bea0*/  LDL.LU R24, [R1+0xa0] ;  /* 0x0000a00001187983 */ /* 0x000ea80000300800 */
[----:B------:R-:W2:Y:S04]  /*beb0*/  LDL.LU R25, [R1+0xa4] ;  /* 0x0000a40001197983 */ /* 0x000ea80000300800 */
[----:B------:R-:W2:Y:S04]  /*bec0*/  LDL.LU R26, [R1+0xa8] ;  /* 0x0000a800011a7983 */ /* 0x000ea80000300800 */
[----:B------:R-:W2:Y:S04]  /*bed0*/  LDL.LU R27, [R1+0xac] ;  /* 0x0000ac00011b7983 */ /* 0x000ea80000300800 */
[----:B------:R-:W-:Y:S04]  /*bee0*/  STL.64 [R1+0x2de8], R18 ;  /* 0x002de81201007387 */ /* 0x000fe80000100a00 */
[----:B------:R0:W-:Y:S04]  /*bef0*/  STL.64 [R1+0x2de0], R16 ;  /* 0x002de01001007387 */ /* 0x0001e80000100a00 */
[----:B0-----:R-:W2:Y:S04]  /*bf00*/  LDL.LU R16, [R1+0x110] ;  /* 0x0001100001107983 */ /* 0x001ea80000300800 */
[----:B------:R-:W2:Y:S01]  /*bf10*/  LDL.LU R17, [R1+0x114] ;  /* 0x0001140001117983 */ /* 0x000ea20000300800 */
[----:B----4-:R-:W-:Y:S01]  /*bf20*/  IMAD.MOV.U32 R18, RZ, RZ, R0 ;  /* 0x000000ffff127224 */ /* 0x010fe200078e0000 */
[----:B---3--:R-:W-:-:S02]  /*bf30*/  MOV R19, R29 ;  /* 0x0000001d00137202 */ /* 0x008fc40000000f00 */
[----:B------:R-:W3:Y:S04]  /*bf40*/  LDL.LU R0, [R1+0x2e48] ;  /* 0x002e480001007983 */ /* 0x000ee80000300800 */
[----:B------:R-:W4:Y:S04]  /*bf50*/  LDL.LU R29, [R1+0x2e44] ;  /* 0x002e4400011d7983 */ /* 0x000f280000300800 */
[----:B------:R-:W-:Y:S04]  /*bf60*/  STL.64 [R1+0x2e00], R18 ;  /* 0x002e001201007387 */ /* 0x000fe80000100a00 */
[----:B--2---:R0:W-:Y:S04]  /*bf70*/  STL.64 [R1+0x2df8], R16 ;  /* 0x002df81001007387 */ /* 0x0041e80000100a00 */
[----:B0-----:R-:W2:Y:S04]  /*bf80*/  LDL.LU R16, [R1+0x120] ;  /* 0x0001200001107983 */ /* 0x001ea80000300800 */
[----:B------:R-:W2:Y:S01]  /*bf90*/  LDL.LU R17, [R1+0x124] ;  /* 0x0001240001117983 */ /* 0x000ea20000300800 */
[----:B------:R-:W-:-:S02]  /*bfa0*/  IMAD.MOV.U32 R18, RZ, RZ, R2 ;  /* 0x000000ffff127224 */ /* 0x000fc400078e0002 */
[----:B-----5:R-:W-:Y:S01]  /*bfb0*/  IMAD.MOV.U32 R19, RZ, RZ, R3 ;  /* 0x000000ffff137224 */ /* 0x020fe200078e0003 */
[----:B------:R-:W5:Y:S04]  /*bfc0*/  LDL.LU R2, [R1+0x2e40] ;  /* 0x002e400001027983 */ /* 0x000f680000300800 */
[----:B------:R-:W3:Y:S04]  /*bfd0*/  LDL.LU R3, [R1+0x2e3c] ;  /* 0x002e3c0001037983 */ /* 0x000ee80000300800 */
[----:B------:R-:W-:Y:S01]  /*bfe0*/  STL.64 [R1+0x2e18], R18 ;  /* 0x002e181201007387 */ /* 0x000fe20000100a00 */
[----:B------:R-:W-:Y:S03]  /*bff0*/  HMMA.16816.F32.BF16 R8, R20, R6, R8 ;  /* 0x000000061408723c */ /* 0x000fe60000041808 */
[----:B--2---:R4:W-:Y:S02]  /*c000*/  STL.64 [R1+0x2e10], R16 ;  /* 0x002e101001007387 */ /* 0x0049e40000100a00 */
[----:B----4-:R-:W-:-:S02]  /*c010*/  MOV R16, R29 ;  /* 0x0000001d00107202 */ /* 0x010fc40000000f00 */
[----:B------:R-:W2:Y:S01]  /*c020*/  LDL.LU R29, [R1+0x2e38] ;  /* 0x002e3800011d7983 */ /* 0x000ea20000300800 */
[----:B------:R-:W-:Y:S01]  /*c030*/  MOV R14, R4 ;  /* 0x00000004000e7202 */ /* 0x000fe20000000f00 */
[----:B------:R-:W-:Y:S02]  /*c040*/  IMAD.MOV.U32 R15, RZ, RZ, R5 ;  /* 0x000000ffff0f7224 */ /* 0x000fe400078e0005 */
[----:B------:R-:W4:Y:S04]  /*c050*/  LDL.LU R17, [R1+0xd4] ;  /* 0x0000d40001117983 */ /* 0x000f280000300800 */
[----:B------:R-:W4:Y:S04]  /*c060*/  LDL.LU R18, [R1+0xd8] ;  /* 0x0000d80001127983 */ /* 0x000f280000300800 */
[----:B------:R-:W-:Y:S04]  /*c070*/  STL.64 [R1+0x2d30], R14 ;  /* 0x002d300e01007387 */ /* 0x000fe80000100a00 */
[----:B------:R-:W-:Y:S04]  /*c080*/  STL.64 [R1+0x2d28], R12 ;  /* 0x002d280c01007387 */ /* 0x000fe80000100a00 */
[----:B--2---:R-:W-:Y:S04]  /*c090*/  STL [R1+0x2d10], R29 ;  /* 0x002d101d01007387 */ /* 0x004fe80000100800 */
[----:B------:R-:W-:Y:S04]  /*c0a0*/  STL.64 [R1+0x180], R8 ;  /* 0x0001800801007387 */ /* 0x000fe80000100a00 */
[----:B------:R-:W-:Y:S04]  /*c0b0*/  STL.64 [R1+0x188], R10 ;  /* 0x0001880a01007387 */ /* 0x000fe80000100a00 */
[----:B------:R-:W0:Y:S01]  /*c0c0*/  LDSM.16.M88.4 R8, [R28+0x20080] ;  /* 0x020080001c08783b */ /* 0x000e220000000200 */
[----:B---3--:R-:W-:-:S03]  /*c0d0*/  IMAD.MOV.U32 R19, RZ, RZ, R0 ;  /* 0x000000ffff137224 */ /* 0x008fc600078e0000 */
[----:B------:R-:W-:Y:S01]  /*c0e0*/  LDSM.16.MT88.4 R4, [R29+0x8000] ;  /* 0x008000001d04783b */ /* 0x000fe20000004200 */
[----:B0-----:R-:W-:-:S03]  /*c0f0*/  IMAD.MOV.U32 R13, RZ, RZ, R8 ;  /* 0x000000ffff0d7224 */ /* 0x001fc600078e0008 */
[----:B------:R-:W-:Y:S01]  /*c100*/  STL.64 [R1+0x1f8], R10 ;  /* 0x0001f80a01007387 */ /* 0x000fe20000100a00 */
[----:B------:R-:W-:-:S03]  /*c110*/  IMAD.MOV.U32 R12, RZ, RZ, R9 ;  /* 0x000000ffff0c7224 */ /* 0x000fc600078e0009 */
[----:B------:R-:W0:Y:S04]  /*c120*/  LDSM.16.M88.4 R8, [R28+0x21080] ;  /* 0x021080001c08783b */ /* 0x000e280000000200 */
[----:B0-----:R-:W-:Y:S04]  /*c130*/  STL [R1+0x210], R8 ;  /* 0x0002100801007387 */ /* 0x001fe80000100800 */
[----:B------:R0:W-:Y:S04]  /*c140*/  STL.64 [R1+0x218], R10 ;  /* 0x0002180a01007387 */ /* 0x0001e80000100a00 */
[----:B0-----:R-:W2:Y:S01]  /*c150*/  LDL.LU.64 R10, [R1+0x2e30] ;  /* 0x002e3000010a7983 */ /* 0x001ea20000300a00 */
[----:B------:R-:W-:Y:S01]  /*c160*/  MOV R0, R9 ;  /* 0x0000000900007202 */ /* 0x000fe20000000f00 */
[----:B------:R-:W-:Y:S01]  /*c170*/  IMAD.MOV.U32 R14, RZ, RZ, R3 ;  /* 0x000000ffff0e7224 */ /* 0x000fe200078e0003 */
[----:B-----5:R-:W-:Y:S01]  /*c180*/  MOV R15, R2 ;  /* 0x00000002000f7202 */ /* 0x020fe20000000f00 */
[----:B--2---:R-:W-:Y:S01]  /*c190*/  HMMA.16816.F32.BF16 R8, R20, R10, R24 ;  /* 0x0000000a1408723c */ /* 0x004fe20000041818 */
[----:B------:R-:W2:Y:S11]  /*c1a0*/  LDL.LU.64 R24, [R1+0x2e28] ;  /* 0x002e280001187983 */ /* 0x000eb60000300a00 */
[----:B------:R-:W-:Y:S11]  /*c1b0*/  @!UPT UIADD3 URZ, URZ, URZ, URZ ;  /* 0x0000003f3f3ff290 */ /* 0x000ff6000fffe03f */
[----:B------:R-:W-:Y:S01]  /*c1c0*/  STL.64 [R1+0x60], R8 ;  /* 0x0000600801007387 */ /* 0x000fe20000100a00 */
[----:B------:R-:W-:-:S03]  /*c1d0*/  IMAD.MOV.U32 R29, RZ, RZ, R11 ;  /* 0x000000ffff1d7224 */ /* 0x000fc600078e000b */
[----:B------:R-:W-:Y:S04]  /*c1e0*/  STL [R1+0x68], R10 ;  /* 0x0000680a01007387 */ /* 0x000fe80000100800 */
[----:B------:R-:W0:Y:S02]  /*c1f0*/  LDSM.16.M88.4 R8, [R28+0x22080] ;  /* 0x022080001c08783b */ /* 0x000e240000000200 */
[----:B0-----:R-:W-:Y:S02]  /*c200*/  IMAD.MOV.U32 R3, RZ, RZ, R10 ;  /* 0x000000ffff037224 */ /* 0x001fe400078e000a */
[----:B------:R-:W-:Y:S02]  /*c210*/  IMAD.MOV.U32 R2, RZ, RZ, R11 ;  /* 0x000000ffff027224 */ /* 0x000fe400078e000b */
[----:B------:R-:W4:Y:S01]  /*c220*/  LDL.LU.64 R10, [R1+0x2e20] ;  /* 0x002e2000010a7983 */ /* 0x000f220000300a00 */
[----:B------:R-:W-:Y:S01]  /*c230*/  IMAD.MOV.U32 R26, RZ, RZ, R8 ;  /* 0x000000ffff1a7224 */ /* 0x000fe200078e0008 */
[----:B------:R-:W-:-:S02]  /*c240*/  MOV R27, R9 ;  /* 0x00000009001b7202 */ /* 0x000fc40000000f00 */
[----:B------:R-:W-:Y:S04]  /*c250*/  STL [R1+0x2bdc], R2 ;  /* 0x002bdc0201007387 */ /* 0x000fe80000100800 */
[----:B------:R-:W-:Y:S01]  /*c260*/  STL [R1+0x2bd8], R3 ;  /* 0x002bd80301007387 */ /* 0x000fe20000100800 */
[C---:B----4-:R-:W-:Y:S03]  /*c270*/  HMMA.16816.F32.BF16 R8, R20.reuse, R10, R16 ;  /* 0x0000000a1408723c */ /* 0x050fe60000041810 */
[----:B------:R-:W3:Y:S04]  /*c280*/  LDL.LU.64 R18, [R1+0x2e18] ;  /* 0x002e180001127983 */ /* 0x000ee80000300a00 */
[----:B------:R-:W3:Y:S11]  /*c290*/  LDL.LU.64 R16, [R1+0x2e10] ;  /* 0x002e100001107983 */ /* 0x000ef60000300a00 */
[----:B------:R-:W-:Y:S05]  /*c2a0*/  @!UPT UIADD3 URZ, URZ, URZ, URZ ;  /* 0x0000003f3f3ff290 */ /* 0x000fea000fffe03f */
[----:B------:R-:W-:Y:S04]  /*c2b0*/  STL.64 [R1+0x50], R8 ;  /* 0x0000500801007387 */ /* 0x000fe80000100a00 */
[----:B------:R0:W-:Y:S04]  /*c2c0*/  STL.64 [R1+0x58], R10 ;  /* 0x0000580a01007387 */ /* 0x0001e80000100a00 */
[----:B0-----:R-:W3:Y:S02]  /*c2d0*/  LDL.LU.64 R10, [R1+0x2e08] ;  /* 0x002e0800010a7983 */ /* 0x001ee40000300a00 */
[C---:B---3--:R-:W-:Y:S02]  /*c2e0*/  HMMA.16816.F32.BF16 R8, R20.reuse, R10, R16 ;  /* 0x0000000a1408723c */ /* 0x048fe40000041810 */
[----:B------:R-:W3:Y:S04]  /*c2f0*/  LDL.LU.64 R18, [R1+0x2e00] ;  /* 0x002e000001127983 */ /* 0x000ee80000300a00 */
[----:B------:R-:W3:Y:S11]  /*c300*/  LDL.LU.64 R16, [R1+0x2df8] ;  /* 0x002df80001107983 */ /* 0x000ef60000300a00 */
[----:B------:R-:W-:Y:S06]  /*c310*/  @!UPT UIADD3 URZ, URZ, URZ, URZ ;  /* 0x0000003f3f3ff290 */ /* 0x000fec000fffe03f */
        /* <DEDUP_REMOVED lines=46> */
[----:B------:R-:W3:Y:S11]  /*c600*/  LDL.LU.64 R18, [R1+0x2d58] ;  /* 0x002d580001127983 */ /* 0x000ef60000300a00 */
[----:B------:R-:W-:Y:S10]  /*c610*/  @!UPT UIADD3 URZ, URZ, URZ, URZ ;  /* 0x0000003f3f3ff290 */ /* 0x000ff4000fffe03f */
[----:B------:R-:W-:Y:S04]  /*c620*/  STL.64 [R1+0x20], R8 ;  /* 0x0000200801007387 */ /* 0x000fe80000100a00 */
[----:B------:R0:W-:Y:S04]  /*c630*/  STL.64 [R1+0x28], R10 ;  /* 0x0000280a01007387 */ /* 0x0001e80000100a00 */
[----:B0-----:R-:W3:Y:S04]  /*c640*/  LDL.LU.64 R10, [R1+0x2d50] ;  /* 0x002d5000010a7983 */ /* 0x001ee80000300a00 */
[----:B------:R-:W3:Y:S02]  /*c650*/  LDL.LU.64 R8, [R1+0x2d48] ;  /* 0x002d480001087983 */ /* 0x000ee40000300a00 */
[C---:B---3--:R-:W-:Y:S02]  /*c660*/  HMMA.16816.F32.BF16 R8, R20.reuse, R18, R8 ;  /* 0x000000121408723c */ /* 0x048fe40000041808 */
[----:B------:R-:W3:Y:S04]  /*c670*/  LDL.LU.64 R18, [R1+0x2d40] ;  /* 0x002d400001127983 */ /* 0x000ee80000300a00 */
[----:B------:R-:W3:Y:S11]  /*c680*/  LDL.LU.64 R16, [R1+0x2d38] ;  /* 0x002d380001107983 */ /* 0x000ef60000300a00 */
[----:B------:R-:W-:Y:S06]  /*c690*/  @!UPT UIADD3 URZ, URZ, URZ, URZ ;  /* 0x0000003f3f3ff290 */ /* 0x000fec000fffe03f */
[----:B------:R0:W-:Y:S04]  /*c6a0*/  STL.64 [R1+0x10], R8 ;  /* 0x0000100801007387 */ /* 0x0001e80000100a00 */
[----:B------:R-:W-:Y:S01]  /*c6b0*/  STL.64 [R1+0x18], R10 ;  /* 0x0000180a01007387 */ /* 0x000fe20000100a00 */
[----:B0-----:R-:W-:Y:S01]  /*c6c0*/  MOV R8, R13 ;  /* 0x0000000d00087202 */ /* 0x001fe20000000f00 */
[----:B------:R-:W-:Y:S01]  /*c6d0*/  IMAD.MOV.U32 R9, RZ, RZ, R12 ;  /* 0x000000ffff097224 */ /* 0x000fe200078e000c */
[----:B---3--:R-:W-:Y:S01]  /*c6e0*/  HMMA.16816.F32.BF16 R16, R20, R14, R16 ;  /* 0x0000000e1410723c */ /* 0x008fe20000041810 */
[----:B------:R-:W3:Y:S04]  /*c6f0*/  LDL.LU.64 R14, [R1+0x2d30] ;  /* 0x002d3000010e7983 */ /* 0x000ee80000300a00 */
[----:B------:R-:W4:Y:S02]  /*c700*/  LDL.LU.64 R12, [R1+0x2d28] ;  /* 0x002d2800010c7983 */ /* 0x000f240000300a00 */
[----:B------:R-:W-:Y:S01]  /*c710*/  IMAD.MOV.U32 R20, RZ, RZ, R26 ;  /* 0x000000ffff147224 */ /* 0x000fe200078e001a */
[----:B------:R-:W-:Y:S01]  /*c720*/  MOV R21, R27 ;  /* 0x0000001b00157202 */ /* 0x000fe20000000f00 */
[----:B------:R-:W2:Y:S04]  /*c730*/  LDL.LU R26, [R1+0x2d20] ;  /* 0x002d2000011a7983 */ /* 0x000ea80000300800 */
[----:B------:R-:W2:Y:S10]  /*c740*/  LDL.LU R27, [R1+0x2d1c] ;  /* 0x002d1c00011b7983 */ /* 0x000eb40000300800 */
[----:B------:R-:W-:Y:S04]  /*c750*/  STL.64 [R1+0x2c90], R18 ;  /* 0x002c901201007387 */ /* 0x000fe80000100a00 */
[----:B------:R3:W-:Y:S02]  /*c760*/  STL.64 [R1+0x2c88], R16 ;  /* 0x002c881001007387 */ /* 0x0007e40000100a00 */
[----:B---3--:R-:W-:-:S02]  /*c770*/  IMAD.MOV.U32 R16, RZ, RZ, R14 ;  /* 0x000000ffff107224 */ /* 0x008fc400078e000e */
[----:B------:R-:W4:Y:S01]  /*c780*/  LDL.LU R14, [R1+0x2d18] ;  /* 0x002d1800010e7983 */ /* 0x000f220000300800 */
[----:B------:R-:W-:-:S03]  /*c790*/  IMAD.MOV.U32 R17, RZ, RZ, R15 ;  /* 0x000000ffff117224 */ /* 0x000fc600078e000f */
[----:B------:R-:W4:Y:S04]  /*c7a0*/  LDL.LU R15, [R1+0x2d14] ;  /* 0x002d1400010f7983 */ /* 0x000f280000300800 */
[----:B------:R-:W3:Y:S01]  /*c7b0*/  LDL.LU R18, [R1+0x8] ;  /* 0x0000080001127983 */ /* 0x000ee20000300800 */
[C---:B--2---:R-:W-:Y:S03]  /*c7c0*/  HMMA.16816.F32.BF16 R8, R4.reuse, R8, R24 ;  /* 0x000000080408723c */ /* 0x044fe60000041818 */
[----:B------:R-:W3:Y:S04]  /*c7d0*/  LDL.LU R19, [R1+0xc] ;  /* 0x00000c0001137983 */ /* 0x000ee80000300800 */
[----:B------:R-:W4:Y:S01]  /*c7e0*/  LDL.LU R24, [R1+0x210] ;  /* 0x0002100001187983 */ /* 0x000f220000300800 */
[----:B------:R-:W-:Y:S11]  /*c7f0*/  MOV R25, R0 ;  /* 0x0000000000197202 */ /* 0x000ff60000000f00 */
[----:B------:R-:W-:Y:S04]  /*c800*/  @!UPT UIADD3 URZ, URZ, URZ, URZ ;  /* 0x0000003f3f3ff290 */ /* 0x000fe8000fffe03f */
[----:B------:R-:W-:Y:S04]  /*c810*/  STL.64 [R1+0x2c80], R10 ;  /* 0x002c800a01007387 */ /* 0x000fe80000100a00 */
[----:B------:R-:W-:Y:S01]  /*c820*/  STL.64 [R1+0x2c78], R8 ;  /* 0x002c780801007387 */ /* 0x000fe20000100a00 */
[C---:B----4-:R-:W-:Y:S03]  /*c830*/  HMMA.16816.F32.BF16 R12, R4.reuse, R24, R12 ;  /* 0x00000018040c723c */ /* 0x050fe6000004180c */
[----:B------:R-:W0:Y:S05]  /*c840*/  LDSM.16.M88.4 R24, [R28+0x23080] ;  /* 0x023080001c18783b */ /* 0x000e2a0000000200 */
[----:B---3--:R-:W-:Y:S01]  /*c850*/  HMMA.16816.F32.BF16 R20, R4, R20, R16 ;  /* 0x000000140414723c */ /* 0x008fe20000041810 */
[----:B------:R-:W-:Y:S11]  /*c860*/  LDSM.16.M88.4 R16, [R28+0x27080] ;  /* 0x027080001c10783b */ /* 0x000ff60000000200 */
[----:B------:R-:W-:Y:S03]  /*c870*/  @!UPT UIADD3 URZ, URZ, URZ, URZ ;  /* 0x0000003f3f3ff290 */ /* 0x000fe6000fffe03f */
[----:B------:R-:W-:Y:S04]  /*c880*/  STL.64 [R1+0x2ca0], R14 ;  /* 0x002ca00e01007387 */ /* 0x000fe80000100a00 */
[----:B------:R-:W-:Y:S04]  /*c890*/  STL.64 [R1+0x2c98], R12 ;  /* 0x002c980c01007387 */ /* 0x000fe80000100a00 */
[----:B------:R-:W1:Y:S04]  /*c8a0*/  LDSM.16.M88.4 R12, [R28+0x24080] ;  /* 0x024080001c0c783b */ /* 0x000e680000000200 */
[----:B0-----:R-:W-:Y:S04]  /*c8b0*/  STL.64 [R1+0xe8], R26 ;  /* 0x0000e81a01007387 */ /* 0x001fe80000100a00 */
[----:B------:R-:W-:Y:S04]  /*c8c0*/  STL [R1+0x2d0c], R6 ;  /* 0x002d0c0601007387 */ /* 0x000fe80000100800 */
[----:B------:R-:W-:Y:S04]  /*c8d0*/  STL [R1+0x2d08], R7 ;  /* 0x002d080701007387 */ /* 0x000fe80000100800 */
[----:B------:R-:W-:Y:S04]  /*c8e0*/  STL [R1+0x2bec], R20 ;  /* 0x002bec1401007387 */ /* 0x000fe80000100800 */
[----:B------:R-:W-:Y:S04]  /*c8f0*/  STL [R1+0x2be8], R21 ;  /* 0x002be81501007387 */ /* 0x000fe80000100800 */
[----:B------:R-:W-:Y:S04]  /*c900*/  STL [R1+0x2be4], R22 ;  /* 0x002be41601007387 */ /* 0x000fe80000100800 */
[----:B------:R-:W-:Y:S01]  /*c910*/  STL [R1+0x2be0], R23 ;  /* 0x002be01701007387 */ /* 0x000fe20000100800 */
[----:B-1----:R-:W-:-:S03]  /*c920*/  MOV R11, R12 ;  /* 0x0000000c000b7202 */ /* 0x002fc60000000f00 */
[----:B------:R-:W-:Y:S01]  /*c930*/  STL.64 [R1+0xf8], R14 ;  /* 0x0000f80e01007387 */ /* 0x000fe20000100a00 */
[----:B------:R-:W-:-:S03]  /*c940*/  IMAD.MOV.U32 R10, RZ, RZ, R13 ;  /* 0x000000ffff0a7224 */ /* 0x000fc600078e000d */
[----:B------:R-:W0:Y:S02]  /*c950*/  LDSM.16.M88.4 R12, [R28+0x25080] ;  /* 0x025080001c0c783b */ /* 0x000e240000000200 */
[----:B0-----:R-:W-:Y:S02]  /*c960*/  IMAD.MOV.U32 R6, RZ, RZ, R12 ;  /* 0x000000ffff067224 */ /* 0x001fe400078e000c */
[----:B------:R-:W-:Y:S01]  /*c970*/  STL.64 [R1+0x108], R14 ;  /* 0x0001080e01007387 */ /* 0x000fe20000100a00 */
[----:B------:R-:W-:-:S03]  /*c980*/  MOV R7, R13 ;  /* 0x0000000d00077202 */ /* 0x000fc60000000f00 */
[----:B------:R-:W0:Y:S04]  /*c990*/  LDSM.16.M88.4 R12, [R28+0x26080] ;  /* 0x026080001c0c783b */ /* 0x000e280000000200 */
[----:B0-----:R-:W-:Y:S01]  /*c9a0*/  STL [R1+0x110], R12 ;  /* 0x0001100c01007387 */ /* 0x001fe20000100800 */
[----:B------:R-:W-:-:S03]  /*c9b0*/  IMAD.MOV.U32 R0, RZ, RZ, R13 ;  /* 0x000000ffff007224 */ /* 0x000fc600078e000d */
[----:B------:R-:W-:Y:S04]  /*c9c0*/  STL.64 [R1+0x118], R14 ;  /* 0x0001180e01007387 */ /* 0x000fe80000100a00 */
[----:B------:R-:W0:Y:S04]  /*c9d0*/  LDSM.16.M88.4 R12, [R28+0x28080] ;  /* 0x028080001c0c783b */ /* 0x000e280000000200 */
[----:B------:R-:W-:Y:S04]  /*c9e0*/  STL.64 [R1+0x120], R16 ;  /* 0x0001201001007387 */ /* 0x000fe80000100a00 */
[----:B------:R-:W-:Y:S04]  /*c9f0*/  STL.64 [R1+0x128], R18 ;  /* 0x0001281201007387 */ /* 0x000fe80000100a00 */
[----:B------:R-:W-:Y:S01]  /*ca00*/  LDSM.16.M88.4 R16, [R28+0x2a080] ;  /* 0x02a080001c10783b */ /* 0x000fe20000000200 */
[----:B0-----:R-:W-:-:S03]  /*ca10*/  IMAD.MOV.U32 R3, RZ, RZ, R12 ;  /* 0x000000ffff037224 */ /* 0x001fc600078e000c */
[----:B------:R-:W-:Y:S01]  /*ca20*/  STL.64 [R1+0x138], R14 ;  /* 0x0001380e01007387 */ /* 0x000fe20000100a00 */
[----:B------:R-:W-:-:S03]  /*ca30*/  MOV R2, R13 ;  /* 0x0000000d00027202 */ /* 0x000fc60000000f00 */
[----:B------:R-:W0:Y:S02]  /*ca40*/  LDSM.16.M88.4 R12, [R28+0x29080] ;  /* 0x029080001c0c783b */ /* 0x000e240000000200 */
[----:B0-----:R-:W-:Y:S02]  /*ca50*/  IMAD.MOV.U32 R21, RZ, RZ, R12 ;  /* 0x000000ffff157224 */ /* 0x001fe400078e000c */
[----:B------:R-:W-:Y:S01]  /*ca60*/  IMAD.MOV.U32 R20, RZ, RZ, R13 ;  /* 0x000000ffff147224 */ /* 0x000fe200078e000d */
[----:B------:R-:W-:Y:S04]  /*ca70*/  STL.64 [R1+0x148], R14 ;  /* 0x0001480e01007387 */ /* 0x000fe80000100a00 */
[----:B------:R0:W-:Y:S04]  /*ca80*/  STL.64 [R1+0x2cf0], R20 ;  /* 0x002cf01401007387 */ /* 0x0001e80000100a00 */
[----:B------:R-:W-:Y:S04]  /*ca90*/  STL.64 [R1+0x158], R18 ;  /* 0x0001581201007387 */ /* 0x000fe80000100a00 */
[----:B0-----:R-:W2:Y:S04]  /*caa0*/  LDL.LU R20, [R1+0x60] ;  /* 0x0000600001147983 */ /* 0x001ea80000300800 */
[----:B------:R-:W2:Y:S04]  /*cab0*/  LDL.LU R21, [R1+0x64] ;  /* 0x0000640001157983 */ /* 0x000ea80000300800 */
[----:B------:R-:W3:Y:S01]  /*cac0*/  LDL.LU R22, [R1+0x68] ;  /* 0x0000680001167983 */ /* 0x000ee20000300800 */
[----:B------:R-:W-:-:S03]  /*cad0*/  IMAD.MOV.U32 R23, RZ, RZ, R29 ;  /* 0x000000ffff177224 */ /* 0x000fc600078e001d */
[----:B------:R-:W4:Y:S01]  /*cae0*/  LDL.LU R29, [R1+0x2d10] ;  /* 0x002d1000011d7983 */ /* 0x000f220000300800 */
[----:B------:R-:W-:Y:S01]  /*caf0*/  MOV R13, R16 ;  /* 0x00000010000d7202 */ /* 0x000fe20000000f00 */
[----:B------:R-:W-:Y:S02]  /*cb00*/  IMAD.MOV.U32 R12, RZ, RZ, R17 ;  /* 0x000000ffff0c7224 */ /* 0x000fe400078e0011 */
[----:B------:R-:W0:Y:S01]  /*cb10*/  LDSM.16.M88.4 R16, [R28+0x2b080] ;  /* 0x02b080001c10783b */ /* 0x000e220000000200 */
[----:B------:R-:W-:Y:S02]  /*cb20*/  IMAD.MOV.U32 R9, RZ, RZ, R24 ;  /* 0x000000ffff097224 */ /* 0x000fe400078e0018 */
[----:B------:R-:W-:Y:S02]  /*cb30*/  IMAD.MOV.U32 R8, RZ, RZ, R25 ;  /* 0x000000ffff087224 */ /* 0x000fe400078e0019 */
[----:B------:R-:W-:Y:S01]  /*cb40*/  LDSM.16.M88.4 R24, [R28+0x2d080] ;  /* 0x02d080001c18783b */ /* 0x000fe20000000200 */
[----:B0-----:R-:W-:Y:S01]  /*cb50*/  MOV R15, R16 ;  /* 0x00000010000f7202 */ /* 0x001fe20000000f00 */
[----:B------:R-:W-:-:S02]  /*cb60*/  IMAD.MOV.U32 R14, RZ, RZ, R17 ;  /* 0x000000ffff0e7224 */ /* 0x000fc400078e0011 */
[----:B---3--:R-:W-:Y:S04]  /*cb70*/  STL.64 [R1+0x2d00], R22 ;  /* 0x002d001601007387 */ /* 0x008fe80000100a00 */
[----:B--2---:R0:W-:Y:S04]  /*cb80*/  STL.64 [R1+0x2cf8], R20 ;  /* 0x002cf81401007387 */ /* 0x0041e80000100a00 */
[----:B0-----:R-:W2:Y:S04]  /*cb90*/  LDL.LU R20, [R1+0x180] ;  /* 0x0001800001147983 */ /* 0x001ea80000300800 */
[----:B------:R-:W2:Y:S04]  /*cba0*/  LDL.LU R21, [R1+0x184] ;  /* 0x0001840001157983 */ /* 0x000ea80000300800 */
[----:B------:R-:W2:Y:S04]  /*cbb0*/  LDL.LU R22, [R1+0x188] ;  /* 0x0001880001167983 */ /* 0x000ea80000300800 */
[----:B------:R-:W2:Y:S04]  /*cbc0*/  LDL.LU R23, [R1+0x18c] ;  /* 0x00018c0001177983 */ /* 0x000ea80000300800 */
[----:B------:R-:W-:Y:S04]  /*cbd0*/  STL.64 [R1+0x168], R18 ;  /* 0x0001681201007387 */ /* 0x000fe80000100a00 */
[----:B------:R0:W-:Y:S04]  /*cbe0*/  STL.64 [R1+0x2ce0], R14 ;  /* 0x002ce00e01007387 */ /* 0x0001e80000100a00 */
[----:B------:R1:W-:Y:S04]  /*cbf0*/  STL.64 [R1+0x2cd8], R12 ;  /* 0x002cd80c01007387 */ /* 0x0003e80000100a00 */
[----:B------:R-:W-:Y:S01]  /*cc00*/  LDSM.16.M88.4 R16, [R28+0x2e080] ;  /* 0x02e080001c10783b */ /* 0x000fe20000000200 */
[----:B0-----:R-:W-:Y:S01]  /*cc10*/  IMAD.MOV.U32 R14, RZ, RZ, R11 ;  /* 0x000000ffff0e7224 */ /* 0x001fe200078e000b */
[----:B------:R-:W-:Y:S01]  /*cc20*/  MOV R15, R10 ;  /* 0x0000000a000f7202 */ /* 0x000fe20000000f00 */
[----:B-1----:R-:W-:-:S02]  /*cc30*/  IMAD.MOV.U32 R12, RZ, RZ, R9 ;  /* 0x000000ffff0c7224 */ /* 0x002fc400078e0009 */
[----:B------:R-:W-:Y:S02]  /*cc40*/  IMAD.MOV.U32 R13, RZ, RZ, R8 ;  /* 0x000000ffff0d7224 */ /* 0x000fe400078e0008 */
[----:B------:R-:W0:Y:S04]  /*cc50*/  LDSM.16.M88.4 R8, [R28+0x2c080] ;  /* 0x02c080001c08783b */ /* 0x000e280000000200 */
[----:B0-----:R-:W-:Y:S04]  /*cc60*/  STL.64 [R1+0x170], R8 ;  /* 0x0001700801007387 */ /* 0x001fe80000100a00 */
[----:B------:R-:W-:Y:S04]  /*cc70*/  STL.64 [R1+0x178], R10 ;  /* 0x0001780a01007387 */ /* 0x000fe80000100a00 */
[----:B------:R-:W-:Y:S04]  /*cc80*/  STL.64 [R1+0x190], R24 ;  /* 0x0001901801007387 */ /* 0x000fe80000100a00 */
[----:B------:R-:W-:Y:S04]  /*cc90*/  STL.64 [R1+0x198], R26 ;  /* 0x0001981a01007387 */ /* 0x000fe80000100a00 */
[----:B----4-:R-:W0:Y:S04]  /*cca0*/  LDSM.16.MT88.4 R24, [R29+0xa000] ;  /* 0x00a000001d18783b */ /* 0x010e280000004200 */
[----:B------:R-:W-:Y:S04]  /*ccb0*/  STL [R1+0x2950], R28 ;  /* 0x0029501c01007387 */ /* 0x000fe80000100800 */
[----:B------:R-:W1:Y:S04]  /*ccc0*/  LDSM.16.M88.4 R8, [R28+0x2f080] ;  /* 0x02f080001c08783b */ /* 0x000e680000000200 */
[----:B0-----:R-:W-:Y:S04]  /*ccd0*/  STL.64 [R1+0x2cb0], R26 ;  /* 0x002cb01a01007387 */ /* 0x001fe80000100a00 */
[----:B------:R0:W-:Y:S02]  /*cce0*/  STL.64 [R1+0x2ca8], R24 ;  /* 0x002ca81801007387 */ /* 0x0001e40000100a00 */
[----:B0-----:R-:W-:Y:S01]  /*ccf0*/  MOV R24, R6 ;  /* 0x0000000600187202 */ /* 0x001fe20000000f00 */
[----:B------:R-:W-:Y:S01]  /*cd00*/  IMAD.MOV.U32 R25, RZ, RZ, R7 ;  /* 0x000000ffff197224 */ /* 0x000fe200078e0007 */
[----:B------:R-:W2:Y:S04]  /*cd10*/  LDL.LU R6, [R1+0x2d0c] ;  /* 0x002d0c0001067983 */ /* 0x000ea80000300800 */
[----:B------:R-:W2:Y:S04]  /*cd20*/  LDL.LU R7, [R1+0x2d08] ;  /* 0x002d080001077983 */ /* 0x000ea80000300800 */
[----:B------:R-:W-:Y:S04]  /*cd30*/  STL.64 [R1+0x1a8], R18 ;  /* 0x0001a81201007387 */ /* 0x000fe80000100a00 */
[----:B------:R0:W-:Y:S04]  /*cd40*/  STL.64 [R1+0x2cb8], R16 ;  /* 0x002cb81001007387 */ /* 0x0001e80000100a00 */
[----:B0-----:R-:W3:Y:S04]  /*cd50*/  LDL.LU R16, [R1+0x50] ;  /* 0x0000500001107983 */ /* 0x001ee80000300800 */
[----:B------:R-:W3:Y:S04]  /*cd60*/  LDL.LU R17, [R1+0x54] ;  /* 0x0000540001117983 */ /* 0x000ee80000300800 */
[----:B------:R-:W3:Y:S04]  /*cd70*/  LDL.LU R18, [R1+0x58] ;  /* 0x0000580001127983 */ /* 0x000ee80000300800 */
[----:B------:R-:W3:Y:S04]  /*cd80*/  LDL.LU R19, [R1+0x5c] ;  /* 0x00005c0001137983 */ /* 0x000ee80000300800 */
[----:B------:R-:W-:Y:S04]  /*cd90*/  STL [R1+0x2bd4], R29 ;  /* 0x002bd41d01007387 */ /* 0x000fe80000100800 */
[----:B-1----:R-:W-:Y:S04]  /*cda0*/  STL.64 [R1+0x1b8], R10 ;  /* 0x0001b80a01007387 */ /* 0x002fe80000100a00 */
[----:B------:R0:W-:Y:S02]  /*cdb0*/  STL.64 [R1+0x2cc0], R8 ;  /* 0x002cc00801007387 */ /* 0x0001e40000100a00 */
[----:B0-----:R-:W-:Y:S01]  /*cdc0*/  IMAD.MOV.U32 R8, RZ, RZ, R14 ;  /* 0x000000ffff087224 */ /* 0x001fe200078e000e */
[----:B------:R-:W-:-:S02]  /*cdd0*/  MOV R9, R15 ;  /* 0x0000000f00097202 */ /* 0x000fc40000000f00 */
[C---:B--2---:R-:W-:Y:S01]  /*cde0*/  HMMA.16816.F32.BF16 R12, R4.reuse, R12, R20 ;  /* 0x0000000c040c723c */ /* 0x044fe20000041814 */
[----:B------:R-:W2:Y:S04]  /*cdf0*/  LDL.LU.64 R22, [R1+0x2d00] ;  /* 0x002d000001167983 */ /* 0x000ea80000300a00 */
[----:B------:R-:W2:Y:S11]  /*ce00*/  LDL.LU.64 R20, [R1+0x2cf8] ;  /* 0x002cf80001147983 */ /* 0x000eb60000300a00 */
[----:B------:R-:W-:Y:S07]  /*ce10*/  @!UPT UIADD3 URZ, URZ, URZ, URZ ;  /* 0x0000003f3f3ff290 */ /* 0x000fee000fffe03f */
[----:B------:R0:W-:Y:S04]  /*ce20*/  STL.64 [R1], R12 ;  /* 0x0000000c01007387 */ /* 0x0001e80000100a00 */
[----:B------:R-:W-:Y:S04]  /*ce30*/  STL.64 [R1+0x8], R14 ;  /* 0x0000080e01007387 */ /* 0x000fe80000100a00 */
[----:B0-----:R-:W4:Y:S04]  /*ce40*/  LDL.LU R12, [R1+0x120] ;  /* 0x00012000010c7983 */ /* 0x001f280000300800 */
[----:B------:R-:W4:Y:S01]  /*ce50*/  LDL.LU R13, [R1+0x124] ;  /* 0x00012400010d7983 */ /* 0x000f220000300800 */
[C---:B--2---:R-:W-:Y:S03]  /*ce60*/  HMMA.16816.F32.BF16 R8, R4.reuse, R8, R20 ;  /* 0x000000080408723c */ /* 0x044fe60000041814 */
[----:B----4-:R0:W-:Y:S04]  /*ce70*/  STL.64 [R1+0x2ce8], R12 ;  /* 0x002ce80c01007387 */ /* 0x0101e80000100a00 */
[----:B0-----:R-:W2:Y:S04]  /*ce80*/  LDL.LU R12, [R1+0x110] ;  /* 0x00011000010c7983 */ /* 0x001ea80000300800 */
[----:B------:R-:W4:Y:S01]  /*ce90*/  LDL.LU.64 R20, [R1+0x2cf0] ;  /* 0x002cf00001147983 */ /* 0x000f220000300a00 */
[----:B---3--:R-:W-:Y:S01]  /*cea0*/  HMMA.16816.F32.BF16 R16, R4, R24, R16 ;  /* 0x000000180410723c */ /* 0x008fe20000041810 */
[----:B------:R-:W-:-:S11]  /*ceb0*/  IMAD.MOV.U32 R13, RZ, RZ, R0 ;  /* 0x000000ffff0d7224 */ /* 0x000fd600078e0000 */
[----:B------:R-:W-:Y:S01]  /*cec0*/  MOV R0, R10 ;  /* 0x0000000a00007202 */ /* 0x000fe20000000f00 */
[----:B------:R-:W-:Y:S02]  /*ced0*/  IMAD.MOV.U32 R28, RZ, RZ, R11 ;  /* 0x000000ffff1c7224 */ /* 0x000fe400078e000b */
[----:B------:R-:W-:Y:S01]  /*cee0*/  IMAD.MOV.U32 R29, RZ, RZ, R9 ;  /* 0x000000ffff1d7224 */ /* 0x000fe200078e0009 */
[----:B------:R0:W-:Y:S01]  /*cef0*/  STL [R1+0xd0], R8 ;  /* 0x0000d00801007387 */ /* 0x0001e20000100800 */
[----:B------:R-:W-:-:S03]  /*cf00*/  MOV R9, R2 ;  /* 0x0000000200097202 */ /* 0x000fc60000000f00 */
[----:B------:R-:W-:Y:S04]  /*cf10*/  STL [R1+0x2bf8], R28 ;  /* 0x002bf81c01007387 */ /* 0x000fe80000100800 */
[----:B------:R-:W-:Y:S01]  /*cf20*/  STL [R1+0x2bf4], R0 ;  /* 0x002bf40001007387 */ /* 0x000fe20000100800 */
[----:B0-----:R-:W-:-:S03]  /*cf30*/  IMAD.MOV.U32 R8, RZ, RZ, R3 ;  /* 0x000000ffff087224 */ /* 0x001fc600078e0003 */
[----:B------:R-:W-:Y:S01]  /*cf40*/  STL [R1+0x2bf0], R29 ;  /* 0x002bf01d01007387 */ /* 0x000fe20000100800 */
[----:B------:R-:W-:Y:S01]  /*cf50*/  IMAD.MOV.U32 R22, RZ, RZ, R16 ;  /* 0x000000ffff167224 */ /* 0x000fe200078e0010 */
[----:B------:R-:W-:Y:S01]  /*cf60*/  MOV R2, R18 ;  /* 0x0000001200027202 */ /* 0x000fe20000000f00 */
[----:B------:R-:W-:Y:S01]  /*cf70*/  IMAD.MOV.U32 R3, RZ, RZ, R19 ;  /* 0x000000ffff037224 */ /* 0x000fe200078e0013 */
[----:B------:R-:W3:Y:S01]  /*cf80*/  LDL.LU R16, [R1+0xa0] ;  /* 0x0000a00001107983 */ /* 0x000ee20000300800 */
[----:B------:R-:W-:-:S03]  /*cf90*/  IMAD.MOV.U32 R23, RZ, RZ, R17 ;  /* 0x000000ffff177224 */ /* 0x000fc600078e0011 */
[----:B------:R-:W3:Y:S04]  /*cfa0*/  LDL.LU R17, [R1+0xa4] ;  /* 0x0000a40001117983 */ /* 0x000ee80000300800 */
[----:B------:R-:W3:Y:S04]  /*cfb0*/  LDL.LU R18, [R1+0xa8] ;  /* 0x0000a80001127983 */ /* 0x000ee80000300800 */
[----:B------:R-:W3:Y:S04]  /*cfc0*/  LDL.LU R19, [R1+0xac] ;  /* 0x0000ac0001137983 */ /* 0x000ee80000300800 */
[----:B------:R-:W-:Y:S04]  /*cfd0*/  STL [R1+0x2c08], R3 ;  /* 0x002c080301007387 */ /* 0x000fe80000100800 */
[----:B------:R-:W-:Y:S04]  /*cfe0*/  STL [R1+0x2c04], R2 ;  /* 0x002c040201007387 */ /* 0x000fe80000100800 */
[----:B------:R-:W-:Y:S04]  /*cff0*/  STL [R1+0x2c00], R23 ;  /* 0x002c001701007387 */ /* 0x000fe80000100800 */
[----:B------:R0:W-:Y:S01]  /*d000*/  STL [R1+0x2bfc], R22 ;  /* 0x002bfc1601007387 */ /* 0x0001e20000100800 */
[----:B----4-:R-:W-:Y:S01]  /*d010*/  MOV R25, R20 ;  /* 0x0000001400197202 */ /* 0x010fe20000000f00 */
[----:B------:R-:W-:-:S02]  /*d020*/  IMAD.MOV.U32 R24, RZ, RZ, R21 ;  /* 0x000000ffff187224 */ /* 0x000fc400078e0015 */
[----:B------:R-:W2:Y:S04]  /*d030*/  LDL.LU R20, [R1+0x70] ;  /* 0x0000700001147983 */ /* 0x000ea80000300800 */
[----:B------:R-:W2:Y:S04]  /*d040*/  LDL.LU R21, [R1+0x74] ;  /* 0x0000740001157983 */ /* 0x000ea80000300800 */
[----:B0-----:R-:W2:Y:S04]  /*d050*/  LDL.LU R22, [R1+0x78] ;  /* 0x0000780001167983 */ /* 0x001ea80000300800 */
[----:B------:R-:W2:Y:S02]  /*d060*/  LDL.LU R23, [R1+0x7c] ;  /* 0x00007c0001177983 */ /* 0x000ea40000300800 */
[C---:B--2---:R-:W-:Y:S11]  /*d070*/  HMMA.16816.F32.BF16 R12, R4.reuse, R12, R20 ;  /* 0x0000000c040c723c */ /* 0x044ff60000041814 */
[----:B------:R-:W-:Y:S11]  /*d080*/  @!UPT UIADD3 URZ, URZ, URZ, URZ ;  /* 0x0000003f3f3ff290 */ /* 0x000ff6000fffe03f */
[----:B------:R-:W-:Y:S02]  /*d090*/  @!UPT UIADD3 URZ, URZ, URZ, URZ ;  /* 0x0000003f3f3ff290 */ /* 0x000fe4000fffe03f */
[----:B------:R-:W-:Y:S01]  /*d0a0*/  IMAD.MOV.U32 R21, RZ, RZ, R15 ;  /* 0x000000ffff157224 */ /* 0x000fe200078e000f */
[----:B------:R-:W-:Y:S01]  /*d0b0*/  MOV R20, R14 ;  /* 0x0000000e00147202 */ /* 0x000fe20000000f00 */
[----:B------:R-:W-:Y:S02]  /*d0c0*/  IMAD.MOV.U32 R0, RZ, RZ, R12 ;  /* 0x000000ffff007224 */ /* 0x000fe400078e000c */
[----:B------:R-:W-:Y:S02]  /*d0d0*/  IMAD.MOV.U32 R29, RZ, RZ, R13 ;  /* 0x000000ffff1d7224 */ /* 0x000fe400078e000d */
[----:B------:R-:W2:Y:S04]  /*d0e0*/  LDL.LU.64 R12, [R1+0x2ce8] ;  /* 0x002ce800010c7983 */ /* 0x000ea80000300a00 */
[----:B------:R-:W-:Y:S04]  /*d0f0*/  STL [R1+0x2c18], R21 ;  /* 0x002c181501007387 */ /* 0x000fe80000100800 */
[----:B------:R0:W-:Y:S04]  /*d100*/  STL [R1+0x2c14], R20 ;  /* 0x002c141401007387 */ /* 0x0001e80000100800 */
[----:B0-----:R-:W2:Y:S04]  /*d110*/  LDL.LU R20, [R1+0x80] ;  /* 0x0000800001147983 */ /* 0x001ea80000300800 */
[----:B------:R-:W2:Y:S04]  /*d120*/  LDL.LU R21, [R1+0x84] ;  /* 0x0000840001157983 */ /* 0x000ea80000300800 */
[----:B------:R-:W2:Y:S04]  /*d130*/  LDL.LU R22, [R1+0x88] ;  /* 0x0000880001167983 */ /* 0x000ea80000300800 */
[----:B------:R-:W2:Y:S04]  /*d140*/  LDL.LU R23, [R1+0x8c] ;  /* 0x00008c0001177983 */ /* 0x000ea80000300800 */
[----:B------:R-:W-:Y:S04]  /*d150*/  STL [R1+0x2c10], R29 ;  /* 0x002c101d01007387 */ /* 0x000fe80000100800 */
[----:B------:R-:W-:Y:S01]  /*d160*/  STL [R1+0x2c0c], R0 ;  /* 0x002c0c0001007387 */ /* 0x000fe20000100800 */
[C---:B--2---:R-:W-:Y:S11]  /*d170*/  HMMA.16816.F32.BF16 R12, R4.reuse, R12, R20 ;  /* 0x0000000c040c723c */ /* 0x044ff60000041814 */
[----:B------:R-:W-:Y:S11]  /*d180*/  @!UPT UIADD3 URZ, URZ, URZ, URZ ;  /* 0x0000003f3f3ff290 */ /* 0x000ff6000fffe03f */
[----:B------:R-:W-:Y:S02]  /*d190*/  @!UPT UIADD3 URZ, URZ, URZ, URZ ;  /* 0x0000003f3f3ff290 */ /* 0x000fe4000fffe03f */
[----:B------:R-:W-:Y:S01]  /*d1a0*/  IMAD.MOV.U32 R28, RZ, RZ, R15 ;  /* 0x000000ffff1c7224 */ /* 0x000fe200078e000f */
[----:B------:R-:W-:Y:S01]  /*d1b0*/  MOV R23, R13 ;  /* 0x0000000d00177202 */ /* 0x000fe20000000f00 */
[----:B------:R-:W-:Y:S02]  /*d1c0*/  IMAD.MOV.U32 R22, RZ, RZ, R14 ;  /* 0x000000ffff167224 */ /* 0x000fe400078e000e */
[----:B------:R-:W-:Y:S01]  /*d1d0*/  IMAD.MOV.U32 R2, RZ, RZ, R12 ;  /* 0x000000ffff027224 */ /* 0x000fe200078e000c */
[----:B------:R-:W2:Y:S04]  /*d1e0*/  LDL.LU.64 R14, [R1+0x2ce0] ;  /* 0x002ce000010e7983 */ /* 0x000ea80000300a00 */
[----:B------:R-:W4:Y:S04]  /*d1f0*/  LDL.LU.64 R12, [R1+0x2cd8] ;  /* 0x002cd800010c7983 */ /* 0x000f280000300a00 */
[----:B------:R-:W-:Y:S04]  /*d200*/  STL [R1+0x2c28], R28 ;  /* 0x002c281c01007387 */ /* 0x000fe80000100800 */
[----:B------:R0:W-:Y:S04]  /*d210*/  STL [R1+0x2c24], R22 ;  /* 0x002c241601007387 */ /* 0x0001e80000100800 */
[----:B------:R1:W-:Y:S04]  /*d220*/  STL [R1+0x2c20], R23 ;  /* 0x002c201701007387 */ /* 0x0003e80000100800 */
[----:B------:R-:W5:Y:S04]  /*d230*/  LDL.LU R20, [R1+0x90] ;  /* 0x0000900001147983 */ /* 0x000f680000300800 */
[----:B------:R-:W5:Y:S04]  /*d240*/  LDL.LU R21, [R1+0x94] ;  /* 0x0000940001157983 */ /* 0x000f680000300800 */
[----:B0-----:R-:W5:Y:S04]  /*d250*/  LDL.LU R22, [R1+0x98] ;  /* 0x0000980001167983 */ /* 0x001f680000300800 */
[----:B-1----:R-:W5:Y:S04]  /*d260*/  LDL.LU R23, [R1+0x9c] ;  /* 0x00009c0001177983 */ /* 0x002f680000300800 */
[----:B------:R0:W-:Y:S01]  /*d270*/  STL [R1+0x2c1c], R2 ;  /* 0x002c1c0201007387 */ /* 0x0001e20000100800 */
[C---:B-----5:R-:W-:Y:S11]  /*d280*/  HMMA.16816.F32.BF16 R8, R4.reuse, R8, R20 ;  /* 0x000000080408723c */ /* 0x060ff60000041814 */
[----:B------:R-:W-:Y:S11]  /*d290*/  @!UPT UIADD3 URZ, URZ, URZ, URZ ;  /* 0x0000003f3f3ff290 */ /* 0x000ff6000fffe03f */
[----:B------:R-:W-:Y:S02]  /*d2a0*/  @!UPT UIADD3 URZ, URZ, URZ, URZ ;  /* 0x0000003f3f3ff290 */ /* 0x000fe4000fffe03f */
[----:B------:R-:W-:Y:S01]  /*d2b0*/  MOV R20, R8 ;  /* 0x0000000800147202 */ /* 0x000fe20000000f00 */
[----:B------:R-:W-:Y:S01]  /*d2c0*/  IMAD.MOV.U32 R29, RZ, RZ, R9 ;  /* 0x000000ffff1d7224 */ /* 0x000fe200078e0009 */
[----:B------:R-:W-:Y:S01]  /*d2d0*/  MOV R3, R11 ;  /* 0x0000000b00037202 */ /* 0x000fe20000000f00 */
[----:B------:R-:W-:Y:S02]  /*d2e0*/  IMAD.MOV.U32 R0, RZ, RZ, R10 ;  /* 0x000000ffff007224 */ /* 0x000fe400078e000a */
[----:B---3--:R-:W-:Y:S02]  /*d2f0*/  HMMA.16816.F32.BF16 R8, R4, R24, R16 ;  /* 0x000000180408723c */ /* 0x008fe40000041810 */
[----:B------:R-:W-:Y:S04]  /*d300*/  STL [R1+0x2c38], R3 ;  /* 0x002c380301007387 */ /* 0x000fe80000100800 */
[----:B------:R-:W-:Y:S04]  /*d310*/  STL [R1+0x2c34], R0 ;  /* 0x002c340001007387 */ /* 0x000fe80000100800 */
[----:B------:R-:W-:Y:S04]  /*d320*/  STL [R1+0x2c30], R29 ;  /* 0x002c301d01007387 */ /* 0x000fe80000100800 */
[----:B------:R-:W-:Y:S10]  /*d330*/  STL [R1+0x2c2c], R20 ;  /* 0x002c2c1401007387 */ /* 0x000ff40000100800 */
[----:B------:R-:W-:-:S02]  /*d340*/  IMAD.MOV.U32 R22, RZ, RZ, R8 ;  /* 0x000000ffff167224 */ /* 0x000fc400078e0008 */
[----:B------:R-:W-:Y:S01]  /*d350*/  IMAD.MOV.U32 R23, RZ, RZ, R9 ;  /* 0x000000ffff177224 */ /* 0x000fe200078e0009 */
[----:B------:R-:W3:Y:S04]  /*d360*/  LDL.LU R8, [R1+0x170] ;  /* 0x0001700001087983 */ /* 0x000ee80000300800 */
[----:B------:R-:W3:Y:S01]  /*d370*/  LDL.LU R9, [R1+0x174] ;  /* 0x0001740001097983 */ /* 0x000ee20000300800 */
[----:B------:R-:W-:Y:S01]  /*d380*/  IMAD.MOV.U32 R21, RZ, RZ, R11 ;  /* 0x000000ffff157224 */ /* 0x000fe200078e000b */
[----:B0-----:R-:W-:Y:S02]  /*d390*/  MOV R2, R10 ;  /* 0x0000000a00027202 */ /* 0x001fe40000000f00 */
[----:B---3--:R2:W-:Y:S02]  /*d3a0*/  STL.64 [R1+0x2cc8], R8 ;  /* 0x002cc80801007387 */ /* 0x0085e40000100a00 */
[----:B--2---:R-:W-:Y:S01]  /*d3b0*/  IMAD.MOV.U32 R8, RZ, RZ, R15 ;  /* 0x000000ffff087224 */ /* 0x004fe200078e000f */
[----:B------:R-:W-:-:S05]  /*d3c0*/  MOV R9, R14 ;  /* 0x0000000e00097202 */ /* 0x000fca0000000f00 */
[----:B------:R4:W-:Y:S02]  /*d3d0*/  STL.64 [R1+0x2cd0], R8 ;  /* 0x002cd00801007387 */ /* 0x0009e40000100a00 */
[----:B----4-:R-:W-:Y:S02]  /*d3e0*/  IMAD.MOV.U32 R9, RZ, RZ, R12 ;  /* 0x000000ffff097224 */ /* 0x010fe400078e000c */
[----:B------:R-:W-:Y:S01]  /*d3f0*/  IMAD.MOV.U32 R8, RZ, RZ, R13 ;  /* 0x000000ffff087224 */ /* 0x000fe200078e000d */
[----:B------:R-:W2:Y:S04]  /*d400*/  LDL.LU R12, [R1+0x10] ;  /* 0x00001000010c7983 */ /* 0x000ea80000300800 */
        /* <DEDUP_REMOVED lines=9> */
[----:B------:R0:W-:Y:S04]  /*d4a0*/  STL [R1+0x2c48], R21 ;  /* 0x002c481501007387 */ /* 0x0001e80000100800 */
[----:B------:R-:W-:Y:S04]  /*d4b0*/  STL [R1+0x2c44], R2 ;  /* 0x002c440201007387 */ /* 0x000fe80000100800 */
[----:B------:R-:W-:Y:S04]  /*d4c0*/  STL [R1+0x2c40], R23 ;  /* 0x002c401701007387 */ /* 0x000fe80000100800 */
[----:B------:R1:W-:Y:S04]  /*d4d0*/  STL [R1+0x2c3c], R22 ;  /* 0x002c3c1601007387 */ /* 0x0003e80000100800 */
[----:B------:R-:W4:Y:S04]  /*d4e0*/  LDL.LU R20, [R1+0xc0] ;  /* 0x0000c00001147983 */ /* 0x000f280000300800 */
[----:B0-----:R-:W4:Y:S04]  /*d4f0*/  LDL.LU R21, [R1+0xc4] ;  /* 0x0000c40001157983 */ /* 0x001f280000300800 */
[----:B-1----:R-:W4:Y:S04]  /*d500*/  LDL.LU R22, [R1+0xc8] ;  /* 0x0000c80001167983 */ /* 0x002f280000300800 */
[----:B------:R-:W4:Y:S02]  /*d510*/  LDL.LU R23, [R1+0xcc] ;  /* 0x0000cc0001177983 */ /* 0x000f240000300800 */
[C---:B----4-:R-:W-:Y:S11]  /*d520*/  HMMA.16816.F32.BF16 R8, R4.reuse, R8, R20 ;  /* 0x000000080408723c */ /* 0x050ff60000041814 */
[----:B------:R-:W-:Y:S11]  /*d530*/  @!UPT UIADD3 URZ, URZ, URZ, URZ ;  /* 0x0000003f3f3ff290 */ /* 0x000ff6000fffe03f */
[----:B------:R-:W-:Y:S02]  /*d540*/  @!UPT UIADD3 URZ, URZ, URZ, URZ ;  /* 0x0000003f3f3ff290 */ /* 0x000fe4000fffe03f */
[----:B------:R-:W-:Y:S01]  /*d550*/  MOV R28, R11 ;  /* 0x0000000b001c7202 */ /* 0x000fe20000000f00 */
[----:B------:R-:W-:Y:S01]  /*d560*/  IMAD.MOV.U32 R20, RZ, RZ, R10 ;  /* 0x000000ffff147224 */ /* 0x000fe200078e000a */
[----:B------:R-:W-:Y:S01]  /*d570*/  MOV R0, R8 ;  /* 0x0000000800007202 */ /* 0x000fe20000000f00 */
[----:B------:R-:W-:Y:S02]  /*d580*/  IMAD.MOV.U32 R29, RZ, RZ, R9 ;  /* 0x000000ffff1d7224 */ /* 0x000fe400078e0009 */
[----:B------:R-:W4:Y:S04]  /*d590*/  LDL.LU.64 R8, [R1+0x2cd0] ;  /* 0x002cd00001087983 */ /* 0x000f280000300a00 */
[----:B------:R-:W-:Y:S04]  /*d5a0*/  STL [R1+0x2c58], R28 ;  /* 0x002c581c01007387 */ /* 0x000fe80000100800 */
[----:B------:R0:W-:Y:S04]  /*d5b0*/  STL [R1+0x2c54], R20 ;  /* 0x002c541401007387 */ /* 0x0001e80000100800 */
[----:B0-----:R-:W4:Y:S04]  /*d5c0*/  LDL.LU R20, [R1+0x40] ;  /* 0x0000400001147983 */ /* 0x001f280000300800 */
[----:B------:R-:W4:Y:S04]  /*d5d0*/  LDL.LU R21, [R1+0x44] ;  /* 0x0000440001157983 */ /* 0x000f280000300800 */
[----:B------:R-:W4:Y:S04]  /*d5e0*/  LDL.LU R22, [R1+0x48] ;  /* 0x0000480001167983 */ /* 0x000f280000300800 */
[----:B------:R-:W4:Y:S04]  /*d5f0*/  LDL.LU R23, [R1+0x4c] ;  /* 0x00004c0001177983 */ /* 0x000f280000300800 */
[----:B------:R-:W-:Y:S04]  /*d600*/  STL [R1+0x2c50], R29 ;  /* 0x002c501d01007387 */ /* 0x000fe80000100800 */
[----:B------:R-:W-:Y:S01]  /*d610*/  STL [R1+0x2c4c], R0 ;  /* 0x002c4c0001007387 */ /* 0x000fe20000100800 */
[C---:B----4-:R-:W-:Y:S11]  /*d620*/  HMMA.16816.F32.BF16 R8, R4.reuse, R8, R20 ;  /* 0x000000080408723c */ /* 0x050ff60000041814 */
[----:B------:R-:W-:Y:S11]  /*d630*/  @!UPT UIADD3 URZ, URZ, URZ, URZ ;  /* 0x0000003f3f3ff290 */ /* 0x000ff6000fffe03f */
[----:B------:R-:W-:Y:S02]  /*d640*/  @!UPT UIADD3 URZ, URZ, URZ, URZ ;  /* 0x0000003f3f3ff290 */ /* 0x000fe4000fffe03f */
[----:B------:R-:W-:Y:S01]  /*d650*/  IMAD.MOV.U32 R3, RZ, RZ, R11 ;  /* 0x000000ffff037224 */ /* 0x000fe200078e000b */
[----:B------:R-:W-:Y:S01]  /*d660*/  MOV R22, R10 ;  /* 0x0000000a00167202 */ /* 0x000fe20000000f00 */
[----:B------:R-:W-:Y:S02]  /*d670*/  IMAD.MOV.U32 R23, RZ, RZ, R9 ;  /* 0x000000ffff177224 */ /* 0x000fe400078e0009 */
[----:B------:R-:W-:Y:S02]  /*d680*/  IMAD.MOV.U32 R2, RZ, RZ, R8 ;  /* 0x000000ffff027224 */ /* 0x000fe400078e0008 */
[----:B------:R-:W4:Y:S04]  /*d690*/  LDL.LU.64 R8, [R1+0x2cc8] ;  /* 0x002cc80001087983 */ /* 0x000f280000300a00 */
[----:B------:R-:W-:Y:S04]  /*d6a0*/  STL [R1+0x2c68], R3 ;  /* 0x002c680301007387 */ /* 0x000fe80000100800 */
[----:B------:R0:W-:Y:S04]  /*d6b0*/  STL [R1+0x2c64], R22 ;  /* 0x002c641601007387 */ /* 0x0001e80000100800 */
[----:B------:R1:W-:Y:S04]  /*d6c0*/  STL [R1+0x2c60], R23 ;  /* 0x002c601701007387 */ /* 0x0003e80000100800 */
[----:B------:R-:W4:Y:S04]  /*d6d0*/  LDL.LU R20, [R1+0x30] ;  /* 0x0000300001147983 */ /* 0x000f280000300800 */
[----:B------:R-:W4:Y:S04]  /*d6e0*/  LDL.LU R21, [R1+0x34] ;  /* 0x0000340001157983 */ /* 0x000f280000300800 */
[----:B0-----:R-:W4:Y:S04]  /*d6f0*/  LDL.LU R22, [R1+0x38] ;  /* 0x0000380001167983 */ /* 0x001f280000300800 */
[----:B-1----:R-:W4:Y:S04]  /*d700*/  LDL.LU R23, [R1+0x3c] ;  /* 0x00003c0001177983 */ /* 0x002f280000300800 */
[----:B------:R0:W-:Y:S01]  /*d710*/  STL [R1+0x2c5c], R2 ;  /* 0x002c5c0201007387 */ /* 0x0001e20000100800 */
[C---:B---3--:R-:W-:Y:S08]  /*d720*/  HMMA.16816.F32.BF16 R24, R4.reuse, R24, R16 ;  /* 0x000000180418723c */ /* 0x048ff00000041810 */
[C---:B----4-:R-:W-:Y:S11]  /*d730*/  HMMA.16816.F32.BF16 R8, R4.reuse, R8, R20 ;  /* 0x000000080408723c */ /* 0x050ff60000041814 */
[----:B------:R-:W-:Y:S11]  /*d740*/  @!UPT UIADD3 URZ, URZ, URZ, URZ ;  /* 0x0000003f3f3ff290 */ /* 0x000ff6000fffe03f */
[----:B------:R-:W-:Y:S02]  /*d750*/  @!UPT UIADD3 URZ, URZ, URZ, URZ ;  /* 0x0000003f3f3ff290 */ /* 0x000fe4000fffe03f */
[----:B------:R-:W-:Y:S01]  /*d760*/  IMAD.MOV.U32 R0, RZ, RZ, R10 ;  /* 0x000000ffff007224 */ /* 0x000fe200078e000a */
[----:B------:R-:W-:Y:S01]  /*d770*/  MOV R29, R9 ;  /* 0x00000009001d7202 */ /* 0x000fe20000000f00 */
[----:B------:R-:W-:Y:S02]  /*d780*/  IMAD.MOV.U32 R20, RZ, RZ, R8 ;  /* 0x000000ffff147224 */ /* 0x000fe400078e0008 */
[----:B------:R-:W3:Y:S04]  /*d790*/  LDL.LU.64 R8, [R1+0x2cc0] ;  /* 0x002cc00001087983 */ /* 0x000ee80000300a00 */
[----:B------:R-:W-:Y:S04]  /*d7a0*/  STL [R1+0x2c74], R0 ;  /* 0x002c740001007387 */ /* 0x000fe80000100800 */
[----:B------:R-:W-:Y:S04]  /*d7b0*/  STL [R1+0x2c70], R29 ;  /* 0x002c701d01007387 */ /* 0x000fe80000100800 */
[----:B------:R1:W-:Y:S04]  /*d7c0*/  STL [R1+0x2c6c], R20 ;  /* 0x002c6c1401007387 */ /* 0x0003e80000100800 */
[----:B------:R-:W2:Y:S01]  /*d7d0*/  LDL.LU.64 R16, [R1+0x2cb8] ;  /* 0x002cb80001107983 */ /* 0x000ea20000300a00 */
[----:B0-----:R-:W-:Y:S01]  /*d7e0*/  IMAD.MOV.U32 R2, RZ, RZ, R26 ;  /* 0x000000ffff027224 */ /* 0x001fe200078e001a */
[----:B------:R-:W-:Y:S01]  /*d7f0*/  MOV R28, R27 ;  /* 0x0000001b001c7202 */ /* 0x000fe20000000f00 */
[----:B------:R-:W-:Y:S01]  /*d800*/  IMAD.MOV.U32 R23, RZ, RZ, R25 ;  /* 0x000000ffff177224 */ /* 0x000fe200078e0019 */
[----:B------:R-:W-:Y:S01]  /*d810*/  MOV R22, R24 ;  /* 0x0000001800167202 */ /* 0x000fe20000000f00 */
[----:B------:R-:W4:Y:S04]  /*d820*/  LDL.LU.64 R26, [R1+0x2cb0] ;  /* 0x002cb000011a7983 */ /* 0x000f280000300a00 */
[----:B------:R-:W4:Y:S01]  /*d830*/  LDL.LU.64 R24, [R1+0x2ca8] ;  /* 0x002ca80001187983 */ /* 0x000f220000300a00 */
[----:B--2---:R-:W-:Y:S03]  /*d840*/  HMMA.16816.F32.BF16 R16, R4, R16, R12 ;  /* 0x000000100410723c */ /* 0x004fe6000004180c */
[----:B------:R-:W2:Y:S04]  /*d850*/  LDL.LU.64 R14, [R1+0x2ca0] ;  /* 0x002ca000010e7983 */ /* 0x000ea80000300a00 */
[----:B------:R-:W2:Y:S11]  /*d860*/  LDL.LU.64 R12, [R1+0x2c98] ;  /* 0x002c9800010c7983 */ /* 0x000eb60000300a00 */
[----:B------:R-:W-:Y:S06]  /*d870*/  @!UPT UIADD3 URZ, URZ, URZ, URZ ;  /* 0x0000003f3f3ff290 */ /* 0x000fec000fffe03f */
[----:B-1----:R-:W-:Y:S01]  /*d880*/  MOV R20, R18 ;  /* 0x0000001200147202 */ /* 0x002fe20000000f00 */
[----:B------:R-:W-:Y:S02]  /*d890*/  IMAD.MOV.U32 R3, RZ, RZ, R19 ;  /* 0x000000ffff037224 */ /* 0x000fe400078e0013 */
[----:B------:R-:W-:Y:S01]  /*d8a0*/  IMAD.MOV.U32 R0, RZ, RZ, R16 ;  /* 0x000000ffff007224 */ /* 0x000fe200078e0010 */
[----:B------:R-:W3:Y:S01]  /*d8b0*/  LDL.LU.64 R18, [R1+0x2c90] ;  /* 0x002c900001127983 */ /* 0x000ee20000300a00 */
[----:B------:R-:W-:-:S03]  /*d8c0*/  IMAD.MOV.U32 R29, RZ, RZ, R17 ;  /* 0x000000ffff1d7224 */ /* 0x000fc600078e0011 */
[----:B------:R-:W3:Y:S01]  /*d8d0*/  LDL.LU.64 R16, [R1+0x2c88] ;  /* 0x002c880001107983 */ /* 0x000ee20000300a00 */
[----:B------:R-:W-:-:S03]  /*d8e0*/  IMAD.MOV.U32 R21, RZ, RZ, R11 ;  /* 0x000000ffff157224 */ /* 0x000fc600078e000b */
[----:B------:R-:W4:Y:S01]  /*d8f0*/  LDL.LU.64 R10, [R1+0x2c80] ;  /* 0x002c8000010a7983 */ /* 0x000f220000300a00 */
[----:B---3--:R-:W-:Y:S03]  /*d900*/  HMMA.16816.F32.BF16 R4, R4, R8, R16 ;  /* 0x000000080404723c */ /* 0x008fe60000041810 */
[----:B------:R-:W4:Y:S04]  /*d910*/  LDL.LU.64 R8, [R1+0x2c78] ;  /* 0x002c780001087983 */ /* 0x000f280000300a00 */
[----:B------:R-:W2:Y:S04]  /*d920*/  LDL.LU R18, [R1+0x218] ;  /* 0x0002180001127983 */ /* 0x000ea80000300800 */
[----:B------:R-:W2:Y:S11]  /*d930*/  LDL.LU R19, [R1+0x21c] ;  /* 0x00021c0001137983 */ /* 0x000eb60000300800 */
[----:B------:R-:W-:Y:S01]  /*d940*/  @!UPT UIADD3 URZ, URZ, URZ, URZ ;  /* 0x0000003f3f3ff290 */ /* 0x000fe2000fffe03f */
[----:B------:R0:W-:Y:S04]  /*d950*/  STL.64 [R1+0x2ac8], R6 ;  /* 0x002ac80601007387 */ /* 0x0001e80000100a00 */
[----:B------:R-:W-:Y:S04]  /*d960*/  STL.64 [R1+0x2ac0], R4 ;  /* 0x002ac00401007387 */ /* 0x000fe80000100a00 */
[----:B0-----:R-:W4:Y:S04]  /*d970*/  LDL.LU R6, [R1+0x1f8] ;  /* 0x0001f80001067983 */ /* 0x001f280000300800 */
[----:B------:R-:W4:Y:S02]  /*d980*/  LDL.LU R7, [R1+0x1fc] ;  /* 0x0001fc0001077983 */ /* 0x000f240000300800 */
[----:B----4-:R-:W-:Y:S11]  /*d990*/  HMMA.16816.F32.BF16 R8, R24, R6, R8 ;  /* 0x000000061808723c */ /* 0x010ff60000041808 */
[----:B------:R-:W-:Y:S11]  /*d9a0*/  @!UPT UIADD3 URZ, URZ, URZ, URZ ;  /* 0x0000003f3f3ff290 */ /* 0x000ff6000fffe03f */
[----:B------:R-:W-:Y:S01]  /*d9b0*/  @!UPT UIADD3 URZ, URZ, URZ, URZ ;  /* 0x0000003f3f3ff290 */ /* 0x000fe2000fffe03f */
[----:B------:R0:W-:Y:S04]  /*d9c0*/  STL.64 [R1+0x2ab8], R10 ;  /* 0x002ab80a01007387 */ /* 0x0001e80000100a00 */
[----:B------:R-:W-:Y:S04]  /*d9d0*/  STL.64 [R1+0x2ab0], R8 ;  /* 0x002ab00801007387 */ /* 0x000fe80000100a00 */
[----:B0-----:R-:W3:Y:S04]  /*d9e0*/  LDL.LU R10, [R1+0x1b8] ;  /* 0x0001b800010a7983 */ /* 0x001ee80000300800 */
[----:B------:R-:W3:Y:S04]  /*d9f0*/  LDL.LU R11, [R1+0x1bc] ;  /* 0x0001bc00010b7983 */ /* 0x000ee80000300800 */
[----:B---3--:R-:W-:Y:S04]  /*da00*/  STL.64 [R1+0x2ad0], R10 ;  /* 0x002ad00a01007387 */ /* 0x008fe80000100a00 */
[----:B------:R-:W3:Y:S04]  /*da10*/  LDL.LU R6, [R1+0x1a8] ;  /* 0x0001a80001067983 */ /* 0x000ee80000300800 */
[----:B------:R-:W3:Y:S04]  /*da20*/  LDL.LU R7, [R1+0x1ac] ;  /* 0x0001ac0001077983 */ /* 0x000ee80000300800 */
[----:B---3--:R0:W-:Y:S04]  /*da30*/  STL.64 [R1+0x2ad8], R6 ;  /* 0x002ad80601007387 */ /* 0x0081e80000100a00 */
[----:B0-----:R-:W3:Y:S04]  /*da40*/  LDL.LU R6, [R1+0x198] ;  /* 0x0001980001067983 */ /* 0x001ee80000300800 */
[----:B------:R-:W3:Y:S01]  /*da50*/  LDL.LU R7, [R1+0x19c] ;  /* 0x00019c0001077983 */ /* 0x000ee20000300800 */
[----:B------:R-:W-:Y:S01]  /*da60*/  IMAD.MOV.U32 R8, RZ, RZ, R0 ;  /* 0x000000ffff087224 */ /* 0x000fe200078e0000 */
[----:B------:R-:W-:Y:S01]  /*da70*/  MOV R9, R29 ;  /* 0x0000001d00097202 */ /* 0x000fe20000000f00 */
[----:B------:R-:W-:-:S02]  /*da80*/  IMAD.MOV.U32 R10, RZ, RZ, R20 ;  /* 0x000000ffff0a7224 */ /* 0x000fc400078e0014 */
[----:B------:R-:W-:Y:S01]  /*da90*/  IMAD.MOV.U32 R11, RZ, RZ, R3 ;  /* 0x000000ffff0b7224 */ /* 0x000fe200078e0003 */
[----:B---3--:R0:W-:Y:S04]  /*daa0*/  STL.64 [R1+0x2af0], R6 ;  /* 0x002af00601007387 */ /* 0x0081e80000100a00 */
[----:B------:R-:W3:Y:S04]  /*dab0*/  LDL.LU R0, [R1+0x2c74] ;  /* 0x002c740001007983 */ /* 0x000ee80000300800 */
[----:B------:R-:W4:Y:S04]  /*dac0*/  LDL.LU R29, [R1+0x2c70] ;  /* 0x002c7000011d7983 */ /* 0x000f280000300800 */
[----:B------:R-:W5:Y:S04]  /*dad0*/  LDL.LU R20, [R1+0x2c6c] ;  /* 0x002c6c0001147983 */ /* 0x000f680000300800 */
[----:B------:R-:W2:Y:S04]  /*dae0*/  LDL.LU R3, [R1+0x2c68] ;  /* 0x002c680001037983 */ /* 0x000ea80000300800 */
[----:B0-----:R-:W2:Y:S04]  /*daf0*/  LDL.LU R6, [R1+0x178] ;  /* 0x0001780001067983 */ /* 0x001ea80000300800 */
[----:B------:R-:W2:Y:S04]  /*db00*/  LDL.LU R7, [R1+0x17c] ;  /* 0x00017c0001077983 */ /* 0x000ea80000300800 */
[----:B--2---:R-:W-:Y:S04]  /*db10*/  STL.64 [R1+0x2b08], R6 ;  /* 0x002b080601007387 */ /* 0x004fe80000100a00 */
[----:B------:R0:W-:Y:S04]  /*db20*/  STL.64 [R1+0x2ae8], R10 ;  /* 0x002ae80a01007387 */ /* 0x0001e80000100a00 */
[----:B------:R1:W-:Y:S01]  /*db30*/  STL.64 [R1+0x2ae0], R8 ;  /* 0x002ae00801007387 */ /* 0x0003e20000100a00 */
[----:B0-----:R-:W-:Y:S01]  /*db40*/  IMAD.MOV.U32 R10, RZ, RZ, R2 ;  /* 0x000000ffff0a7224 */ /* 0x001fe200078e0002 */
[----:B------:R-:W-:-:S02]  /*db50*/  MOV R11, R28 ;  /* 0x0000001c000b7202 */ /* 0x000fc40000000f00 */
[----:B-1----:R-:W-:Y:S01]  /*db60*/  MOV R8, R22 ;  /* 0x0000001600087202 */ /* 0x002fe20000000f00 */
[----:B------:R-:W-:Y:S01]  /*db70*/  IMAD.MOV.U32 R9, RZ, RZ, R23 ;  /* 0x000000ffff097224 */ /* 0x000fe200078e0017 */
[----:B------:R-:W2:Y:S04]  /*db80*/  LDL.LU R22, [R1+0x2c64] ;  /* 0x002c640001167983 */ /* 0x000ea80000300800 */
[----:B------:R-:W2:Y:S04]  /*db90*/  LDL.LU R23, [R1+0x2c60] ;  /* 0x002c600001177983 */ /* 0x000ea80000300800 */
[----:B------:R-:W2:Y:S04]  /*dba0*/  LDL.LU R2, [R1+0x2c5c] ;  /* 0x002c5c0001027983 */ /* 0x000ea80000300800 */
[----:B------:R-:W2:Y:S04]  /*dbb0*/  LDL.LU R28, [R1+0x2c58] ;  /* 0x002c5800011c7983 */ /* 0x000ea80000300800 */
[----:B------:R-:W2:Y:S04]  /*dbc0*/  LDL.LU R6, [R1+0x168] ;  /* 0x0001680001067983 */ /* 0x000ea80000300800 */
[----:B------:R-:W2:Y:S04]  /*dbd0*/  LDL.LU R7, [R1+0x16c] ;  /* 0x00016c0001077983 */ /* 0x000ea80000300800 */
[----:B--2---:R-:W-:Y:S04]  /*dbe0*/  STL.64 [R1+0x2b20], R6 ;  /* 0x002b200601007387 */ /* 0x004fe80000100a00 */
[----:B------:R3:W-:Y:S04]  /*dbf0*/  STL.64 [R1+0x2b00], R10 ;  /* 0x002b000a01007387 */ /* 0x0007e80000100a00 */
[----:B------:R5:W-:Y:S01]  /*dc00*/  STL.64 [R1+0x2af8], R8 ;  /* 0x002af80801007387 */ /* 0x000be20000100a00 */
[----:B---3--:R-:W-:Y:S01]  /*dc10*/  MOV R10, R0 ;  /* 0x00000000000a7202 */ /* 0x008fe20000000f00 */
[----:B------:R-:W-:-:S02]  /*dc20*/  IMAD.MOV.U32 R11, RZ, RZ, R21 ;  /* 0x000000ffff0b7224 */ /* 0x000fc400078e0015 */
[----:B-----5:R-:W-:Y:S02]  /*dc30*/  IMAD.MOV.U32 R8, RZ, RZ, R20 ;  /* 0x000000ffff087224 */ /* 0x020fe400078e0014 */
[----:B------:R-:W2:Y:S01]  /*dc40*/  LDL.LU R20, [R1+0x2c54] ;  /* 0x002c540001147983 */ /* 0x000ea20000300800 */
[----:B----4-:R-:W-:-:S03]  /*dc50*/  IMAD.MOV.U32 R9, RZ, RZ, R29 ;  /* 0x000000ffff097224 */ /* 0x010fc600078e001d */
[----:B------:R-:W3:Y:S04]  /*dc60*/  LDL.LU R29, [R1+0x2c50] ;  /* 0x002c5000011d7983 */ /* 0x000ee80000300800 */
[----:B------:R-:W4:Y:S04]  /*dc70*/  LDL.LU R0, [R1+0x2c4c] ;  /* 0x002c4c0001007983 */ /* 0x000f280000300800 */
[----:B------:R-:W5:Y:S04]  /*dc80*/  LDL.LU R21, [R1+0x2c48] ;  /* 0x002c480001157983 */ /* 0x000f680000300800 */
[----:B------:R-:W2:Y:S04]  /*dc90*/  LDL.LU R6, [R1+0x158] ;  /* 0x0001580001067983 */ /* 0x000ea80000300800 */
[----:B------:R-:W2:Y:S04]  /*dca0*/  LDL.LU R7, [R1+0x15c] ;  /* 0x00015c0001077983 */ /* 0x000ea80000300800 */
[----:B--2---:R-:W-:Y:S04]  /*dcb0*/  STL.64 [R1+0x2b38], R6 ;  /* 0x002b380601007387 */ /* 0x004fe80000100a00 */
[----:B------:R0:W-:Y:S04]  /*dcc0*/  STL.64 [R1+0x2b18], R10 ;  /* 0x002b180a01007387 */ /* 0x0001e80000100a00 */
[----:B------:R1:W-:Y:S01]  /*dcd0*/  STL.64 [R1+0x2b10], R8 ;  /* 0x002b100801007387 */ /* 0x0003e20000100a00 */
[----:B0-----:R-:W-:-:S02]  /*dce0*/  IMAD.MOV.U32 R10, RZ, RZ, R22 ;  /* 0x000000ffff0a7224 */ /* 0x001fc400078e0016 */
[----:B-1----:R-:W-:Y:S01]  /*dcf0*/  IMAD.MOV.U32 R8, RZ, RZ, R2 ;  /* 0x000000ffff087224 */ /* 0x002fe200078e0002 */
[----:B------:R-:W-:Y:S01]  /*dd00*/  MOV R9, R23 ;  /* 0x0000001700097202 */ /* 0x000fe20000000f00 */
[----:B------:R-:W2:Y:S01]  /*dd10*/  LDL.LU R2, [R1+0x2c44] ;  /* 0x002c440001027983 */ /* 0x000ea20000300800 */
[----:B------:R-:W-:-:S03]  /*dd20*/  IMAD.MOV.U32 R11, RZ, RZ, R3 ;  /* 0x000000ffff0b7224 */ /* 0x000fc600078e0003 */
        /* <DEDUP_REMOVED lines=8> */
[----:B0-----:R-:W-:Y:S01]  /*ddb0*/  IMAD.MOV.U32 R10, RZ, RZ, R20 ;  /* 0x000000ffff0a7224 */ /* 0x001fe200078e0014 */
[----:B------:R-:W-:-:S02]  /*ddc0*/  MOV R11, R28 ;  /* 0x0000001c000b7202 */ /* 0x000fc40000000f00 */
[----:B----4-:R-:W-:Y:S01]  /*ddd0*/  MOV R8, R0 ;  /* 0x0000000000087202 */ /* 0x010fe20000000f00 */
[----:B---3--:R-:W-:Y:S01]  /*dde0*/  IMAD.MOV.U32 R9, RZ, RZ, R29 ;  /* 0x000000ffff097224 */ /* 0x008fe200078e001d */
[----:B------:R-:W2:Y:S04]  /*ddf0*/  LDL.LU R0, [R1+0x2c34] ;  /* 0x002c340001007983 */ /* 0x000ea80000300800 */
[----:B------:R-:W3:Y:S04]  /*de00*/  LDL.LU R29, [R1+0x2c30] ;  /* 0x002c3000011d7983 */ /* 0x000ee80000300800 */
[----:B------:R-:W4:Y:S04]  /*de10*/  LDL.LU R20, [R1+0x2c2c] ;  /* 0x002c2c0001147983 */ /* 0x000f280000300800 */
        /* <DEDUP_REMOVED lines=9> */
[----:B0-----:R-:W-:Y:S01]  /*deb0*/  MOV R10, R2 ;  /* 0x00000002000a7202 */ /* 0x001fe20000000f00 */
[----:B-----5:R-:W-:-:S02]  /*dec0*/  IMAD.MOV.U32 R11, RZ, RZ, R21 ;  /* 0x000000ffff0b7224 */ /* 0x020fc400078e0015 */
[----:B-1----:R-:W-:Y:S02]  /*ded0*/  IMAD.MOV.U32 R8, RZ, RZ, R22 ;  /* 0x000000ffff087224 */ /* 0x002fe400078e0016 */
[----:B------:R-:W2:Y:S01]  /*dee0*/  LDL.LU R22, [R1+0x2c24] ;  /* 0x002c240001167983 */ /* 0x000ea20000300800 */
[----:B------:R-:W-:-:S03]  /*def0*/  IMAD.MOV.U32 R9, RZ, RZ, R23 ;  /* 0x000000ffff097224 */ /* 0x000fc600078e0017 */
[----:B------:R-:W5:Y:S04]  /*df00*/  LDL.LU R23, [R1+0x2c20] ;  /* 0x002c200001177983 */ /* 0x000f680000300800 */
[----:B------:R-:W2:Y:S04]  /*df10*/  LDL.LU R2, [R1+0x2c1c] ;  /* 0x002c1c0001027983 */ /* 0x000ea80000300800 */
[----:B------:R-:W2:Y:S04]  /*df20*/  LDL.LU R21, [R1+0x2c18] ;  /* 0x002c180001157983 */ /* 0x000ea80000300800 */
[----:B------:R-:W2:Y:S04]  /*df30*/  LDL.LU R6, [R1+0x118] ;  /* 0x0001180001067983 */ /* 0x000ea80000300800 */
[----:B------:R-:W2:Y:S04]  /*df40*/  LDL.LU R7, [R1+0x11c] ;  /* 0x00011c0001077983 */ /* 0x000ea80000300800 */
[----:B--2---:R-:W-:Y:S04]  /*df50*/  STL.64 [R1+0x2b98], R6 ;  /* 0x002b980601007387 */ /* 0x004fe80000100a00 */
[----:B------:R0:W-:Y:S04]  /*df60*/  STL.64 [R1+0x2b60], R10 ;  /* 0x002b600a01007387 */ /* 0x0001e80000100a00 */
[----:B------:R4:W-:Y:S01]  /*df70*/  STL.64 [R1+0x2b58], R8 ;  /* 0x002b580801007387 */ /* 0x0009e20000100a00 */
[----:B0-----:R-:W-:-:S02]  /*df80*/  IMAD.MOV.U32 R10, RZ, RZ, R0 ;  /* 0x000000ffff0a7224 */ /* 0x001fc400078e0000 */
[----:B----4-:R-:W-:Y:S01]  /*df90*/  IMAD.MOV.U32 R8, RZ, RZ, R20 ;  /* 0x000000ffff087224 */ /* 0x010fe200078e0014 */
[----:B---3--:R-:W-:Y:S01]  /*dfa0*/  MOV R9, R29 ;  /* 0x0000001d00097202 */ /* 0x008fe20000000f00 */
[----:B------:R-:W2:Y:S01]  /*dfb0*/  LDL.LU R20, [R1+0x2c14] ;  /* 0x002c140001147983 */ /* 0x000ea20000300800 */
[----:B------:R-:W-:-:S03]  /*dfc0*/  IMAD.MOV.U32 R11, RZ, RZ, R3 ;  /* 0x000000ffff0b7224 */ /* 0x000fc600078e0003 */
[----:B------:R-:W3:Y:S04]  /*dfd0*/  LDL.LU R29, [R1+0x2c10] ;  /* 0x002c1000011d7983 */ /* 0x000ee80000300800 */
[----:B------:R-:W4:Y:S04]  /*dfe0*/  LDL.LU R0, [R1+0x2c0c] ;  /* 0x002c0c0001007983 */ /* 0x000f280000300800 */
[----:B------:R-:W2:Y:S04]  /*dff0*/  LDL.LU R3, [R1+0x2c08] ;  /* 0x002c080001037983 */ /* 0x000ea80000300800 */
[----:B------:R-:W2:Y:S04]  /*e000*/  LDL.LU R6, [R1+0x108] ;  /* 0x0001080001067983 */ /* 0x000ea80000300800 */
[----:B------:R-:W2:Y:S01]  /*e010*/  LDL.LU R7, [R1+0x10c] ;  /* 0x00010c0001077983 */ /* 0x000ea20000300800 */
[----:B------:R-:W-:Y:S03]  /*e020*/  HMMA.16816.F32.BF16 R12, R24, R18, R12 ;  /* 0x00000012180c723c */ /* 0x000fe6000004180c */
[----:B------:R-:W3:Y:S04]  /*e030*/  LDL.LU R18, [R1+0xe8] ;  /* 0x0000e80001127983 */ /* 0x000ee80000300800 */
[----:B------:R-:W3:Y:S04]  /*e040*/  LDL.LU R19, [R1+0xec] ;  /* 0x0000ec0001137983 */ /* 0x000ee80000300800 */
[----:B--2---:R0:W-:Y:S04]  /*e050*/  STL.64 [R1+0x2bb0], R6 ;  /* 0x002bb00601007387 */ /* 0x0041e80000100a00 */
[----:B0-----:R-:W2:Y:S04]  /*e060*/  LDL.LU R6, [R1+0xf8] ;  /* 0x0000f80001067983 */ /* 0x001ea80000300800 */
[----:B------:R-:W2:Y:S04]  /*e070*/  LDL.LU R7, [R1+0xfc] ;  /* 0x0000fc0001077983 */ /* 0x000ea80000300800 */
[----:B--2---:R0:W-:Y:S04]  /*e080*/  STL.64 [R1+0x2bc8], R6 ;  /* 0x002bc80601007387 */ /* 0x0041e80000100a00 */
[----:B------:R-:W2:Y:S04]  /*e090*/  LDL.LU R4, [R1] ;  /* 0x0000000001047983 */ /* 0x000ea80000300800 */
[----:B------:R-:W2:Y:S04]  /*e0a0*/  LDL.LU R5, [R1+0x4] ;  /* 0x0000040001057983 */ /* 0x000ea80000300800 */
[----:B0-----:R-:W2:Y:S04]  /*e0b0*/  LDL.LU R6, [R1+0x8] ;  /* 0x0000080001067983 */ /* 0x001ea80000300800 */
[----:B------:R-:W2:Y:S04]  /*e0c0*/  LDL.LU R7, [R1+0xc] ;  /* 0x00000c0001077983 */ /* 0x000ea80000300800 */
[----:B------:R0:W-:Y:S04]  /*e0d0*/  STL.64 [R1+0x2b78], R10 ;  /* 0x002b780a01007387 */ /* 0x0001e80000100a00 */
[----:B------:R1:W-:Y:S01]  /*e0e0*/  STL.64 [R1+0x2b70], R8 ;  /* 0x002b700801007387 */ /* 0x0003e20000100a00 */
[----:B0-----:R-:W-:Y:S01]  /*e0f0*/  IMAD.MOV.U32 R10, RZ, RZ, R22 ;  /* 0x000000ffff0a7224 */ /* 0x001fe200078e0016 */
[----:B-1----:R-:W-:Y:S01]  /*e100*/  MOV R8, R2 ;  /* 0x0000000200087202 */ /* 0x002fe20000000f00 */
[----:B-----5:R-:W-:Y:S01]  /*e110*/  IMAD.MOV.U32 R9, RZ, RZ, R23 ;  /* 0x000000ffff097224 */ /* 0x020fe200078e0017 */
[----:B------:R-:W5:Y:S04]  /*e120*/  LDL.LU R2, [R1+0x2c04] ;  /* 0x002c040001027983 */ /* 0x000f680000300800 */
[----:B------:R-:W2:Y:S04]  /*e130*/  LDL.LU R23, [R1+0x2c00] ;  /* 0x002c000001177983 */ /* 0x000ea80000300800 */
[----:B------:R-:W2:Y:S01]  /*e140*/  LDL.LU R22, [R1+0x2bfc] ;  /* 0x002bfc0001167983 */ /* 0x000ea20000300800 */
[----:B------:R-:W-:-:S03]  /*e150*/  MOV R11, R28 ;  /* 0x0000001c000b7202 */ /* 0x000fc60000000f00 */
[----:B------:R-:W2:Y:S04]  /*e160*/  LDL.LU R28, [R1+0x2bf8] ;  /* 0x002bf800011c7983 */ /* 0x000ea80000300800 */
[----:B------:R-:W-:Y:S04]  /*e170*/  STL.64 [R1+0x2b90], R10 ;  /* 0x002b900a01007387 */ /* 0x000fe80000100a00 */
[----:B------:R4:W-:Y:S02]  /*e180*/  STL.64 [R1+0x2b88], R8 ;  /* 0x002b880801007387 */ /* 0x0009e40000100a00 */
[----:B----4-:R-:W-:-:S02]  /*e190*/  IMAD.MOV.U32 R8, RZ, RZ, R0 ;  /* 0x000000ffff087224 */ /* 0x010fc400078e0000 */
[----:B------:R-:W4:Y:S01]  /*e1a0*/  LDL.LU R0, [R1+0x2bf4] ;  /* 0x002bf40001007983 */ /* 0x000f220000300800 */
[----:B---3--:R-:W-:-:S03]  /*e1b0*/  IMAD.MOV.U32 R9, RZ, RZ, R29 ;  /* 0x000000ffff097224 */ /* 0x008fc600078e001d */
[----:B------:R-:W3:Y:S01]  /*e1c0*/  LDL.LU R29, [R1+0x2bf0] ;  /* 0x002bf000011d7983 */ /* 0x000ee20000300800 */
[----:B------:R-:W-:Y:S01]  /*e1d0*/  MOV R10, R20 ;  /* 0x00000014000a7202 */ /* 0x000fe20000000f00 */
[----:B------:R-:W-:Y:S02]  /*e1e0*/  IMAD.MOV.U32 R11, RZ, RZ, R21 ;  /* 0x000000ffff0b7224 */ /* 0x000fe400078e0015 */
[----:B------:R-:W3:Y:S04]  /*e1f0*/  LDL.LU R20, [R1+0x2bec] ;  /* 0x002bec0001147983 */ /* 0x000ee80000300800 */
[----:B------:R-:W3:Y:S04]  /*e200*/  LDL.LU R21, [R1+0x2be8] ;  /* 0x002be80001157983 */ /* 0x000ee80000300800 */
[----:B------:R0:W-:Y:S04]  /*e210*/  STL.64 [R1+0x2ba8], R10 ;  /* 0x002ba80a01007387 */ /* 0x0001e80000100a00 */
[----:B------:R2:W-:Y:S01]  /*e220*/  STL.64 [R1+0x2ba0], R8 ;  /* 0x002ba00801007387 */ /* 0x0005e20000100a00 */
[----:B0-----:R-:W-:-:S02]  /*e230*/  IMAD.MOV.U32 R11, RZ, RZ, R3 ;  /* 0x000000ffff0b7224 */ /* 0x001fc400078e0003 */
[----:B-----5:R-:W-:Y:S01]  /*e240*/  IMAD.MOV.U32 R10, RZ, RZ, R2 ;  /* 0x000000ffff0a7224 */ /* 0x020fe200078e0002 */
[----:B--2---:R-:W-:Y:S01]  /*e250*/  MOV R9, R23 ;  /* 0x0000001700097202 */ /* 0x004fe20000000f00 */
[----:B------:R-:W-:Y:S02]  /*e260*/  IMAD.MOV.U32 R8, RZ, RZ, R22 ;  /* 0x000000ffff087224 */ /* 0x000fe400078e0016 */
[----:B------:R-:W2:Y:S04]  /*e270*/  LDL.LU R22, [R1+0x2be4] ;  /* 0x002be40001167983 */ /* 0x000ea80000300800 */
[----:B------:R-:W2:Y:S04]  /*e280*/  LDL.LU R23, [R1+0x2be0] ;  /* 0x002be00001177983 */ /* 0x000ea80000300800 */
[----:B------:R-:W5:Y:S04]  /*e290*/  LDL.LU R2, [R1+0x2bdc] ;  /* 0x002bdc0001027983 */ /* 0x000f680000300800 */
[----:B------:R-:W2:Y:S04]  /*e2a0*/  LDL.LU R3, [R1+0x2bd8] ;  /* 0x002bd80001037983 */ /* 0x000ea80000300800 */
[----:B------:R4:W-:Y:S04]  /*e2b0*/  STL.64 [R1+0x2bc0], R10 ;  /* 0x002bc00a01007387 */ /* 0x0009e80000100a00 */
[----:B------:R0:W-:Y:S01]  /*e2c0*/  STL.64 [R1+0x2bb8], R8 ;  /* 0x002bb80801007387 */ /* 0x0001e20000100a00 */
[----:B----4-:R-:W-:-:S03]  /*e2d0*/  IMAD.MOV.U32 R10, RZ, RZ, R0 ;  /* 0x000000ffff0a7224 */ /* 0x010fc600078e0000 */
[----:B0-----:R-:W4:Y:S01]  /*e2e0*/  LDL.LU R8, [R1+0xd0] ;  /* 0x0000d00001087983 */ /* 0x001f220000300800 */
[----:B---3--:R-:W-:-:S03]  /*e2f0*/  MOV R9, R29 ;  /* 0x0000001d00097202 */ /* 0x008fc60000000f00 */
[----:B------:R-:W3:Y:S04]  /*e300*/  LDL.LU R29, [R1+0x2bd4] ;  /* 0x002bd400011d7983 */ /* 0x000ee80000300800 */
[----:B------:R-:W4:Y:S04]  /*e310*/  LDL.LU R0, [R1+0x2bd0] ;  /* 0x002bd00001007983 */ /* 0x000f280000300800 */
[----:B------:R5:W-:Y:S01]  /*e320*/  STL.64 [R1+0x2aa0], R14 ;  /* 0x002aa00e01007387 */ /* 0x000be20000100a00 */
[----:B------:R-:W-:Y:S03]  /*e330*/  HMMA.16816.F32.BF16 R4, R24, R18, R4 ;  /* 0x000000121804723c */ /* 0x000fe60000041804 */
[----:B------:R-:W-:Y:S01]  /*e340*/  STL.64 [R1+0x2a98], R12 ;  /* 0x002a980c01007387 */ /* 0x000fe20000100a00 */
[----:B-----5:R-:W-:Y:S01]  /*e350*/  IMAD.MOV.U32 R15, RZ, RZ, R2 ;  /* 0x000000ffff0f7224 */ /* 0x020fe200078e0002 */
[----:B--2---:R-:W-:-:S07]  /*e360*/  MOV R14, R3 ;  /* 0x00000003000e7202 */ /* 0x004fce0000000f00 */
[----:B------:R-:W-:Y:S01]  /*e370*/  HMMA.16816.F32.BF16 R20, R24, R14, R20 ;  /* 0x0000000e1814723c */ /* 0x000fe20000041814 */
[----:B------:R-:W-:Y:S01]  /*e380*/  IMAD.MOV.U32 R11, RZ, RZ, R28 ;  /* 0x000000ffff0b7224 */ /* 0x000fe200078e001c */
[----:B---3--:R-:W-:Y:S04]  /*e390*/  LDSM.16.MT88.4 R16, [R29+0xc000] ;  /* 0x00c000001d10783b */ /* 0x008fe80000004200 */
[----:B----4-:R-:W-:Y:S11]  /*e3a0*/  LDSM.16.M88.4 R12, [R0+0x20080] ;  /* 0x02008000000c783b */ /* 0x010ff60000000200 */
[----:B------:R-:W-:Y:S06]  /*e3b0*/  @!UPT UIADD3 URZ, URZ, URZ, URZ ;  /* 0x0000003f3f3ff290 */ /* 0x000fec000fffe03f */
[----:B------:R-:W-:Y:S04]  /*e3c0*/  STL [R1+0x2aa8], R23 ;  /* 0x002aa81701007387 */ /* 0x000fe80000100800 */
[----:B------:R-:W-:Y:S04]  /*e3d0*/  STL [R1+0x2a90], R29 ;  /* 0x002a901d01007387 */ /* 0x000fe80000100800 */
[----:B------:R-:W-:Y:S04]  /*e3e0*/  STL.64 [R1], R4 ;  /* 0x0000000401007387 */ /* 0x000fe80000100a00 */
[----:B------:R-:W-:Y:S04]  /*e3f0*/  STL.64 [R1+0x8], R6 ;  /* 0x0000080601007387 */ /* 0x000fe80000100a00 */
[----:B------:R-:W0:Y:S04]  /*e400*/  LDSM.16.M88.4 R4, [R0+0x21080] ;  /* 0x021080000004783b */ /* 0x000e280000000200 */
[----:B0-----:R0:W-:Y:S04]  /*e410*/  STL.64 [R1+0x1e8], R6 ;  /* 0x0001e80601007387 */ /* 0x0011e80000100a00 */
[----:B0-----:R-:W2:Y:S01]  /*e420*/  LDL.LU.64 R6, [R1+0x2bc8] ;  /* 0x002bc80001067983 */ /* 0x001ea20000300a00 */
[----:B------:R-:W-:Y:S01]  /*e430*/  IMAD.MOV.U32 R23, RZ, RZ, R4 ;  /* 0x000000ffff177224 */ /* 0x000fe200078e0004 */
[----:B------:R-:W-:-:S02]  /*e440*/  MOV R28, R5 ;  /* 0x00000005001c7202 */ /* 0x000fc40000000f00 */
[----:B--2---:R-:W-:Y:S01]  /*e450*/  HMMA.16816.F32.BF16 R4, R24, R6, R8 ;  /* 0x000000061804723c */ /* 0x004fe20000041808 */
[----:B------:R-:W2:Y:S04]  /*e460*/  LDL.LU.64 R10, [R1+0x2bc0] ;  /* 0x002bc000010a7983 */ /* 0x000ea80000300a00 */
[----:B------:R-:W2:Y:S11]  /*e470*/  LDL.LU.64 R8, [R1+0x2bb8] ;  /* 0x002bb80001087983 */ /* 0x000eb60000300a00 */
[----:B------:R-:W-:Y:S07]  /*e480*/  @!UPT UIADD3 URZ, URZ, URZ, URZ ;  /* 0x0000003f3f3ff290 */ /* 0x000fee000fffe03f */
[----:B------:R-:W-:Y:S01]  /*e490*/  STL.64 [R1+0xd0], R4 ;  /* 0x0000d00401007387 */ /* 0x000fe20000100a00 */
[----:B------:R-:W-:-:S03]  /*e4a0*/  IMAD.MOV.U32 R29, RZ, RZ, R7 ;  /* 0x000000ffff1d7224 */ /* 0x000fc600078e0007 */
[----:B------:R-:W-:Y:S04]  /*e4b0*/  STL [R1+0xd8], R6 ;  /* 0x0000d80601007387 */ /* 0x000fe80000100800 */
[----:B------:R-:W0:Y:S04]  /*e4c0*/  LDSM.16.M88.4 R4, [R0+0x22080] ;  /* 0x022080000004783b */ /* 0x000e280000000200 */
[----:B------:R1:W-:Y:S01]  /*e4d0*/  STL.64 [R1+0x1d8], R14 ;  /* 0x0001d80e01007387 */ /* 0x0003e20000100a00 */
[----:B0-----:R-:W-:Y:S02]  /*e4e0*/  IMAD.MOV.U32 R3, RZ, RZ, R6 ;  /* 0x000000ffff037224 */ /* 0x001fe400078e0006 */
[----:B------:R-:W-:-:S02]  /*e4f0*/  IMAD.MOV.U32 R2, RZ, RZ, R7 ;  /* 0x000000ffff027224 */ /* 0x000fc400078e0007 */
[----:B------:R-:W2:Y:S01]  /*e500*/  LDL.LU.64 R6, [R1+0x2bb0] ;  /* 0x002bb00001067983 */ /* 0x000ea20000300a00 */
[----:B-1----:R-:W-:Y:S01]  /*e510*/  IMAD.MOV.U32 R15, RZ, RZ, R4 ;  /* 0x000000ffff0f7224 */ /* 0x002fe200078e0004 */
[----:B------:R-:W-:Y:S02]  /*e520*/  MOV R14, R5 ;  /* 0x00000005000e7202 */ /* 0x000fe40000000f00 */
[----:B------:R-:W-:Y:S04]  /*e530*/  STL [R1+0x295c], R2 ;  /* 0x00295c0201007387 */ /* 0x000fe80000100800 */
[----:B------:R-:W-:Y:S01]  /*e540*/  STL [R1+0x2958], R3 ;  /* 0x0029580301007387 */ /* 0x000fe20000100800 */
[C---:B--2---:R-:W-:Y:S03]  /*e550*/  HMMA.16816.F32.BF16 R4, R24.reuse, R6, R8 ;  /* 0x000000061804723c */ /* 0x044fe60000041808 */
[----:B------:R-:W2:Y:S04]  /*e560*/  LDL.LU.64 R10, [R1+0x2ba8] ;  /* 0x002ba800010a7983 */ /* 0x000ea80000300a00 */
[----:B------:R-:W2:Y:S11]  /*e570*/  LDL.LU.64 R8, [R1+0x2ba0] ;  /* 0x002ba00001087983 */ /* 0x000eb60000300a00 */
[----:B------:R-:W-:Y:S05]  /*e580*/  @!UPT UIADD3 URZ, URZ, URZ, URZ ;  /* 0x0000003f3f3ff290 */ /* 0x000fea000fffe03f */
[----:B------:R-:W-:Y:S04]  /*e590*/  STL.64 [R1+0x10], R4 ;  /* 0x0000100401007387 */ /* 0x000fe80000100a00 */
[----:B------:R0:W-:Y:S04]  /*e5a0*/  STL.64 [R1+0x18], R6 ;  /* 0x0000180601007387 */ /* 0x0001e80000100a00 */
[----:B0-----:R-:W2:Y:S02]  /*e5b0*/  LDL.LU.64 R6, [R1+0x2b98] ;  /* 0x002b980001067983 */ /* 0x001ea40000300a00 */
[C---:B--2---:R-:W-:Y:S02]  /*e5c0*/  HMMA.16816.F32.BF16 R4, R24.reuse, R6, R8 ;  /* 0x000000061804723c */ /* 0x044fe40000041808 */
[----:B------:R-:W2:Y:S04]  /*e5d0*/  LDL.LU.64 R10, [R1+0x2b90] ;  /* 0x002b9000010a7983 */ /* 0x000ea80000300a00 */
[----:B------:R-:W2:Y:S11]  /*e5e0*/  LDL.LU.64 R8, [R1+0x2b88] ;  /* 0x002b880001087983 */ /* 0x000eb60000300a00 */
[----:B------:R-:W-:Y:S06]  /*e5f0*/  @!UPT UIADD3 URZ, URZ, URZ, URZ ;  /* 0x0000003f3f3ff290 */ /* 0x000fec000fffe03f */
        /* <DEDUP_REMOVED lines=53> */
[----:B------:R-:W2:Y:S11]  /*e950*/  LDL.LU.64 R10, [R1+0x2ad0] ;  /* 0x002ad000010a7983 */ /* 0x000eb60000300a00 */
[----:B------:R-:W-:Y:S10]  /*e960*/  @!UPT UIADD3 URZ, URZ, URZ, URZ ;  /* 0x0000003f3f3ff290 */ /* 0x000ff4000fffe03f */
[----:B------:R-:W-:Y:S04]  /*e970*/  STL.64 [R1+0x30], R4 ;  /* 0x0000300401007387 */ /* 0x000fe80000100a00 */
[----:B------:R0:W-:Y:S04]  /*e980*/  STL.64 [R1+0x38], R6 ;  /* 0x0000380601007387 */ /* 0x0001e80000100a00 */
[----:B0-----:R-:W2:Y:S04]  /*e990*/  LDL.LU.64 R6, [R1+0x2ac8] ;  /* 0x002ac80001067983 */ /* 0x001ea80000300a00 */
[----:B------:R-:W2:Y:S02]  /*e9a0*/  LDL.LU.64 R4, [R1+0x2ac0] ;  /* 0x002ac00001047983 */ /* 0x000ea40000300a00 */
[----:B--2---:R-:W-:Y:S02]  /*e9b0*/  HMMA.16816.F32.BF16 R24, R24, R10, R4 ;  /* 0x0000000a1818723c */ /* 0x004fe40000041804 */
[----:B------:R-:W2:Y:S04]  /*e9c0*/  LDL.LU.64 R10, [R1+0x2ab8] ;  /* 0x002ab800010a7983 */ /* 0x000ea80000300a00 */
[----:B------:R-:W2:Y:S01]  /*e9d0*/  LDL.LU.64 R8, [R1+0x2ab0] ;  /* 0x002ab00001087983 */ /* 0x000ea20000300a00 */
[----:B------:R-:W-:-:S03]  /*e9e0*/  MOV R4, R23 ;  /* 0x0000001700047202 */ /* 0x000fc60000000f00 */
[----:B------:R-:W3:Y:S11]  /*e9f0*/  LDL.LU R23, [R1+0x2aa8] ;  /* 0x002aa80001177983 */ /* 0x000ef60000300800 */
[----:B------:R-:W-:Y:S02]  /*ea00*/  @!UPT UIADD3 URZ, URZ, URZ, URZ ;  /* 0x0000003f3f3ff290 */ /* 0x000fe4000fffe03f */
[----:B------:R-:W-:Y:S04]  /*ea10*/  STL.64 [R1+0x2a10], R26 ;  /* 0x002a101a01007387 */ /* 0x000fe80000100a00 */
[----:B------:R0:W-:Y:S02]  /*ea20*/  STL.64 [R1+0x2a08], R24 ;  /* 0x002a081801007387 */ /* 0x0001e40000100a00 */
[----:B0-----:R-:W-:Y:S01]  /*ea30*/  IMAD.MOV.U32 R24, RZ, RZ, R15 ;  /* 0x000000ffff187224 */ /* 0x001fe200078e000f */
[----:B------:R-:W-:Y:S02]  /*ea40*/  MOV R25, R14 ;  /* 0x0000000e00197202 */ /* 0x000fe40000000f00 */
[----:B------:R-:W4:Y:S01]  /*ea50*/  LDL.LU.64 R14, [R1+0x2aa0] ;  /* 0x002aa000010e7983 */ /* 0x000f220000300a00 */
[C---:B--2---:R-:W-:Y:S03]  /*ea60*/  HMMA.16816.F32.BF16 R8, R16.reuse, R12, R8 ;  /* 0x0000000c1008723c */ /* 0x044fe60000041808 */
[----:B------:R-:W4:Y:S01]  /*ea70*/  LDL.LU.64 R12, [R1+0x2a98] ;  /* 0x002a9800010c7983 */ /* 0x000f220000300a00 */
[----:B------:R-:W-:Y:S11]  /*ea80*/  IMAD.MOV.U32 R5, RZ, RZ, R28 ;  /* 0x000000ffff057224 */ /* 0x000ff600078e001c */
[----:B------:R-:W-:Y:S08]  /*ea90*/  @!UPT UIADD3 URZ, URZ, URZ, URZ ;  /* 0x0000003f3f3ff290 */ /* 0x000ff0000fffe03f */
[----:B------:R-:W-:Y:S04]  /*eaa0*/  STL.64 [R1+0x2a00], R10 ;  /* 0x002a000a01007387 */ /* 0x000fe80000100a00 */
[----:B------:R-:W-:Y:S04]  /*eab0*/  STL.64 [R1+0x29f8], R8 ;  /* 0x0029f80801007387 */ /* 0x000fe80000100a00 */
[----:B------:R-:W0:Y:S01]  /*eac0*/  LDSM.16.M88.4 R8, [R0+0x23080] ;  /* 0x023080000008783b */ /* 0x000e220000000200 */
[C---:B---3--:R-:W-:Y:S03]  /*ead0*/  HMMA.16816.F32.BF16 R20, R16.reuse, R24, R20 ;  /* 0x000000181014723c */ /* 0x048fe60000041814 */
[----:B------:R-:W-:Y:S05]  /*eae0*/  LDSM.16.M88.4 R24, [R0+0x2e080] ;  /* 0x02e080000018783b */ /* 0x000fea0000000200 */
[----:B----4-:R-:W-:Y:S07]  /*eaf0*/  HMMA.16816.F32.BF16 R12, R16, R4, R12 ;  /* 0x00000004100c723c */ /* 0x010fee000004180c */
[----:B0-----:R-:W-:-:S02]  /*eb00*/  IMAD.MOV.U32 R5, RZ, RZ, R8 ;  /* 0x000000ffff057224 */ /* 0x001fc400078e0008 */
[----:B------:R-:W-:Y:S11]  /*eb10*/  IMAD.MOV.U32 R4, RZ, RZ, R9 ;  /* 0x000000ffff047224 */ /* 0x000ff600078e0009 */
[----:B------:R-:W-:Y:S03]  /*eb20*/  @!UPT UIADD3 URZ, URZ, URZ, URZ ;  /* 0x0000003f3f3ff290 */ /* 0x000fe6000fffe03f */
[----:B------:R-:W-:Y:S04]  /*eb30*/  STL.64 [R1+0x2a20], R14 ;  /* 0x002a200e01007387 */ /* 0x000fe80000100a00 */
[----:B------:R-:W-:Y:S04]  /*eb40*/  STL.64 [R1+0x2a18], R12 ;  /* 0x002a180c01007387 */ /* 0x000fe80000100a00 */
[----:B------:R-:W-:Y:S04]  /*eb50*/  STL.64 [R1+0xe8], R10 ;  /* 0x0000e80a01007387 */ /* 0x000fe80000100a00 */
[----:B------:R-:W0:Y:S04]  /*eb60*/  LDSM.16.M88.4 R8, [R0+0x24080] ;  /* 0x024080000008783b */ /* 0x000e280000000200 */
[----:B------:R-:W-:Y:S04]  /*eb70*/  STL [R1+0x2a8c], R18 ;  /* 0x002a8c1201007387 */ /* 0x000fe80000100800 */
[----:B------:R-:W-:Y:S04]  /*eb80*/  STL [R1+0x2a88], R19 ;  /* 0x002a881301007387 */ /* 0x000fe80000100800 */
[----:B------:R-:W-:Y:S04]  /*eb90*/  STL [R1+0x296c], R20 ;  /* 0x00296c1401007387 */ /* 0x000fe80000100800 */
[----:B------:R-:W-:Y:S04]  /*eba0*/  STL [R1+0x2968], R21 ;  /* 0x0029681501007387 */ /* 0x000fe80000100800 */
[----:B------:R-:W-:Y:S04]  /*ebb0*/  STL [R1+0x2964], R22 ;  /* 0x0029641601007387 */ /* 0x000fe80000100800 */
[----:B------:R-:W-:Y:S04]  /*ebc0*/  STL [R1+0x2960], R23 ;  /* 0x0029601701007387 */ /* 0x000fe80000100800 */
[----:B------:R-:W-:Y:S01]  /*ebd0*/  LDSM.16.M88.4 R12, [R0+0x27080] ;  /* 0x02708000000c783b */ /* 0x000fe20000000200 */
[----:B0-----:R-:W-:-:S03]  /*ebe0*/  MOV R7, R8 ;  /* 0x0000000800077202 */ /* 0x001fc60000000f00 */
        /* <DEDUP_REMOVED lines=12> */
[----:B------:R-:W-:Y:S01]  /*ecb0*/  STL.64 [R1+0x128], R14 ;  /* 0x0001280e01007387 */ /* 0x000fe20000100a00 */
[----:B0-----:R-:W-:-:S03]  /*ecc0*/  IMAD.MOV.U32 R3, RZ, RZ, R8 ;  /* 0x000000ffff037224 */ /* 0x001fc600078e0008 */
[----:B------:R-:W-:Y:S01]  /*ecd0*/  STL.64 [R1+0x138], R10 ;  /* 0x0001380a01007387 */ /* 0x000fe20000100a00 */
[----:B------:R-:W-:-:S03]  /*ece0*/  MOV R2, R9 ;  /* 0x0000000900027202 */ /* 0x000fc60000000f00 */
[----:B------:R-:W0:Y:S02]  /*ecf0*/  LDSM.16.M88.4 R8, [R0+0x29080] ;  /* 0x029080000008783b */ /* 0x000e240000000200 */
[----:B0-----:R-:W-:Y:S02]  /*ed00*/  IMAD.MOV.U32 R21, RZ, RZ, R8 ;  /* 0x000000ffff157224 */ /* 0x001fe400078e0008 */
[----:B------:R-:W-:Y:S01]  /*ed10*/  STL.64 [R1+0x148], R10 ;  /* 0x0001480a01007387 */ /* 0x000fe20000100a00 */
[----:B------:R-:W-:-:S03]  /*ed20*/  IMAD.MOV.U32 R20, RZ, RZ, R9 ;  /* 0x000000ffff147224 */ /* 0x000fc600078e0009 */
[----:B------:R-:W0:Y:S04]  /*ed30*/  LDSM.16.M88.4 R8, [R0+0x2a080] ;  /* 0x02a080000008783b */ /* 0x000e280000000200 */
[----:B------:R1:W-:Y:S04]  /*ed40*/  STL.64 [R1+0x2a70], R20 ;  /* 0x002a701401007387 */ /* 0x0003e80000100a00 */
[----:B0-----:R-:W-:Y:S04]  /*ed50*/  STL.64 [R1+0x158], R10 ;  /* 0x0001580a01007387 */ /* 0x001fe80000100a00 */
[----:B-1----:R-:W2:Y:S04]  /*ed60*/  LDL.LU R20, [R1+0xd0] ;  /* 0x0000d00001147983 */ /* 0x002ea80000300800 */
[----:B------:R-:W2:Y:S04]  /*ed70*/  LDL.LU R21, [R1+0xd4] ;  /* 0x0000d40001157983 */ /* 0x000ea80000300800 */
[----:B------:R-:W3:Y:S01]  /*ed80*/  LDL.LU R22, [R1+0xd8] ;  /* 0x0000d80001167983 */ /* 0x000ee20000300800 */
[----:B------:R-:W-:-:S03]  /*ed90*/  IMAD.MOV.U32 R23, RZ, RZ, R29 ;  /* 0x000000ffff177224 */ /* 0x000fc600078e001d */
[----:B------:R-:W4:Y:S01]  /*eda0*/  LDL.LU R29, [R1+0x2a90] ;  /* 0x002a9000011d7983 */ /* 0x000f220000300800 */
[----:B------:R-:W-:Y:S01]  /*edb0*/  MOV R13, R8 ;  /* 0x00000008000d7202 */ /* 0x000fe20000000f00 */
[----:B------:R-:W-:Y:S02]  /*edc0*/  IMAD.MOV.U32 R12, RZ, RZ, R9 ;  /* 0x000000ffff0c7224 */ /* 0x000fe400078e0009 */
[----:B------:R-:W0:Y:S02]  /*edd0*/  LDSM.16.M88.4 R8, [R0+0x2b080] ;  /* 0x02b080000008783b */ /* 0x000e240000000200 */
[----:B0-----:R-:W-:Y:S01]  /*ede0*/  MOV R15, R8 ;  /* 0x00000008000f7202 */ /* 0x001fe20000000f00 */
[----:B------:R-:W-:Y:S01]  /*edf0*/  IMAD.MOV.U32 R14, RZ, RZ, R9 ;  /* 0x000000ffff0e7224 */ /* 0x000fe200078e0009 */
[----:B---3--:R-:W-:Y:S04]  /*ee00*/  STL.64 [R1+0x2a80], R22 ;  /* 0x002a801601007387 */ /* 0x008fe80000100a00 */
[----:B--2---:R0:W-:Y:S04]  /*ee10*/  STL.64 [R1+0x2a78], R20 ;  /* 0x002a781401007387 */ /* 0x0041e80000100a00 */
[----:B0-----:R-:W2:Y:S04]  /*ee20*/  LDL.LU R20, [R1] ;  /* 0x0000000001147983 */ /* 0x001ea80000300800 */
[----:B------:R-:W2:Y:S04]  /*ee30*/  LDL.LU R21, [R1+0x4] ;  /* 0x0000040001157983 */ /* 0x000ea80000300800 */
[----:B------:R-:W2:Y:S04]  /*ee40*/  LDL.LU R22, [R1+0x8] ;  /* 0x0000080001167983 */ /* 0x000ea80000300800 */
[----:B------:R-:W2:Y:S04]  /*ee50*/  LDL.LU R23, [R1+0xc] ;  /* 0x00000c0001177983 */ /* 0x000ea80000300800 */
[----:B------:R-:W-:Y:S04]  /*ee60*/  STL.64 [R1+0x168], R10 ;  /* 0x0001680a01007387 */ /* 0x000fe80000100a00 */
[----:B------:R0:W-:Y:S04]  /*ee70*/  STL.64 [R1+0x2a60], R14 ;  /* 0x002a600e01007387 */ /* 0x0001e80000100a00 */
[----:B------:R1:W-:Y:S04]  /*ee80*/  STL.64 [R1+0x2a58], R12 ;  /* 0x002a580c01007387 */ /* 0x0003e80000100a00 */
[----:B------:R-:W3:Y:S01]  /*ee90*/  LDSM.16.M88.4 R8, [R0+0x2c080] ;  /* 0x02c080000008783b */ /* 0x000ee20000000200 */
[----:B0-----:R-:W-:Y:S01]  /*eea0*/  IMAD.MOV.U32 R14, RZ, RZ, R7 ;  /* 0x000000ffff0e7224 */ /* 0x001fe200078e0007 */
[----:B------:R-:W-:Y:S01]  /*eeb0*/  MOV R15, R6 ;  /* 0x00000006000f7202 */ /* 0x000fe20000000f00 */
[----:B-1----:R-:W-:-:S02]  /*eec0*/  IMAD.MOV.U32 R12, RZ, RZ, R5 ;  /* 0x000000ffff0c7224 */ /* 0x002fc400078e0005 */
[----:B------:R-:W-:Y:S02]  /*eed0*/  IMAD.MOV.U32 R13, RZ, RZ, R4 ;  /* 0x000000ffff0d7224 */ /* 0x000fe400078e0004 */
[----:B------:R-:W0:Y:S04]  /*eee0*/  LDSM.16.M88.4 R4, [R0+0x2d080] ;  /* 0x02d080000004783b */ /* 0x000e280000000200 */
[----:B---3--:R-:W-:Y:S04]  /*eef0*/  STL.64 [R1+0x170], R8 ;  /* 0x0001700801007387 */ /* 0x008fe80000100a00 */
[----:B------:R-:W-:Y:S04]  /*ef00*/  STL.64 [R1+0x178], R10 ;  /* 0x0001780a01007387 */ /* 0x000fe80000100a00 */
[----:B------:R-:W-:Y:S04]  /*ef10*/  LDSM.16.M88.4 R8, [R0+0x2f080] ;  /* 0x02f080000008783b */ /* 0x000fe80000000200 */
[----:B0-----:R-:W-:Y:S04]  /*ef20*/  STL.64 [R1+0x180], R4 ;  /* 0x0001800401007387 */ /* 0x001fe80000100a00 */
[----:B------:R-:W-:Y:S04]  /*ef30*/  STL.64 [R1+0x188], R6 ;  /* 0x0001880601007387 */ /* 0x000fe80000100a00 */
[----:B----4-:R-:W0:Y:S04]  /*ef40*/  LDSM.16.MT88.4 R4, [R29+0xe000] ;  /* 0x00e000001d04783b */ /* 0x010e280000004200 */
[----:B------:R-:W-:Y:S04]  /*ef50*/  STL [R1+0x2690], R0 ;  /* 0x0026900001007387 */ /* 0x000fe80000100800 */
        /* <DEDUP_REMOVED lines=13> */
[----:B------:R-:W-:Y:S04]  /*f030*/  STL.64 [R1+0x1a8], R10 ;  /* 0x0001a80a01007387 */ /* 0x000fe80000100a00 */
        /* <DEDUP_REMOVED lines=21> */
[----:B------:R-:W-:-:S03]  /*f190*/  IMAD.MOV.U32 R8, RZ, RZ, R3 ;  /* 0x000000ffff087224 */ /* 0x000fc600078e0003 */
[----:B------:R-:W-:Y:S04]  /*f1a0*/  STL [R1+0x2978], R0 ;  /* 0x0029780001007387 */ /* 0x000fe80000100800 */
[----:B------:R-:W-:Y:S01]  /*f1b0*/  STL [R1+0x2974], R28 ;  /* 0x0029741c01007387 */ /* 0x000fe20000100800 */
[----:B0-----:R-:W-:-:S03]  /*f1c0*/  MOV R9, R2 ;  /* 0x0000000200097202 */ /* 0x001fc60000000f00 */
[----:B------:R-:W-:Y:S04]  /*f1d0*/  STL [R1+0x2970], R29 ;  /* 0x0029701d01007387 */ /* 0x000fe80000100800 */
[----:B------:R-:W3:Y:S01]  /*f1e0*/  LDL.LU R24, [R1+0xb0] ;  /* 0x0000b00001187983 */ /* 0x000ee20000300800 */
[----:B------:R-:W-:Y:S01]  /*f1f0*/  IMAD.MOV.U32 R3, RZ, RZ, R7 ;  /* 0x000000ffff037224 */ /* 0x000fe200078e0007 */
[----:B------:R-:W-:Y:S01]  /*f200*/  MOV R2, R6 ;  /* 0x0000000600027202 */ /* 0x000fe20000000f00 */
[----:B------:R-:W-:Y:S01]  /*f210*/  IMAD.MOV.U32 R23, RZ, RZ, R5 ;  /* 0x000000ffff177224 */ /* 0x000fe200078e0005 */
[----:B------:R-:W3:Y:S01]  /*f220*/  LDL.LU R25, [R1+0xb4] ;  /* 0x0000b40001197983 */ /* 0x000ee20000300800 */
[----:B------:R-:W-:-:S03]  /*f230*/  IMAD.MOV.U32 R22, RZ, RZ, R4 ;  /* 0x000000ffff167224 */ /* 0x000fc600078e0004 */
        /* <DEDUP_REMOVED lines=52> */
[----:B------:R-:W-:Y:S04]  /*f580*/  STL [R1+0x29b8], R3 ;  /* 0x0029b80301007387 */ /* 0x000fe80000100800 */
[----:B------:R-:W-:Y:S04]  /*f590*/  STL [R1+0x29b4], R28 ;  /* 0x0029b41c01007387 */ /* 0x000fe80000100800 */
[----:B------:R-:W-:Y:S04]  /*f5a0*/  STL [R1+0x29b0], R29 ;  /* 0x0029b01d01007387 */ /* 0x000fe80000100800 */
[----:B------:R-:W-:Y:S04]  /*f5b0*/  STL [R1+0x29ac], R20 ;  /* 0x0029ac1401007387 */ /* 0x000fe80000100800 */
[----:B------:R-:W5:Y:S04]  /*f5c0*/  LDL.LU R8, [R1+0x170] ;  /* 0x0001700001087983 */ /* 0x000f680000300800 */
[----:B------:R-:W5:Y:S01]  /*f5d0*/  LDL.LU R9, [R1+0x174] ;  /* 0x0001740001097983 */ /* 0x000f620000300800 */
[----:B---3--:R-:W-:Y:S11]  /*f5e0*/  HMMA.16816.F32.BF16 R4, R16, R4, R24 ;  /* 0x000000041004723c */ /* 0x008ff60000041818 */
[----:B------:R-:W-:Y:S11]  /*f5f0*/  @!UPT UIADD3 URZ, URZ, URZ, URZ ;  /* 0x0000003f3f3ff290 */ /* 0x000ff6000fffe03f */
[----:B------:R-:W-:Y:S02]  /*f600*/  @!UPT UIADD3 URZ, URZ, URZ, URZ ;  /* 0x0000003f3f3ff290 */ /* 0x000fe4000fffe03f */
[----:B------:R-:W-:Y:S02]  /*f610*/  IMAD.MOV.U32 R22, RZ, RZ, R4 ;  /* 0x000000ffff167224 */ /* 0x000fe400078e0004 */
[----:B------:R-:W-:Y:S01]  /*f620*/  IMAD.MOV.U32 R23, RZ, RZ, R5 ;  /* 0x000000ffff177224 */ /* 0x000fe200078e0005 */
[----:B0-----:R-:W-:Y:S01]  /*f630*/  MOV R2, R6 ;  /* 0x0000000600027202 */ /* 0x001fe20000000f00 */
[----:B------:R-:W-:Y:S01]  /*f640*/  IMAD.MOV.U32 R21, RZ, RZ, R7 ;  /* 0x000000ffff157224 */ /* 0x000fe200078e0007 */
[----:B-----5:R2:W-:Y:S02]  /*f650*/  STL.64 [R1+0x2a48], R8 ;  /* 0x002a480801007387 */ /* 0x0205e40000100a00 */
        /* <DEDUP_REMOVED lines=99> */
[----:B------:R-:W3:Y:S04]  /*fc90*/  LDL.LU R18, [R1+0x198] ;  /* 0x0001980001127983 */ /* 0x000ee80000300800 */
[----:B------:R-:W3:Y:S04]  /*fca0*/  LDL.LU R19, [R1+0x19c] ;  /* 0x00019c0001137983 */ /* 0x000ee80000300800 */
[----:B---3--:R1:W-:Y:S04]  /*fcb0*/  STL.64 [R1+0x2858], R18 ;  /* 0x0028581201007387 */ /* 0x0083e80000100a00 */
[----:B0-----:R-:W3:Y:S04]  /*fcc0*/  LDL.LU R10, [R1+0x1a8] ;  /* 0x0001a800010a7983 */ /* 0x001ee80000300800 */
[----:B------:R-:W3:Y:S04]  /*fcd0*/  LDL.LU R11, [R1+0x1ac] ;  /* 0x0001ac00010b7983 */ /* 0x000ee80000300800 */
[----:B-1----:R-:W4:Y:S04]  /*fce0*/  LDL.LU R18, [R1+0x188] ;  /* 0x0001880001127983 */ /* 0x002f280000300800 */
[----:B------:R-:W4:Y:S01]  /*fcf0*/  LDL.LU R19, [R1+0x18c] ;  /* 0x00018c0001137983 */ /* 0x000f220000300800 */
[----:B------:R-:W-:Y:S01]  /*fd00*/  IMAD.MOV.U32 R8, RZ, RZ, R28 ;  /* 0x000000ffff087224 */ /* 0x000fe200078e001c */
[----:B------:R-:W-:-:S02]  /*fd10*/  MOV R9, R29 ;  /* 0x0000001d00097202 */ /* 0x000fc40000000f00 */
[----:B----4-:R-:W-:Y:S04]  /*fd20*/  STL.64 [R1+0x2870], R18 ;  /* 0x0028701201007387 */ /* 0x010fe80000100a00 */
[----:B---3--:R0:W-:Y:S04]  /*fd30*/  STL.64 [R1+0x2850], R10 ;  /* 0x0028500a01007387 */ /* 0x0081e80000100a00 */
[----:B------:R-:W3:Y:S04]  /*fd40*/  LDL.LU R28, [R1+0x29f4] ;  /* 0x0029f400011c7983 */ /* 0x000ee80000300800 */
[----:B------:R-:W4:Y:S01]  /*fd50*/  LDL.LU R29, [R1+0x29f0] ;  /* 0x0029f000011d7983 */ /* 0x000f220000300800 */
[----:B0-----:R-:W-:-:S03]  /*fd60*/  IMAD.MOV.U32 R10, RZ, RZ, R20 ;  /* 0x000000ffff0a7224 */ /* 0x001fc600078e0014 */
[----:B------:R-:W5:Y:S01]  /*fd70*/  LDL.LU R20, [R1+0x29ec] ;  /* 0x0029ec0001147983 */ /* 0x000f620000300800 */
[----:B------:R-:W-:-:S03]  /*fd80*/  IMAD.MOV.U32 R11, RZ, RZ, R3 ;  /* 0x000000ffff0b7224 */ /* 0x000fc600078e0003 */
        /* <DEDUP_REMOVED lines=71> */
[----:B--2---:R0:W-:Y:S04]  /*10200*/  STL.64 [R1+0x2918], R18 ;  /* 0x0029181201007387 */ /* 0x0041e80000100a00 */
[----:B0-----:R-:W2:Y:S04]  /*10210*/  LDL.LU R18, [R1+0x108] ;  /* 0x0001080001127983 */ /* 0x001ea80000300800 */
[----:B------:R-:W2:Y:S01]  /*10220*/  LDL.LU R19, [R1+0x10c] ;  /* 0x00010c0001137983 */ /* 0x000ea20000300800 */
[----:B------:R-:W-:Y:S03]  /*10230*/  HMMA.16816.F32.BF16 R12, R4, R26, R12 ;  /* 0x0000001a040c723c */ /* 0x000fe6000004180c */
[----:B--2---:R0:W-:Y:S04]  /*10240*/  STL.64 [R1+0x2930], R18 ;  /* 0x0029301201007387 */ /* 0x0041e80000100a00 */
[----:B0-----:R-:W2:Y:S04]  /*10250*/  LDL.LU R18, [R1+0xf8] ;  /* 0x0000f80001127983 */ /* 0x001ea80000300800 */
[----:B------:R-:W2:Y:S04]  /*10260*/  LDL.LU R19, [R1+0xfc] ;  /* 0x0000fc0001137983 */ /* 0x000ea80000300800 */
[----:B------:R-:W3:Y:S04]  /*10270*/  LDL.LU R26, [R1+0xe8] ;  /* 0x0000e800011a7983 */ /* 0x000ee80000300800 */
[----:B------:R-:W3:Y:S04]  /*10280*/  LDL.LU R27, [R1+0xec] ;  /* 0x0000ec00011b7983 */ /* 0x000ee80000300800 */
[----:B--2---:R0:W-:Y:S04]  /*10290*/  STL.64 [R1+0x2948], R18 ;  /* 0x0029481201007387 */ /* 0x0041e80000100a00 */
[----:B------:R-:W2:Y:S04]  /*102a0*/  LDL.LU R16, [R1] ;  /* 0x0000000001107983 */ /* 0x000ea80000300800 */
[----:B------:R-:W2:Y:S04]  /*102b0*/  LDL.LU R17, [R1+0x4] ;  /* 0x0000040001117983 */ /* 0x000ea80000300800 */
[----:B0-----:R-:W2:Y:S04]  /*102c0*/  LDL.LU R18, [R1+0x8] ;  /* 0x0000080001127983 */ /* 0x001ea80000300800 */
[----:B------:R-:W2:Y:S04]  /*102d0*/  LDL.LU R19, [R1+0xc] ;  /* 0x00000c0001137983 */ /* 0x000ea80000300800 */
[----:B------:R0:W-:Y:S04]  /*102e0*/  STL.64 [R1+0x28e0], R10 ;  /* 0x0028e00a01007387 */ /* 0x0001e80000100a00 */
[----:B------:R4:W-:Y:S01]  /*102f0*/  STL.64 [R1+0x28d8], R8 ;  /* 0x0028d80801007387 */ /* 0x0009e20000100a00 */
[----:B0-----:R-:W-:-:S02]  /*10300*/  IMAD.MOV.U32 R10, RZ, RZ, R28 ;  /* 0x000000ffff0a7224 */ /* 0x001fc400078e001c */
[----:B----4-:R-:W-:Y:S01]  /*10310*/  IMAD.MOV.U32 R8, RZ, RZ, R20 ;  /* 0x000000ffff087224 */ /* 0x010fe200078e0014 */
[----:B---3--:R-:W-:Y:S01]  /*10320*/  MOV R9, R29 ;  /* 0x0000001d00097202 */ /* 0x008fe20000000f00 */
[----:B------:R-:W3:Y:S04]  /*10330*/  LDL.LU R20, [R1+0x2994] ;  /* 0x0029940001147983 */ /* 0x000ee80000300800 */
[----:B------:R-:W4:Y:S04]  /*10340*/  LDL.LU R29, [R1+0x2990] ;  /* 0x00299000011d7983 */ /* 0x000f280000300800 */
[----:B------:R-:W2:Y:S01]  /*10350*/  LDL.LU R28, [R1+0x298c] ;  /* 0x00298c00011c7983 */ /* 0x000ea20000300800 */
[----:B------:R-:W-:-:S03]  /*10360*/  IMAD.MOV.U32 R11, RZ, RZ, R3 ;  /* 0x000000ffff0b7224 */ /* 0x000fc600078e0003 */
[----:B------:R-:W3:Y:S04]  /*10370*/  LDL.LU R3, [R1+0x2988] ;  /* 0x0029880001037983 */ /* 0x000ee80000300800 */
[----:B------:R0:W-:Y:S04]  /*10380*/  STL.64 [R1+0x28f8], R10 ;  /* 0x0028f80a01007387 */ /* 0x0001e80000100a00 */
[----:B------:R1:W-:Y:S01]  /*10390*/  STL.64 [R1+0x28f0], R8 ;  /* 0x0028f00801007387 */ /* 0x0003e20000100a00 */
[----:B0-----:R-:W-:Y:S01]  /*103a0*/  IMAD.MOV.U32 R10, RZ, RZ, R22 ;  /* 0x000000ffff0a7224 */ /* 0x001fe200078e0016 */
[----:B-1----:R-:W-:Y:S01]  /*103b0*/  MOV R8, R2 ;  /* 0x0000000200087202 */ /* 0x002fe20000000f00 */
[----:B-----5:R-:W-:Y:S01]  /*103c0*/  IMAD.MOV.U32 R9, RZ, RZ, R23 ;  /* 0x000000ffff097224 */ /* 0x020fe200078e0017 */
[----:B------:R-:W5:Y:S01]  /*103d0*/  LDL.LU R2, [R1+0x2984] ;  /* 0x0029840001027983 */ /* 0x000f620000300800 */
[----:B------:R-:W-:-:S03]  /*103e0*/  MOV R11, R0 ;  /* 0x00000000000b7202 */ /* 0x000fc60000000f00 */
[----:B------:R-:W5:Y:S04]  /*103f0*/  LDL.LU R23, [R1+0x2980] ;  /* 0x0029800001177983 */ /* 0x000f680000300800 */
[----:B------:R-:W5:Y:S04]  /*10400*/  LDL.LU R22, [R1+0x297c] ;  /* 0x00297c0001167983 */ /* 0x000f680000300800 */
[----:B------:R-:W5:Y:S04]  /*10410*/  LDL.LU R0, [R1+0x2978] ;  /* 0x0029780001007983 */ /* 0x000f680000300800 */
[----:B------:R-:W-:Y:S04]  /*10420*/  STL.64 [R1+0x2910], R10 ;  /* 0x0029100a01007387 */ /* 0x000fe80000100a00 */
[----:B------:R4:W-:Y:S02]  /*10430*/  STL.64 [R1+0x2908], R8 ;  /* 0x0029080801007387 */ /* 0x0009e40000100a00 */
[----:B----4-:R-:W-:-:S02]  /*10440*/  IMAD.MOV.U32 R9, RZ, RZ, R29 ;  /* 0x000000ffff097224 */ /* 0x010fc400078e001d */
[----:B--2---:R-:W-:Y:S02]  /*10450*/  IMAD.MOV.U32 R8, RZ, RZ, R28 ;  /* 0x000000ffff087224 */ /* 0x004fe400078e001c */
[----:B------:R-:W2:Y:S04]  /*10460*/  LDL.LU R28, [R1+0x2974] ;  /* 0x00297400011c7983 */ /* 0x000ea80000300800 */
[----:B------:R-:W4:Y:S01]  /*10470*/  LDL.LU R29, [R1+0x2970] ;  /* 0x00297000011d7983 */ /* 0x000f220000300800 */
[----:B---3--:R-:W-:Y:S01]  /*10480*/  MOV R10, R20 ;  /* 0x00000014000a7202 */ /* 0x008fe20000000f00 */
[----:B------:R-:W-:Y:S02]  /*10490*/  IMAD.MOV.U32 R11, RZ, RZ, R21 ;  /* 0x000000ffff0b7224 */ /* 0x000fe400078e0015 */
[----:B------:R-:W3:Y:S04]  /*104a0*/  LDL.LU R20, [R1+0x296c] ;  /* 0x00296c0001147983 */ /* 0x000ee80000300800 */
[----:B------:R-:W3:Y:S04]  /*104b0*/  LDL.LU R21, [R1+0x2968] ;  /* 0x0029680001157983 */ /* 0x000ee80000300800 */
[----:B------:R5:W-:Y:S04]  /*104c0*/  STL.64 [R1+0x2928], R10 ;  /* 0x0029280a01007387 */ /* 0x000be80000100a00 */
[----:B------:R0:W-:Y:S01]  /*104d0*/  STL.64 [R1+0x2920], R8 ;  /* 0x0029200801007387 */ /* 0x0001e20000100a00 */
[----:B-----5:R-:W-:-:S02]  /*104e0*/  IMAD.MOV.U32 R10, RZ, RZ, R2 ;  /* 0x000000ffff0a7224 */ /* 0x020fc400078e0002 */
[----:B0-----:R-:W-:Y:S01]  /*104f0*/  IMAD.MOV.U32 R8, RZ, RZ, R22 ;  /* 0x000000ffff087224 */ /* 0x001fe200078e0016 */
[----:B------:R-:W-:Y:S01]  /*10500*/  MOV R9, R23 ;  /* 0x0000001700097202 */ /* 0x000fe20000000f00 */
[----:B------:R-:W3:Y:S01]  /*10510*/  LDL.LU R22, [R1+0x2964] ;  /* 0x0029640001167983 */ /* 0x000ee20000300800 */
[----:B------:R-:W-:-:S03]  /*10520*/  IMAD.MOV.U32 R11, RZ, RZ, R3 ;  /* 0x000000ffff0b7224 */ /* 0x000fc600078e0003 */
[----:B------:R-:W3:Y:S04]  /*10530*/  LDL.LU R23, [R1+0x2960] ;  /* 0x0029600001177983 */ /* 0x000ee80000300800 */
[----:B------:R-:W5:Y:S04]  /*10540*/  LDL.LU R2, [R1+0x295c] ;  /* 0x00295c0001027983 */ /* 0x000f680000300800 */
[----:B------:R-:W3:Y:S04]  /*10550*/  LDL.LU R3, [R1+0x2958] ;  /* 0x0029580001037983 */ /* 0x000ee80000300800 */
[----:B------:R2:W-:Y:S04]  /*10560*/  STL.64 [R1+0x2940], R10 ;  /* 0x0029400a01007387 */ /* 0x0005e80000100a00 */
[----:B------:R4:W-:Y:S01]  /*10570*/  STL.64 [R1+0x2938], R8 ;  /* 0x0029380801007387 */ /* 0x0009e20000100a00 */
[----:B--2---:R-:W-:Y:S01]  /*10580*/  IMAD.MOV.U32 R10, RZ, RZ, R28 ;  /* 0x000000ffff0a7224 */ /* 0x004fe200078e001c */
[----:B----4-:R-:W-:-:S02]  /*10590*/  MOV R8, R29 ;  /* 0x0000001d00087202 */ /* 0x010fc40000000f00 */
[----:B------:R-:W2:Y:S04]  /*105a0*/  LDL.LU R29, [R1+0x2954] ;  /* 0x00295400011d7983 */ /* 0x000ea80000300800 */
[----:B------:R-:W4:Y:S04]  /*105b0*/  LDL.LU R9, [R1+0xd4] ;  /* 0x0000d40001097983 */ /* 0x000f280000300800 */
[----:B------:R-:W4:Y:S04]  /*105c0*/  LDL.LU R28, [R1+0x2950] ;  /* 0x00295000011c7983 */ /* 0x000f280000300800 */
[----:B------:R5:W-:Y:S04]  /*105d0*/  STL.64 [R1+0x2828], R14 ;  /* 0x0028280e01007387 */ /* 0x000be80000100a00 */
[----:B------:R0:W-:Y:S01]  /*105e0*/  STL.64 [R1+0x2820], R12 ;  /* 0x0028200c01007387 */ /* 0x0001e20000100a00 */
[----:B-----5:R-:W-:Y:S01]  /*105f0*/  IMAD.MOV.U32 R15, RZ, RZ, R2 ;  /* 0x000000ffff0f7224 */ /* 0x020fe200078e0002 */
[----:B---3--:R-:W-:-:S07]  /*10600*/  MOV R14, R3 ;  /* 0x00000003000e7202 */ /* 0x008fce0000000f00 */
[C---:B------:R-:W-:Y:S08]  /*10610*/  HMMA.16816.F32.BF16 R20, R4.reuse, R14, R20 ;  /* 0x0000000e0414723c */ /* 0x040ff00000041814 */
[----:B0-----:R-:W-:Y:S01]  /*10620*/  HMMA.16816.F32.BF16 R12, R4, R26, R16 ;  /* 0x0000001a040c723c */ /* 0x001fe20000041810 */
[----:B--2---:R-:W-:Y:S01]  /*10630*/  STL [R1+0x2808], R29 ;  /* 0x0028081d01007387 */ /* 0x004fe20000100800 */
[----:B------:R-:W-:-:S03]  /*10640*/  IMAD.MOV.U32 R11, RZ, RZ, R0 ;  /* 0x000000ffff0b7224 */ /* 0x000fc600078e0000 */
[----:B------:R-:W-:Y:S04]  /*10650*/  LDSM.16.MT88.4 R24, [R29+0x10000] ;  /* 0x010000001d18783b */ /* 0x000fe80000004200 */
[----:B----4-:R-:W0:Y:S11]  /*10660*/  LDSM.16.M88.4 R16, [R28+0x21100] ;  /* 0x021100001c10783b */ /* 0x010e360000000200 */
[----:B------:R-:W-:Y:S03]  /*10670*/  @!UPT UIADD3 URZ, URZ, URZ, URZ ;  /* 0x0000003f3f3ff290 */ /* 0x000fe6000fffe03f */
[----:B------:R-:W-:Y:S04]  /*10680*/  STL.64 [R1], R12 ;  /* 0x0000000c01007387 */ /* 0x000fe80000100a00 */
[----:B------:R-:W-:Y:S04]  /*10690*/  STL.64 [R1+0x8], R14 ;  /* 0x0000080e01007387 */ /* 0x000fe80000100a00 */
[----:B------:R-:W1:Y:S04]  /*106a0*/  LDSM.16.M88.4 R12, [R28+0x20100] ;  /* 0x020100001c0c783b */ /* 0x000e680000000200 */
        /* <DEDUP_REMOVED lines=12> */
[----:B-1----:R-:W-:Y:S04]  /*10770*/  STL.64 [R1+0x1d8], R14 ;  /* 0x0001d80e01007387 */ /* 0x002fe80000100a00 */
[----:B------:R-:W-:Y:S04]  /*10780*/  STL [R1+0x280c], R29 ;  /* 0x00280c1d01007387 */ /* 0x000fe80000100800 */
        /* <DEDUP_REMOVED lines=10> */
[----:B------:R0:W-:Y:S04]  /*10830*/  STL [R1+0x1c], R19 ;  /* 0x00001c1301007387 */ /* 0x0001e80000100800 */
        /* <DEDUP_REMOVED lines=12> */
[----:B------:R2:W-:Y:S01]  /*10900*/  STL.64 [R1+0x40], R16 ;  /* 0x0000401001007387 */ /* 0x0005e20000100a00 */
[----:B------:R-:W-:Y:S01]  /*10910*/  IMAD.MOV.U32 R28, RZ, RZ, R18 ;  /* 0x000000ffff1c7224 */ /* 0x000fe200078e0012 */
[----:B------:R-:W-:Y:S02]  /*10920*/  MOV R0, R19 ;  /* 0x0000001300007202 */ /* 0x000fe40000000f00 */
[----:B------:R-:W2:Y:S02]  /*10930*/  LDL.LU.64 R18, [R1+0x28e8] ;  /* 0x0028e80001127983 */ /* 0x000ea40000300a00 */
        /* <DEDUP_REMOVED lines=51> */
[----:B------:R-:W2:Y:S11]  /*10c70*/  LDL.LU.64 R8, [R1+0x2830] ;  /* 0x0028300001087983 */ /* 0x000eb60000300a00 */
[----:B------:R-:W-:Y:S06]  /*10c80*/  @!UPT UIADD3 URZ, URZ, URZ, URZ ;  /* 0x0000003f3f3ff290 */ /* 0x000fec000fffe03f */
[----:B------:R-:W-:Y:S04]  /*10c90*/  STL.64 [R1+0x2710], R6 ;  /* 0x0027100601007387 */ /* 0x000fe80000100a00 */
[----:B------:R0:W-:Y:S02]  /*10ca0*/  STL.64 [R1+0x2708], R4 ;  /* 0x0027080401007387 */ /* 0x0001e40000100a00 */
[----:B0-----:R-:W-:Y:S01]  /*10cb0*/  MOV R4, R15 ;  /* 0x0000000f00047202 */ /* 0x001fe20000000f00 */
[----:B------:R-:W-:Y:S02]  /*10cc0*/  IMAD.MOV.U32 R5, RZ, RZ, R14 ;  /* 0x000000ffff057224 */ /* 0x000fe400078e000e */
[----:B------:R-:W3:Y:S01]  /*10cd0*/  LDL.LU.64 R14, [R1+0x2828] ;  /* 0x00282800010e7983 */ /* 0x000ee20000300a00 */
[----:B--2---:R-:W-:Y:S03]  /*10ce0*/  HMMA.16816.F32.BF16 R8, R24, R12, R8 ;  /* 0x0000000c1808723c */ /* 0x004fe60000041808 */
[----:B------:R-:W3:Y:S01]  /*10cf0*/  LDL.LU.64 R12, [R1+0x2820] ;  /* 0x00282000010c7983 */ /* 0x000ee20000300a00 */
[----:B------:R-:W-:-:S03]  /*10d00*/  IMAD.MOV.U32 R16, RZ, RZ, R3 ;  /* 0x000000ffff107224 */ /* 0x000fc600078e0003 */
[----:B------:R-:W0:Y:S01]  /*10d10*/  S2R R3, SR_TID.X ;  /* 0x0000000000037919 */ /* 0x000e220000002100 */
[----:B------:R-:W-:-:S03]  /*10d20*/  IMAD.MOV.U32 R17, RZ, RZ, R2 ;  /* 0x000000ffff117224 */ /* 0x000fc600078e0002 */
[----:B------:R-:W1:Y:S01]  /*10d30*/  S2R R2, SR_TID.X ;  /* 0x0000000000027919 */ /* 0x000e620000002100 */
[----:B0-----:R-:W-:Y:S01]  /*10d40*/  LOP3.LUT R3, R3, 0x7, RZ, 0xc0, !PT ;  /* 0x0000000703037812 */ /* 0x001fe200078ec0ff */
[----:B-1----:R-:W-:-:S04]  /*10d50*/  IMAD.SHL.U32 R2, R2, 0x2, RZ ;  /* 0x0000000202027824 */ /* 0x002fc800078e00ff */
[----:B------:R-:W-:-:S06]  /*10d60*/  IMAD R3, R3, 0x210, RZ ;  /* 0x0000021003037824 */ /* 0x000fcc00078e02ff */
[----:B------:R0:W-:Y:S04]  /*10d70*/  STL.64 [R1+0x2700], R10 ;  /* 0x0027000a01007387 */ /* 0x0001e80000100a00 */
[----:B------:R-:W-:Y:S01]  /*10d80*/  STL.64 [R1+0x26f8], R8 ;  /* 0x0026f80801007387 */ /* 0x000fe20000100a00 */
[----:B0-----:R-:W-:Y:S01]  /*10d90*/  LOP3.LUT R11, R3, 0x30, R2, 0x78, !PT ;  /* 0x00000030030b7812 */ /* 0x001fe200078e7802 */
[----:B------:R-:W-:Y:S04]  /*10da0*/  HMMA.16816.F32.BF16 R20, R24, R4, R20 ;  /* 0x000000041814723c */ /* 0x000fe80000041814 */
[----:B------:R-:W0:Y:S02]  /*10db0*/  LDSM.16.M88.4 R4, [R11+0x24100] ;  /* 0x024100000b04783b */ /* 0x000e240000000200 */
[----:B0-----:R-:W-:-:S02]  /*10dc0*/  IMAD.MOV.U32 R2, RZ, RZ, R7 ;  /* 0x000000ffff027224 */ /* 0x001fc400078e0007 */
[----:B------:R-:W-:Y:S01]  /*10dd0*/  IMAD.MOV.U32 R3, RZ, RZ, R6 ;  /* 0x000000ffff037224 */ /* 0x000fe200078e0006 */
[----:B------:R-:W-:Y:S01]  /*10de0*/  MOV R18, R5 ;  /* 0x0000000500127202 */ /* 0x000fe20000000f00 */
[----:B------:R-:W-:Y:S01]  /*10df0*/  IMAD.MOV.U32 R19, RZ, RZ, R4 ;  /* 0x000000ffff137224 */ /* 0x000fe200078e0004 */
[----:B---3--:R-:W-:Y:S11]  /*10e00*/  HMMA.16816.F32.BF16 R12, R24, R16, R12 ;  /* 0x00000010180c723c */ /* 0x008ff6000004180c */
[----:B------:R-:W-:Y:S11]  /*10e10*/  @!UPT UIADD3 URZ, URZ, URZ, URZ ;  /* 0x0000003f3f3ff290 */ /* 0x000ff6000fffe03f */
[----:B------:R-:W-:Y:S01]  /*10e20*/  @!UPT UIADD3 URZ, URZ, URZ, URZ ;  /* 0x0000003f3f3ff290 */ /* 0x000fe2000fffe03f */
[----:B------:R-:W-:Y:S04]  /*10e30*/  STL.64 [R1+0x2720], R14 ;  /* 0x0027200e01007387 */ /* 0x000fe80000100a00 */
[----:B------:R-:W-:Y:S04]  /*10e40*/  STL.64 [R1+0x2718], R12 ;  /* 0x0027180c01007387 */ /* 0x000fe80000100a00 */
[----:B------:R-:W0:Y:S02]  /*10e50*/  LDSM.16.M88.4 R12, [R11+0x23100] ;  /* 0x023100000b0c783b */ /* 0x000e240000000200 */
[----:B0-----:R-:W-:-:S02]  /*10e60*/  MOV R17, R12 ;  /* 0x0000000c00117202 */ /* 0x001fc40000000f00 */
[----:B------:R-:W-:Y:S01]  /*10e70*/  STL.64 [R1+0xf8], R14 ;  /* 0x0000f80e01007387 */ /* 0x000fe20000100a00 */
[----:B------:R-:W-:-:S03]  /*10e80*/  IMAD.MOV.U32 R16, RZ, RZ, R13 ;  /* 0x000000ffff107224 */ /* 0x000fc600078e000d */
[----:B------:R-:W0:Y:S04]  /*10e90*/  LDSM.16.M88.4 R12, [R11+0x25100] ;  /* 0x025100000b0c783b */ /* 0x000e280000000200 */
[----:B------:R-:W-:Y:S04]  /*10ea0*/  STL.64 [R1+0x2818], R26 ;  /* 0x0028181a01007387 */ /* 0x000fe80000100a00 */
[----:B------:R-:W-:Y:S04]  /*10eb0*/  STL.64 [R1+0x2810], R24 ;  /* 0x0028101801007387 */ /* 0x000fe80000100a00 */
        /* <DEDUP_REMOVED lines=11> */
[----:B------:R-:W0:Y:S02]  /*10f70*/  LDSM.16.M88.4 R12, [R11+0x27100] ;  /* 0x027100000b0c783b */ /* 0x000e240000000200 */
[----:B0-----:R-:W-:Y:S02]  /*10f80*/  IMAD.MOV.U32 R3, RZ, RZ, R12 ;  /* 0x000000ffff037224 */ /* 0x001fe400078e000c */
[----:B------:R-:W-:Y:S01]  /*10f90*/  STL.64 [R1+0x138], R14 ;  /* 0x0001380e01007387 */ /* 0x000fe20000100a00 */
[----:B------:R-:W-:-:S03]  /*10fa0*/  IMAD.MOV.U32 R2, RZ, RZ, R13 ;  /* 0x000000ffff027224 */ /* 0x000fc600078e000d */
[----:B------:R-:W0:Y:S04]  /*10fb0*/  LDSM.16.M88.4 R12, [R11+0x28100] ;  /* 0x028100000b0c783b */ /* 0x000e280000000200 */
[----:B0-----:R0:W-:Y:S04]  /*10fc0*/  STL.64 [R1+0x148], R14 ;  /* 0x0001480e01007387 */ /* 0x0011e80000100a00 */
[----:B------:R-:W-:Y:S01]  /*10fd0*/  STL.64 [R1+0x158], R26 ;  /* 0x0001581a01007387 */ /* 0x000fe20000100a00 */
[----:B0-----:R-:W-:Y:S01]  /*10fe0*/  IMAD.MOV.U32 R15, RZ, RZ, R24 ;  /* 0x000000ffff0f7224 */ /* 0x001fe200078e0018 */
[----:B------:R-:W-:-:S02]  /*10ff0*/  MOV R14, R25 ;  /* 0x00000019000e7202 */ /* 0x000fc40000000f00 */
[----:B------:R-:W0:Y:S01]  /*11000*/  LDSM.16.M88.4 R24, [R11+0x2a100] ;  /* 0x02a100000b18783b */ /* 0x000e220000000200 */
[----:B------:R-:W-:Y:S01]  /*11010*/  MOV R9, R12 ;  /* 0x0000000c00097202 */ /* 0x000fe20000000f00 */
[----:B------:R-:W-:Y:S02]  /*11020*/  IMAD.MOV.U32 R8, RZ, RZ, R13 ;  /* 0x000000ffff087224 */ /* 0x000fe400078e000d */
[----:B------:R-:W-:Y:S04]  /*11030*/  STL [R1+0x27a4], R14 ;  /* 0x0027a40e01007387 */ /* 0x000fe80000100800 */
[----:B------:R-:W-:Y:S04]  /*11040*/  STL [R1+0x27a0], R15 ;  /* 0x0027a00f01007387 */ /* 0x000fe80000100800 */
[----:B------:R-:W1:Y:S04]  /*11050*/  LDSM.16.M88.4 R12, [R11+0x2b100] ;  /* 0x02b100000b0c783b */ /* 0x000e680000000200 */
[----:B0-----:R-:W-:Y:S04]  /*11060*/  STL.64 [R1+0x160], R24 ;  /* 0x0001601801007387 */ /* 0x001fe80000100a00 */
[----:B------:R-:W-:Y:S04]  /*11070*/  STL.64 [R1+0x168], R26 ;  /* 0x0001681a01007387 */ /* 0x000fe80000100a00 */
[----:B------:R-:W0:Y:S04]  /*11080*/  LDSM.16.M88.4 R24, [R11+0x2c100] ;  /* 0x02c100000b18783b */ /* 0x000e280000000200 */
[----:B-1----:R-:W-:Y:S04]  /*11090*/  STL.64 [R1+0x170], R12 ;  /* 0x0001700c01007387 */ /* 0x002fe80000100a00 */
[----:B------:R0:W-:Y:S02]  /*110a0*/  STL.64 [R1+0x178], R14 ;  /* 0x0001780e01007387 */ /* 0x0001e40000100a00 */
[----:B0-----:R-:W-:-:S02]  /*110b0*/  IMAD.MOV.U32 R14, RZ, RZ, R24 ;  /* 0x000000ffff0e7224 */ /* 0x001fc400078e0018 */
[----:B------:R-:W-:Y:S01]  /*110c0*/  STL.64 [R1+0x188], R26 ;  /* 0x0001881a01007387 */ /* 0x000fe20000100a00 */
[----:B------:R-:W-:-:S03]  /*110d0*/  IMAD.MOV.U32 R15, RZ, RZ, R25 ;  /* 0x000000ffff0f7224 */ /* 0x000fc600078e0019 */
[----:B------:R-:W0:Y:S02]  /*110e0*/  LDSM.16.M88.4 R24, [R11+0x2d100] ;  /* 0x02d100000b18783b */ /* 0x000e240000000200 */
[----:B0-----:R-:W-:Y:S01]  /*110f0*/  MOV R13, R24 ;  /* 0x00000018000d7202 */ /* 0x001fe20000000f00 */
[----:B------:R-:W-:Y:S01]  /*11100*/  IMAD.MOV.U32 R12, RZ, RZ, R25 ;  /* 0x000000ffff0c7224 */ /* 0x000fe200078e0019 */
[----:B------:R0:W-:Y:S04]  /*11110*/  STL.64 [R1+0x198], R26 ;  /* 0x0001981a01007387 */ /* 0x0001e80000100a00 */
[----:B0-----:R-:W2:Y:S04]  /*11120*/  LDL.LU.64 R26, [R1+0x2818] ;  /* 0x00281800011a7983 */ /* 0x001ea80000300a00 */
[----:B------:R-:W2:Y:S04]  /*11130*/  LDL.LU.64 R24, [R1+0x2810] ;  /* 0x0028100001187983 */ /* 0x000ea80000300a00 */
[----:B------:R-:W-:Y:S04]  /*11140*/  STL.64 [R1+0x27b0], R14 ;  /* 0x0027b00e01007387 */ /* 0x000fe80000100a00 */
[----:B------:R0:W-:Y:S02]  /*11150*/  STL.64 [R1+0x27a8], R12 ;  /* 0x0027a80c01007387 */ /* 0x0001e40000100a00 */
[----:B0-----:R-:W-:-:S02]  /*11160*/  IMAD.MOV.U32 R12, RZ, RZ, R7 ;  /* 0x000000ffff0c7224 */ /* 0x001fc400078e0007 */
[----:B------:R-:W-:Y:S01]  /*11170*/  IMAD.MOV.U32 R13, RZ, RZ, R6 ;  /* 0x000000ffff0d7224 */ /* 0x000fe200078e0006 */
[----:B------:R-:W-:Y:S01]  /*11180*/  MOV R15, R8 ;  /* 0x00000008000f7202 */ /* 0x000fe20000000f00 */
[----:B------:R-:W-:-:S03]  /*11190*/  IMAD.MOV.U32 R14, RZ, RZ, R9 ;  /* 0x000000ffff0e7224 */ /* 0x000fc600078e0009 */
[----:B------:R0:W-:Y:S02]  /*111a0*/  STL.64 [R1+0x27c0], R12 ;  /* 0x0027c00c01007387 */ /* 0x0001e40000100a00 */
[----:B0-----:R-:W-:Y:S01]  /*111b0*/  MOV R12, R5 ;  /* 0x00000005000c7202 */ /* 0x001fe20000000f00 */
[----:B------:R-:W-:Y:S02]  /*111c0*/  IMAD.MOV.U32 R13, RZ, RZ, R4 ;  /* 0x000000ffff0d7224 */ /* 0x000fe400078e0004 */
[----:B------:R-:W-:Y:S04]  /*111d0*/  LDSM.16.M88.4 R4, [R11+0x2e100] ;  /* 0x02e100000b04783b */ /* 0x000fe80000000200 */
[----:B------:R-:W0:Y:S04]  /*111e0*/  LDSM.16.M88.4 R8, [R11+0x2f100] ;  /* 0x02f100000b08783b */ /* 0x000e280000000200 */
[----:B------:R1:W-:Y:S02]  /*111f0*/  STL.64 [R1+0x27d8], R12 ;  /* 0x0027d80c01007387 */ /* 0x0003e40000100a00 */
[----:B-1----:R-:W-:Y:S01]  /*11200*/  IMAD.MOV.U32 R12, RZ, RZ, R19 ;  /* 0x000000ffff0c7224 */ /* 0x002fe200078e0013 */
[----:B------:R-:W-:Y:S01]  /*11210*/  MOV R13, R18 ;  /* 0x00000012000d7202 */ /* 0x000fe20000000f00 */
[----:B0-----:R-:W-:-:S05]  /*11220*/  IMAD.MOV.U32 R23, RZ, RZ, R10 ;  /* 0x000000ffff177224 */ /* 0x001fca00078e000a */
[----:B------:R-:W-:Y:S04]  /*11230*/  STL.64 [R1+0x2730], R22 ;  /* 0x0027301601007387 */ /* 0x000fe80000100a00 */
[----:B------:R0:W-:Y:S04]  /*11240*/  STL.64 [R1+0x2728], R20 ;  /* 0x0027281401007387 */ /* 0x0001e80000100a00 */
[----:B------:R-:W-:Y:S01]  /*11250*/  STL.64 [R1+0x27f0], R12 ;  /* 0x0027f00c01007387 */ /* 0x000fe20000100a00 */
[----:B0-----:R-:W-:Y:S01]  /*11260*/  MOV R20, R14 ;  /* 0x0000000e00147202 */ /* 0x001fe20000000f00 */
[----:B------:R-:W-:-:S05]  /*11270*/  IMAD.MOV.U32 R21, RZ, RZ, R15 ;  /* 0x000000ffff157224 */ /* 0x000fca00078e000f */
[----:B------:R0:W-:Y:S04]  /*11280*/  STL.64 [R1+0x27b8], R20 ;  /* 0x0027b81401007387 */ /* 0x0001e80000100a00 */
[----:B0-----:R-:W3:Y:S04]  /*11290*/  LDL.LU R20, [R1+0x30] ;  /* 0x0000300001147983 */ /* 0x001ee80000300800 */
[----:B------:R-:W3:Y:S04]  /*112a0*/  LDL.LU R21, [R1+0x34] ;  /* 0x0000340001157983 */ /* 0x000ee80000300800 */
[----:B------:R-:W4:Y:S04]  /*112b0*/  LDL.LU R22, [R1+0x38] ;  /* 0x0000380001167983 */ /* 0x000f280000300800 */
[----:B------:R-:W4:Y:S04]  /*112c0*/  LDL.LU R23, [R1+0x3c] ;  /* 0x00003c0001177983 */ /* 0x000f280000300800 */
[----:B----4-:R0:W-:Y:S04]  /*112d0*/  STL.64 [R1+0x27d0], R22 ;  /* 0x0027d01601007387 */ /* 0x0101e80000100a00 */
[----:B---3--:R1:W-:Y:S01]  /*112e0*/  STL.64 [R1+0x27c8], R20 ;  /* 0x0027c81401007387 */ /* 0x0083e20000100a00 */
[----:B0-----:R-:W-:-:S03]  /*112f0*/  MOV R22, R29 ;  /* 0x0000001d00167202 */ /* 0x001fc60000000f00 */
[----:B-1----:R-:W3:Y:S04]  /*11300*/  LDL.LU R20, [R1+0x10] ;  /* 0x0000100001147983 */ /* 0x002ee80000300800 */
[----:B------:R-:W3:Y:S04]  /*11310*/  LDL.LU R21, [R1+0x14] ;  /* 0x0000140001157983 */ /* 0x000ee80000300800 */
[----:B------:R-:W4:Y:S04]  /*11320*/  LDL.LU R29, [R1+0x280c] ;  /* 0x00280c00011d7983 */ /* 0x000f280000300800 */
[----:B------:R-:W5:Y:S04]  /*11330*/  LDL.LU R23, [R1+0x1c] ;  /* 0x00001c0001177983 */ /* 0x000f680000300800 */
[----:B-----5:R-:W-:Y:S04]  /*11340*/  STL.64 [R1+0x27e8], R22 ;  /* 0x0027e81601007387 */ /* 0x020fe80000100a00 */
[----:B---3--:R0:W-:Y:S04]  /*11350*/  STL.64 [R1+0x27e0], R20 ;  /* 0x0027e01401007387 */ /* 0x0081e80000100a00 */
[----:B0-----:R-:W3:Y:S04]  /*11360*/  LDL.LU R20, [R1+0xe0] ;  /* 0x0000e00001147983 */ /* 0x001ee80000300800 */
[----:B------:R-:W3:Y:S04]  /*11370*/  LDL.LU R21, [R1+0xe4] ;  /* 0x0000e40001157983 */ /* 0x000ee80000300800 */
[----:B------:R-:W5:Y:S01]  /*11380*/  LDL.LU R22, [R1+0xe8] ;  /* 0x0000e80001167983 */ /* 0x000f620000300800 */
[----:B----4-:R-:W-:-:S03]  /*11390*/  IMAD.MOV.U32 R23, RZ, RZ, R29 ;  /* 0x000000ffff177224 */ /* 0x010fc600078e001d */
[----:B------:R-:W4:Y:S01]  /*113a0*/  LDL.LU R29, [R1+0x2808] ;  /* 0x00280800011d7983 */ /* 0x000f220000300800 */
[----:B------:R-:W-:Y:S02]  /*113b0*/  IMAD.MOV.U32 R12, RZ, RZ, R17 ;  /* 0x000000ffff0c7224 */ /* 0x000fe400078e0011 */
[----:B------:R-:W-:Y:S01]  /*113c0*/  IMAD.MOV.U32 R13, RZ, RZ, R16 ;  /* 0x000000ffff0d7224 */ /* 0x000fe200078e0010 */
[----:B-----5:R-:W-:Y:S04]  /*113d0*/  STL.64 [R1+0x2800], R22 ;  /* 0x0028001601007387 */ /* 0x020fe80000100a00 */
[----:B---3--:R0:W-:Y:S04]  /*113e0*/  STL.64 [R1+0x27f8], R20 ;  /* 0x0027f81401007387 */ /* 0x0081e80000100a00 */
[----:B----4-:R-:W1:Y:S04]  /*113f0*/  LDSM.16.MT88.4 R16, [R29+0x12000] ;  /* 0x012000001d10783b */ /* 0x010e680000004200 */
[----:B0-----:R-:W2:Y:S04]  /*11400*/  LDL.LU R20, [R1] ;  /* 0x0000000001147983 */ /* 0x001ea80000300800 */
[----:B------:R-:W2:Y:S04]  /*11410*/  LDL.LU R21, [R1+0x4] ;  /* 0x0000040001157983 */ /* 0x000ea80000300800 */
[----:B------:R-:W2:Y:S04]  /*11420*/  LDL.LU R22, [R1+0x8] ;  /* 0x0000080001167983 */ /* 0x000ea80000300800 */
[----:B------:R-:W2:Y:S04]  /*11430*/  LDL.LU R23, [R1+0xc] ;  /* 0x00000c0001177983 */ /* 0x000ea80000300800 */
[----:B-1----:R-:W-:Y:S04]  /*11440*/  STL.64 [R1+0x2740], R18 ;  /* 0x0027401201007387 */ /* 0x002fe80000100a00 */
[----:B------:R0:W-:Y:S04]  /*11450*/  STL.64 [R1+0x2738], R16 ;  /* 0x0027381001007387 */ /* 0x0001e80000100a00 */
[----:B0-----:R-:W3:Y:S04]  /*11460*/  LDL.LU R16, [R1+0xa0] ;  /* 0x0000a00001107983 */ /* 0x001ee80000300800 */
[----:B------:R-:W3:Y:S04]  /*11470*/  LDL.LU R17, [R1+0xa4] ;  /* 0x0000a40001117983 */ /* 0x000ee80000300800 */
[----:B------:R-:W3:Y:S04]  /*11480*/  LDL.LU R18, [R1+0xa8] ;  /* 0x0000a80001127983 */ /* 0x000ee80000300800 */
[----:B------:R-:W3:Y:S04]  /*11490*/  LDL.LU R19, [R1+0xac] ;  /* 0x0000ac0001137983 */ /* 0x000ee80000300800 */
[----:B------:R-:W-:Y:S04]  /*114a0*/  STL.64 [R1+0x1a8], R6 ;  /* 0x0001a80601007387 */ /* 0x000fe80000100a00 */
[----:B------:R-:W-:Y:S04]  /*114b0*/  STL.64 [R1+0x2748], R4 ;  /* 0x0027480401007387 */ /* 0x000fe80000100a00 */
[----:B------:R-:W-:Y:S04]  /*114c0*/  STL [R1+0x269c], R29 ;  /* 0x00269c1d01007387 */ /* 0x000fe80000100800 */
[----:B------:R-:W-:Y:S04]  /*114d0*/  STL [R1+0x1bc], R11 ;  /* 0x0001bc0b01007387 */ /* 0x000fe80000100800 */
[----:B------:R0:W-:Y:S04]  /*114e0*/  STL.64 [R1+0x2750], R8 ;  /* 0x0027500801007387 */ /* 0x0001e80000100a00 */
[----:B0-----:R-:W4:Y:S04]  /*114f0*/  LDL.LU R8, [R1+0x40] ;  /* 0x0000400001087983 */ /* 0x001f280000300800 */
[----:B------:R-:W4:Y:S01]  /*11500*/  LDL.LU R9, [R1+0x44] ;  /* 0x0000440001097983 */ /* 0x000f220000300800 */
[C---:B--2---:R-:W-:Y:S03]  /*11510*/  HMMA.16816.F32.BF16 R12, R24.reuse, R12, R20 ;  /* 0x0000000c180c723c */ /* 0x044fe60000041814 */
[----:B------:R-:W2:Y:S04]  /*11520*/  LDL.LU.64 R22, [R1+0x2800] ;  /* 0x0028000001167983 */ /* 0x000ea80000300a00 */
[----:B------:R-:W2:Y:S11]  /*11530*/  LDL.LU.64 R20, [R1+0x27f8] ;  /* 0x0027f80001147983 */ /* 0x000eb60000300a00 */
[----:B------:R-:W-:Y:S05]  /*11540*/  @!UPT UIADD3 URZ, URZ, URZ, URZ ;  /* 0x0000003f3f3ff290 */ /* 0x000fea000fffe03f */
[----:B------:R0:W-:Y:S04]  /*11550*/  STL.64 [R1], R12 ;  /* 0x0000000c01007387 */ /* 0x0001e80000100a00 */
[----:B------:R2:W-:Y:S04]  /*11560*/  STL.64 [R1+0x8], R14 ;  /* 0x0000080e01007387 */ /* 0x0005e80000100a00 */
[----:B0-----:R-:W2:Y:S02]  /*11570*/  LDL.LU.64 R12, [R1+0x27f0] ;  /* 0x0027f000010c7983 */ /* 0x001ea40000300a00 */
[C---:B--2---:R-:W-:Y:S02]  /*11580*/  HMMA.16816.F32.BF16 R12, R24.reuse, R12, R20 ;  /* 0x0000000c180c723c */ /* 0x044fe40000041814 */
[----:B------:R-:W2:Y:S04]  /*11590*/  LDL.LU.64 R22, [R1+0x27e8] ;  /* 0x0027e80001167983 */ /* 0x000ea80000300a00 */
[----:B------:R-:W2:Y:S11]  /*115a0*/  LDL.LU.64 R20, [R1+0x27e0] ;  /* 0x0027e00001147983 */ /* 0x000eb60000300a00 */
[----:B------:R-:W-:Y:S06]  /*115b0*/  @!UPT UIADD3 URZ, URZ, URZ, URZ ;  /* 0x0000003f3f3ff290 */ /* 0x000fec000fffe03f */
[----:B------:R0:W-:Y:S04]  /*115c0*/  STL.64 [R1+0xe0], R12 ;  /* 0x0000e00c01007387 */ /* 0x0001e80000100a00 */
[----:B------:R2:W-:Y:S04]  /*115d0*/  STL.64 [R1+0xe8], R14 ;  /* 0x0000e80e01007387 */ /* 0x0005e80000100a00 */
[----:B0-----:R-:W2:Y:S01]  /*115e0*/  LDL.LU.64 R12, [R1+0x27d8] ;  /* 0x0027d800010c7983 */ /* 0x001ea20000300a00 */
[----:B------:R-:W-:Y:S01]  /*115f0*/  IMAD.MOV.U32 R11, RZ, RZ, R0 ;  /* 0x000000ffff0b7224 */ /* 0x000fe200078e0000 */
[----:B--2---:R-:W-:Y:S02]  /*11600*/  HMMA.16816.F32.BF16 R12, R24, R12, R20 ;  /* 0x0000000c180c723c */ /* 0x004fe40000041814 */
[----:B------:R-:W2:Y:S04]  /*11610*/  LDL.LU.64 R22, [R1+0x27d0] ;  /* 0x0027d00001167983 */ /* 0x000ea80000300a00 */
[----:B------:R-:W2:Y:S11]  /*11620*/  LDL.LU.64 R20, [R1+0x27c8] ;  /* 0x0027c80001147983 */ /* 0x000eb60000300a00 */
[----:B------:R-:W-:Y:S06]  /*11630*/  @!UPT UIADD3 URZ, URZ, URZ, URZ ;  /* 0x0000003f3f3ff290 */ /* 0x000fec000fffe03f */
[----:B------:R0:W-:Y:S01]  /*11640*/  STL [R1+0x24], R13 ;  /* 0x0000240d01007387 */ /* 0x0001e20000100800 */
[----:B------:R-:W-:-:S03]  /*11650*/  MOV R0, R12 ;  /* 0x0000000c00007202 */ /* 0x000fc60000000f00 */
[----:B------:R2:W-:Y:S04]  /*11660*/  STL [R1+0x28], R14 ;  /* 0x0000280e01007387 */ /* 0x0005e80000100800 */
[----:B0-----:R-:W2:Y:S01]  /*11670*/  LDL.LU.64 R12, [R1+0x27c0] ;  /* 0x0027c000010c7983 */ /* 0x001ea20000300a00 */
[----:B------:R-:W-:Y:S02]  /*11680*/  IMAD.MOV.U32 R10, RZ, RZ, R28 ;  /* 0x000000ffff0a7224 */ /* 0x000fe400078e001c */
[----:B------:R-:W-:-:S05]  /*11690*/  IMAD.MOV.U32 R28, RZ, RZ, R15 ;  /* 0x000000ffff1c7224 */ /* 0x000fca00078e000f */
[----:B------:R-:W-:Y:S04]  /*116a0*/  STL [R1+0x26a4], R28 ;  /* 0x0026a41c01007387 */ /* 0x000fe80000100800 */
[----:B------:R0:W-:Y:S01]  /*116b0*/  STL [R1+0x26a0], R0 ;  /* 0x0026a00001007387 */ /* 0x0001e20000100800 */
[----:B------:R-:W-:Y:S01]  /*116c0*/  IMAD.MOV.U32 R4, RZ, RZ, R3 ;  /* 0x000000ffff047224 */ /* 0x000fe200078e0003 */
[----:B------:R-:W-:-:S07]  /*116d0*/  MOV R5, R2 ;  /* 0x0000000200057202 */ /* 0x000fce0000000f00 */
[C---:B----4-:R-:W-:Y:S08]  /*116e0*/  HMMA.16816.F32.BF16 R4, R24.reuse, R4, R8 ;  /* 0x000000041804723c */ /* 0x050ff00000041808 */
[----:B--2---:R-:W-:Y:S01]  /*116f0*/  HMMA.16816.F32.BF16 R12, R24, R12, R20 ;  /* 0x0000000c180c723c */ /* 0x004fe20000041814 */
[----:B------:R-:W3:Y:S11]  /*11700*/  LDL.LU.64 R20, [R1+0x27b8] ;  /* 0x0027b80001147983 */ /* 0x000ef60000300a00 */
[----:B------:R-:W-:Y:S11]  /*11710*/  @!UPT UIADD3 URZ, URZ, URZ, URZ ;  /* 0x0000003f3f3ff290 */ /* 0x000ff6000fffe03f */
[----:B------:R1:W-:Y:S01]  /*11720*/  STL [R1+0x30], R12 ;  /* 0x0000300c01007387 */ /* 0x0003e20000100800 */
[----:B------:R-:W-:Y:S01]  /*11730*/  MOV R2, R14 ;  /* 0x0000000e00027202 */ /* 0x000fe20000000f00 */
[----:B------:R-:W-:Y:S02]  /*11740*/  IMAD.MOV.U32 R3, RZ, RZ, R15 ;  /* 0x000000ffff037224 */ /* 0x000fe400078e000f */
[----:B------:R-:W2:Y:S01]  /*11750*/  LDL.LU.64 R14, [R1+0x27b0] ;  /* 0x0027b000010e7983 */ /* 0x000ea20000300a00 */
[----:B------:R-:W-:Y:S01]  /*11760*/  IMAD.MOV.U32 R29, RZ, RZ, R13 ;  /* 0x000000ffff1d7224 */ /* 0x000fe200078e000d */
[----:B0-----:R-:W-:Y:S02]  /*11770*/  MOV R0, R7 ;  /* 0x0000000700007202 */ /* 0x001fe40000000f00 */
[----:B-1----:R-:W4:Y:S01]  /*11780*/  LDL.LU.64 R12, [R1+0x27a8] ;  /* 0x0027a800010c7983 */ /* 0x002f220000300a00 */
[----:B------:R-:W-:-:S03]  /*11790*/  IMAD.MOV.U32 R28, RZ, RZ, R6 ;  /* 0x000000ffff1c7224 */ /* 0x000fc600078e0006 */
[----:B------:R-:W-:Y:S04]  /*117a0*/  STL [R1+0x26b0], R3 ;  /* 0x0026b00301007387 */ /* 0x000fe80000100800 */
[----:B------:R-:W-:Y:S04]  /*117b0*/  STL [R1+0x26ac], R2 ;  /* 0x0026ac0201007387 */ /* 0x000fe80000100800 */
[----:B------:R-:W-:Y:S04]  /*117c0*/  STL [R1+0x26a8], R29 ;  /* 0x0026a81d01007387 */ /* 0x000fe80000100800 */
[----:B------:R3:W-:Y:S04]  /*117d0*/  STL.64 [R1+0x40], R4 ;  /* 0x0000400401007387 */ /* 0x0007e80000100a00 */
[----:B------:R-:W-:Y:S04]  /*117e0*/  STL [R1+0x26b8], R0 ;  /* 0x0026b80001007387 */ /* 0x000fe80000100800 */
[----:B------:R-:W-:Y:S01]  /*117f0*/  STL [R1+0x26b4], R28 ;  /* 0x0026b41c01007387 */ /* 0x000fe20000100800 */
[----:B---3--:R-:W-:Y:S11]  /*11800*/  HMMA.16816.F32.BF16 R4, R24, R20, R16 ;  /* 0x000000141804723c */ /* 0x008ff60000041810 */
[----:B------:R-:W-:Y:S11]  /*11810*/  @!UPT UIADD3 URZ, URZ, URZ, URZ ;  /* 0x0000003f3f3ff290 */ /* 0x000ff6000fffe03f */
[----:B------:R-:W-:Y:S01]  /*11820*/  @!UPT UIADD3 URZ, URZ, URZ, URZ ;  /* 0x0000003f3f3ff290 */ /* 0x000fe2000fffe03f */
[----:B------:R0:W-:Y:S01]  /*11830*/  STL [R1+0x50], R4 ;  /* 0x0000500401007387 */ /* 0x0001e20000100800 */
[----:B------:R-:W-:Y:S02]  /*11840*/  IMAD.MOV.U32 R3, RZ, RZ, R5 ;  /* 0x000000ffff037224 */ /* 0x000fe400078e0005 */
[----:B--2---:R-:W-:Y:S02]  /*11850*/  IMAD.MOV.U32 R5, RZ, RZ, R15 ;  /* 0x000000ffff057224 */ /* 0x004fe400078e000f */
[----:B0-----:R-:W-:Y:S02]  /*11860*/  IMAD.MOV.U32 R4, RZ, RZ, R14 ;  /* 0x000000ffff047224 */ /* 0x001fe400078e000e */
[----:B------:R-:W2:Y:S04]  /*11870*/  LDL.LU R14, [R1+0x27a4] ;  /* 0x0027a400010e7983 */ /* 0x000ea80000300800 */
[----:B------:R-:W3:Y:S04]  /*11880*/  LDL.LU R15, [R1+0x27a0] ;  /* 0x0027a000010f7983 */ /* 0x000ee80000300800 */
[----:B------:R0:W-:Y:S04]  /*11890*/  STL.64 [R1+0x2758], R4 ;  /* 0x0027580401007387 */ /* 0x0001e80000100a00 */
[----:B0-----:R-:W5:Y:S04]  /*118a0*/  LDL.LU R4, [R1+0x170] ;  /* 0x0001700001047983 */ /* 0x001f680000300800 */
[----:B------:R-:W5:Y:S04]  /*118b0*/  LDL.LU R5, [R1+0x174] ;  /* 0x0001740001057983 */ /* 0x000f680000300800 */
[----:B-----5:R0:W-:Y:S04]  /*118c0*/  STL.64 [R1+0x2770], R4 ;  /* 0x0027700401007387 */ /* 0x0201e80000100a00 */
[----:B0-----:R-:W5:Y:S04]  /*118d0*/  LDL.LU R4, [R1+0x160] ;  /* 0x0001600001047983 */ /* 0x001f680000300800 */
[----:B------:R-:W5:Y:S04]  /*118e0*/  LDL.LU R5, [R1+0x164] ;  /* 0x0001640001057983 */ /* 0x000f680000300800 */
[----:B-----5:R-:W-:Y:S04]  /*118f0*/  STL.64 [R1+0x2788], R4 ;  /* 0x0027880401007387 */ /* 0x020fe80000100a00 */
[----:B------:R-:W5:Y:S04]  /*11900*/  LDL.LU R8, [R1+0x80] ;  /* 0x0000800001087983 */ /* 0x000f680000300800 */
[----:B------:R-:W5:Y:S04]  /*11910*/  LDL.LU R9, [R1+0x84] ;  /* 0x0000840001097983 */ /* 0x000f680000300800 */
[----:B------:R-:W2:Y:S04]  /*11920*/  LDL.LU R10, [R1+0x88] ;  /* 0x00008800010a7983 */ /* 0x000ea80000300800 */
[----:B------:R-:W2:Y:S04]  /*11930*/  LDL.LU R11, [R1+0x8c] ;  /* 0x00008c00010b7983 */ /* 0x000ea80000300800 */
[----:B--2---:R-:W-:Y:S04]  /*11940*/  STL.64 [R1+0x2768], R10 ;  /* 0x0027680a01007387 */ /* 0x004fe80000100a00 */
[----:B-----5:R0:W-:Y:S04]  /*11950*/  STL.64 [R1+0x2760], R8 ;  /* 0x0027600801007387 */ /* 0x0201e80000100a00 */
[----:B0-----:R-:W2:Y:S04]  /*11960*/  LDL.LU R8, [R1+0x90] ;  /* 0x0000900001087983 */ /* 0x001ea80000300800 */
[----:B------:R-:W2:Y:S04]  /*11970*/  LDL.LU R9, [R1+0x94] ;  /* 0x0000940001097983 */ /* 0x000ea80000300800 */
[----:B------:R-:W5:Y:S04]  /*11980*/  LDL.LU R10, [R1+0x98] ;  /* 0x00009800010a7983 */ /* 0x000f680000300800 */
[----:B------:R-:W5:Y:S04]  /*11990*/  LDL.LU R11, [R1+0x9c] ;  /* 0x00009c00010b7983 */ /* 0x000f680000300800 */
[----:B-----5:R-:W-:Y:S04]  /*119a0*/  STL.64 [R1+0x2780], R10 ;  /* 0x0027800a01007387 */ /* 0x020fe80000100a00 */
[----:B--2---:R0:W-:Y:S04]  /*119b0*/  STL.64 [R1+0x2778], R8 ;  /* 0x0027780801007387 */ /* 0x0041e80000100a00 */
[----:B0-----:R-:W2:Y:S04]  /*119c0*/  LDL.LU R8, [R1+0xd0] ;  /* 0x0000d00001087983 */ /* 0x001ea80000300800 */
[----:B------:R-:W2:Y:S04]  /*119d0*/  LDL.LU R9, [R1+0xd4] ;  /* 0x0000d40001097983 */ /* 0x000ea80000300800 */
[----:B------:R-:W5:Y:S04]  /*119e0*/  LDL.LU R10, [R1+0xd8] ;  /* 0x0000d800010a7983 */ /* 0x000f680000300800 */
[----:B------:R-:W5:Y:S01]  /*119f0*/  LDL.LU R11, [R1+0xdc] ;  /* 0x0000dc00010b7983 */ /* 0x000f620000300800 */
[----:B---3--:R-:W-:Y:S01]  /*11a00*/  MOV R4, R15 ;  /* 0x0000000f00047202 */ /* 0x008fe20000000f00 */
[----:B------:R-:W-:-:S02]  /*11a10*/  IMAD.MOV.U32 R5, RZ, RZ, R14 ;  /* 0x000000ffff057224 */ /* 0x000fc400078e000e */
[----:B-----5:R-:W-:Y:S04]  /*11a20*/  STL.64 [R1+0x2798], R10 ;  /* 0x0027980a01007387 */ /* 0x020fe80000100a00 */
[----:B--2---:R0:W-:Y:S04]  /*11a30*/  STL.64 [R1+0x2790], R8 ;  /* 0x0027900801007387 */ /* 0x0041e80000100a00 */
[----:B0-----:R-:W2:Y:S04]  /*11a40*/  LDL.LU R8, [R1+0xb0] ;  /* 0x0000b00001087983 */ /* 0x001ea80000300800 */
[----:B------:R-:W2:Y:S04]  /*11a50*/  LDL.LU R9, [R1+0xb4] ;  /* 0x0000b40001097983 */ /* 0x000ea80000300800 */
[----:B------:R-:W2:Y:S04]  /*11a60*/  LDL.LU R10, [R1+0xb8] ;  /* 0x0000b800010a7983 */ /* 0x000ea80000300800 */
[----:B------:R-:W2:Y:S01]  /*11a70*/  LDL.LU R11, [R1+0xbc] ;  /* 0x0000bc00010b7983 */ /* 0x000ea20000300800 */
[----:B------:R-:W-:Y:S01]  /*11a80*/  IMAD.MOV.U32 R2, RZ, RZ, R6 ;  /* 0x000000ffff027224 */ /* 0x000fe200078e0006 */
[----:B------:R-:W-:-:S02]  /*11a90*/  MOV R29, R7 ;  /* 0x00000007001d7202 */ /* 0x000fc40000000f00 */
[----:B------:R-:W3:Y:S01]  /*11aa0*/  LDL.LU R16, [R1+0x70] ;  /* 0x0000700001107983 */ /* 0x000ee20000300800 */
[----:B----4-:R-:W-:-:S03]  /*11ab0*/  MOV R21, R12 ;  /* 0x0000000c00157202 */ /* 0x010fc60000000f00 */
[----:B------:R-:W3:Y:S01]  /*11ac0*/  LDL.LU R17, [R1+0x74] ;  /* 0x0000740001117983 */ /* 0x000ee20000300800 */
[----:B------:R-:W-:-:S03]  /*11ad0*/  IMAD.MOV.U32 R20, RZ, RZ, R13 ;  /* 0x000000ffff147224 */ /* 0x000fc600078e000d */
[----:B------:R-:W3:Y:S04]  /*11ae0*/  LDL.LU R18, [R1+0x78] ;  /* 0x0000780001127983 */ /* 0x000ee80000300800 */
[----:B------:R-:W3:Y:S04]  /*11af0*/  LDL.LU R19, [R1+0x7c] ;  /* 0x00007c0001137983 */ /* 0x000ee80000300800 */
[----:B------:R-:W4:Y:S04]  /*11b00*/  LDL.LU R12, [R1+0x60] ;  /* 0x00006000010c7983 */ /* 0x000f280000300800 */
[----:B------:R-:W4:Y:S04]  /*11b10*/  LDL.LU R13, [R1+0x64] ;  /* 0x00006400010d7983 */ /* 0x000f280000300800 */
[----:B------:R-:W4:Y:S04]  /*11b20*/  LDL.LU R14, [R1+0x68] ;  /* 0x00006800010e7983 */ /* 0x000f280000300800 */
[----:B------:R-:W4:Y:S04]  /*11b30*/  LDL.LU R15, [R1+0x6c] ;  /* 0x00006c00010f7983 */ /* 0x000f280000300800 */
[----:B------:R-:W-:Y:S04]  /*11b40*/  STL [R1+0x26c4], R29 ;  /* 0x0026c41d01007387 */ /* 0x000fe80000100800 */
        /* <DEDUP_REMOVED lines=16> */
[----:B------:R0:W-:Y:S01]  /*11c50*/  STL [R1+0xd0], R4 ;  /* 0x0000d00401007387 */ /* 0x0001e20000100800 */
[----:B------:R-:W-:-:S03]  /*11c60*/  MOV R29, R5 ;  /* 0x00000005001d7202 */ /* 0x000fc60000000f00 */
[----:B0-----:R-:W2:Y:S01]  /*11c70*/  LDL.LU.64 R4, [R1+0x2770] ;  /* 0x0027700001047983 */ /* 0x001ea20000300a00 */
[----:B------:R-:W-:Y:S02]  /*11c80*/  IMAD.MOV.U32 R2, RZ, RZ, R6 ;  /* 0x000000ffff027224 */ /* 0x000fe400078e0006 */
[----:B------:R-:W-:-:S05]  /*11c90*/  IMAD.MOV.U32 R3, RZ, RZ, R7 ;  /* 0x000000ffff037224 */ /* 0x000fca00078e0007 */
        /* <DEDUP_REMOVED lines=13> */
[----:B--2---:R-:W-:Y:S03]  /*11d70*/  HMMA.16816.F32.BF16 R4, R24, R4, R8 ;  /* 0x000000041804723c */ /* 0x004fe60000041808 */
[----:B------:R-:W2:Y:S11]  /*11d80*/  LDL.LU.64 R8, [R1+0x2750] ;  /* 0x0027500001087983 */ /* 0x000eb60000300a00 */
[----:B------:R-:W-:Y:S09]  /*11d90*/  @!UPT UIADD3 URZ, URZ, URZ, URZ ;  /* 0x0000003f3f3ff290 */ /* 0x000ff2000fffe03f */
[----:B------:R0:W-:Y:S01]  /*11da0*/  STL [R1+0xa0], R4 ;  /* 0x0000a00401007387 */ /* 0x0001e20000100800 */
[----:B------:R-:W-:-:S03]  /*11db0*/  IMAD.MOV.U32 R3, RZ, RZ, R5 ;  /* 0x000000ffff037224 */ /* 0x000fc600078e0005 */
[----:B0-----:R-:W4:Y:S01]  /*11dc0*/  LDL.LU.64 R4, [R1+0x2748] ;  /* 0x0027480001047983 */ /* 0x001f220000300a00 */
[----:B---3--:R-:W-:Y:S01]  /*11dd0*/  HMMA.16816.F32.BF16 R20, R24, R20, R16 ;  /* 0x000000141814723c */ /* 0x008fe20000041810 */
[----:B------:R-:W-:Y:S01]  /*11de0*/  MOV R2, R6 ;  /* 0x0000000600027202 */ /* 0x000fe20000000f00 */
[----:B------:R-:W-:-:S05]  /*11df0*/  IMAD.MOV.U32 R29, RZ, RZ, R7 ;  /* 0x000000ffff1d7224 */ /* 0x000fca00078e0007 */
[----:B------:R-:W-:Y:S04]  /*11e00*/  STL [R1+0x26ec], R29 ;  /* 0x0026ec1d01007387 */ /* 0x000fe80000100800 */
[----:B------:R-:W-:Y:S04]  /*11e10*/  STL [R1+0x26e8], R2 ;  /* 0x0026e80201007387 */ /* 0x000fe80000100800 */
[----:B------:R-:W-:Y:S04]  /*11e20*/  STL [R1+0x26e4], R3 ;  /* 0x0026e40301007387 */ /* 0x000fe80000100800 */
[----:B------:R-:W3:Y:S04]  /*11e30*/  LDL.LU.64 R18, [R1+0x2740] ;  /* 0x0027400001127983 */ /* 0x000ee80000300a00 */
[----:B------:R-:W3:Y:S01]  /*11e40*/  LDL.LU.64 R16, [R1+0x2738] ;  /* 0x0027380001107983 */ /* 0x000ee20000300a00 */
[----:B------:R-:W-:Y:S01]  /*11e50*/  IMAD.MOV.U32 R0, RZ, RZ, R22 ;  /* 0x000000ffff007224 */ /* 0x000fe200078e0016 */
[----:B------:R-:W-:-:S02]  /*11e60*/  MOV R28, R23 ;  /* 0x00000017001c7202 */ /* 0x000fc40000000f00 */
[----:B------:R0:W-:Y:S04]  /*11e70*/  STL.64 [R1+0x90], R20 ;  /* 0x0000901401007387 */ /* 0x0001e80000100a00 */
[----:B------:R-:W5:Y:S04]  /*11e80*/  LDL.LU.64 R22, [R1+0x2730] ;  /* 0x0027300001167983 */ /* 0x000f680000300a00 */
[----:B0-----:R-:W2:Y:S01]  /*11e90*/  LDL.LU.64 R20, [R1+0x2728] ;  /* 0x0027280001147983 */ /* 0x001ea20000300a00 */
[C---:B----4-:R-:W-:Y:S03]  /*11ea0*/  HMMA.16816.F32.BF16 R4, R24.reuse, R4, R12 ;  /* 0x000000041804723c */ /* 0x050fe6000004180c */
[----:B------:R-:W4:Y:S04]  /*11eb0*/  LDL.LU.64 R14, [R1+0x2720] ;  /* 0x00272000010e7983 */ /* 0x000f280000300a00 */
[----:B------:R-:W4:Y:S11]  /*11ec0*/  LDL.LU.64 R12, [R1+0x2718] ;  /* 0x00271800010c7983 */ /* 0x000f360000300a00 */
[----:B------:R-:W-:Y:S05]  /*11ed0*/  @!UPT UIADD3 URZ, URZ, URZ, URZ ;  /* 0x0000003f3f3ff290 */ /* 0x000fea000fffe03f */
[----:B------:R0:W-:Y:S01]  /*11ee0*/  STL [R1+0x80], R4 ;  /* 0x0000800401007387 */ /* 0x0001e20000100800 */
[----:B------:R-:W-:Y:S01]  /*11ef0*/  IMAD.MOV.U32 R2, RZ, RZ, R6 ;  /* 0x000000ffff027224 */ /* 0x000fe200078e0006 */
[----:B------:R-:W-:Y:S01]  /*11f00*/  MOV R3, R7 ;  /* 0x0000000700037202 */ /* 0x000fe20000000f00 */
[----:B------:R-:W-:Y:S01]  /*11f10*/  IMAD.MOV.U32 R29, RZ, RZ, R5 ;  /* 0x000000ffff1d7224 */ /* 0x000fe200078e0005 */
[----:B------:R-:W2:Y:S04]  /*11f20*/  LDL.LU.64 R6, [R1+0x2710] ;  /* 0x0027100001067983 */ /* 0x000ea80000300a00 */
[----:B0-----:R-:W2:Y:S04]  /*11f30*/  LDL.LU.64 R4, [R1+0x2708] ;  /* 0x0027080001047983 */ /* 0x001ea80000300a00 */
[----:B------:R-:W3:Y:S01]  /*11f40*/  LDL.LU.64 R10, [R1+0x2700] ;  /* 0x00270000010a7983 */ /* 0x000ee20000300a00 */
[----:B--2---:R-:W-:Y:S03]  /*11f50*/  HMMA.16816.F32.BF16 R4, R24, R8, R4 ;  /* 0x000000081804723c */ /* 0x004fe60000041804 */
[----:B------:R-:W3:Y:S11]  /*11f60*/  LDL.LU.64 R8, [R1+0x26f8] ;  /* 0x0026f80001087983 */ /* 0x000ef60000300a00 */
[----:B------:R-:W-:Y:S10]  /*11f70*/  @!UPT UIADD3 URZ, URZ, URZ, URZ ;  /* 0x0000003f3f3ff290 */ /* 0x000ff4000fffe03f */
[----:B------:R-:W-:Y:S01]  /*11f80*/  MOV R25, R6 ;  /* 0x0000000600197202 */ /* 0x000fe20000000f00 */
[----:B------:R-:W-:Y:S01]  /*11f90*/  IMAD.MOV.U32 R24, RZ, RZ, R7 ;  /* 0x000000ffff187224 */ /* 0x000fe200078e0007 */
[----:B------:R-:W3:Y:S04]  /*11fa0*/  LDL.LU R6, [R1+0x1d8] ;  /* 0x0001d80001067983 */ /* 0x000ee80000300800 */
[----:B------:R-:W3:Y:S01]  /*11fb0*/  LDL.LU R7, [R1+0x1dc] ;  /* 0x0001dc0001077983 */ /* 0x000ee20000300800 */
[----:B------:R-:W-:Y:S02]  /*11fc0*/  IMAD.MOV.U32 R27, RZ, RZ, R4 ;  /* 0x000000ffff1b7224 */ /* 0x000fe400078e0004 */
[----:B------:R-:W-:Y:S02]  /*11fd0*/  IMAD.MOV.U32 R26, RZ, RZ, R5 ;  /* 0x000000ffff1a7224 */ /* 0x000fe400078e0005 */
[----:B---3--:R-:W-:Y:S01]  /*11fe0*/  HMMA.16816.F32.BF16 R4, R16, R6, R8 ;  /* 0x000000061004723c */ /* 0x008fe20000041808 */
[----:B------:R-:W2:Y:S04]  /*11ff0*/  LDL.LU R10, [R1+0x1c8] ;  /* 0x0001c800010a7983 */ /* 0x000ea80000300800 */
[----:B------:R-:W2:Y:S11]  /*12000*/  LDL.LU R11, [R1+0x1cc] ;  /* 0x0001cc00010b7983 */ /* 0x000eb60000300800 */
[----:B------:R-:W-:Y:S07]  /*12010*/  @!UPT UIADD3 URZ, URZ, URZ, URZ ;  /* 0x0000003f3f3ff290 */ /* 0x000fee000fffe03f */
[----:B------:R5:W-:Y:S04]  /*12020*/  STL.64 [R1+0x2570], R6 ;  /* 0x0025700601007387 */ /* 0x000be80000100a00 */
[----:B------:R-:W-:Y:S01]  /*12030*/  STL.64 [R1+0x2568], R4 ;  /* 0x0025680401007387 */ /* 0x000fe20000100a00 */
[----:B-----5:R-:W-:-:S03]  /*12040*/  IMAD.MOV.U32 R6, RZ, RZ, R23 ;  /* 0x000000ffff067224 */ /* 0x020fc600078e0017 */
[----:B------:R-:W2:Y:S04]  /*12050*/  LDL.LU R23, [R1+0x26f0] ;  /* 0x0026f00001177983 */ /* 0x000ea80000300800 */
[----:B------:R-:W3:Y:S04]  /*12060*/  LDL.LU R7, [R1+0x1bc] ;  /* 0x0001bc0001077983 */ /* 0x000ee80000300800 */
[----:B---3--:R0:W-:Y:S04]  /*12070*/  STL.64 [R1+0x2588], R6 ;  /* 0x0025880601007387 */ /* 0x0081e80000100a00 */
[----:B0-----:R-:W4:Y:S04]  /*12080*/  LDL.LU R6, [R1+0x1e8] ;  /* 0x0001e80001067983 */ /* 0x001f280000300800 */
[----:B------:R-:W4:Y:S02]  /*12090*/  LDL.LU R7, [R1+0x1ec] ;  /* 0x0001ec0001077983 */ /* 0x000f240000300800 */
[C---:B----4-:R-:W-:Y:S11]  /*120a0*/  HMMA.16816.F32.BF16 R12, R16.reuse, R6, R12 ;  /* 0x00000006100c723c */ /* 0x050ff6000004180c */
[----:B------:R-:W-:Y:S11]  /*120b0*/  @!UPT UIADD3 URZ, URZ, URZ, URZ ;  /* 0x0000003f3f3ff290 */ /* 0x000ff6000fffe03f */
[----:B------:R-:W-:Y:S01]  /*120c0*/  @!UPT UIADD3 URZ, URZ, URZ, URZ ;  /* 0x0000003f3f3ff290 */ /* 0x000fe2000fffe03f */
[----:B------:R-:W-:Y:S04]  /*120d0*/  STL.64 [R1+0x2560], R14 ;  /* 0x0025600e01007387 */ /* 0x000fe80000100a00 */
[----:B------:R-:W-:Y:S04]  /*120e0*/  STL.64 [R1+0x2558], R12 ;  /* 0x0025580c01007387 */ /* 0x000fe80000100a00 */
[----:B------:R-:W3:Y:S04]  /*120f0*/  LDL.LU R6, [R1+0x1a8] ;  /* 0x0001a80001067983 */ /* 0x000ee80000300800 */
[----:B------:R-:W3:Y:S01]  /*12100*/  LDL.LU R7, [R1+0x1ac] ;  /* 0x0001ac0001077983 */ /* 0x000ee20000300800 */
[----:B--2---:R-:W-:Y:S03]  /*12110*/  HMMA.16816.F32.BF16 R20, R16, R10, R20 ;  /* 0x0000000a1014723c */ /* 0x004fe60000041814 */
[----:B---3--:R0:W-:Y:S11]  /*12120*/  STL.64 [R1+0x25a0], R6 ;  /* 0x0025a00601007387 */ /* 0x0081f60000100a00 */
[----:B------:R-:W-:Y:S09]  /*12130*/  @!UPT UIADD3 URZ, URZ, URZ, URZ ;  /* 0x0000003f3f3ff290 */ /* 0x000ff2000fffe03f */
[----:B------:R1:W-:Y:S04]  /*12140*/  STL.64 [R1+0x2580], R22 ;  /* 0x0025801601007387 */ /* 0x0003e80000100a00 */
[----:B------:R-:W-:Y:S04]  /*12150*/  STL.64 [R1+0x2578], R20 ;  /* 0x0025781401007387 */ /* 0x000fe80000100a00 */
[----:B0-----:R-:W2:Y:S04]  /*12160*/  LDL.LU R6, [R1+0x198] ;  /* 0x0001980001067983 */ /* 0x001ea80000300800 */
[----:B------:R-:W2:Y:S01]  /*12170*/  LDL.LU R7, [R1+0x19c] ;  /* 0x00019c0001077983 */ /* 0x000ea20000300800 */
[----:B-1----:R-:W-:Y:S01]  /*12180*/  IMAD.MOV.U32 R22, RZ, RZ, R25 ;  /* 0x000000ffff167224 */ /* 0x002fe200078e0019 */
[----:B------:R-:W-:-:S02]  /*12190*/  MOV R23, R24 ;  /* 0x0000001800177202 */ /* 0x000fc40000000f00 */
[----:B--2---:R0:W-:Y:S04]  /*121a0*/  STL.64 [R1+0x25b8], R6 ;  /* 0x0025b80601007387 */ /* 0x0041e80000100a00 */
[----:B0-----:R-:W2:Y:S04]  /*121b0*/  LDL.LU R6, [R1+0x188] ;  /* 0x0001880001067983 */ /* 0x001ea80000300800 */
[----:B------:R-:W2:Y:S01]  /*121c0*/  LDL.LU R7, [R1+0x18c] ;  /* 0x00018c0001077983 */ /* 0x000ea20000300800 */
[----:B------:R-:W-:Y:S01]  /*121d0*/  MOV R20, R27 ;  /* 0x0000001b00147202 */ /* 0x000fe20000000f00 */
[----:B------:R-:W-:-:S02]  /*121e0*/  IMAD.MOV.U32 R21, RZ, RZ, R26 ;  /* 0x000000ffff157224 */ /* 0x000fc400078e001a */
[----:B--2---:R-:W-:Y:S04]  /*121f0*/  STL.64 [R1+0x25d0], R6 ;  /* 0x0025d00601007387 */ /* 0x004fe80000100a00 */
[----:B------:R0:W-:Y:S04]  /*12200*/  STL.64 [R1+0x2598], R22 ;  /* 0x0025981601007387 */ /* 0x0001e80000100a00 */
[----:B------:R1:W-:Y:S01]  /*12210*/  STL.64 [R1+0x2590], R20 ;  /* 0x0025901401007387 */ /* 0x0003e20000100a00 */
[----:B0-----:R-:W-:Y:S01]  /*12220*/  IMAD.MOV.U32 R22, RZ, RZ, R2 ;  /* 0x000000ffff167224 */ /* 0x001fe200078e0002 */
[----:B------:R-:W-:-:S02]  /*12230*/  MOV R23, R3 ;  /* 0x0000000300177202 */ /* 0x000fc40000000f00 */
[----:B-1----:R-:W2:Y:S01]  /*12240*/  LDL.LU R20, [R1+0x80] ;  /* 0x0000800001147983 */ /* 0x002ea20000300800 */
[----:B------:R-:W-:-:S03]  /*12250*/  IMAD.MOV.U32 R21, RZ, RZ, R29 ;  /* 0x000000ffff157224 */ /* 0x000fc600078e001d */
        /* <DEDUP_REMOVED lines=9> */
[----:B------:R-:W-:Y:S01]  /*122f0*/  IMAD.MOV.U32 R23, RZ, RZ, R28 ;  /* 0x000000ffff177224 */ /* 0x000fe200078e001c */
[----:B-1----:R-:W2:Y:S04]  /*12300*/  LDL.LU R20, [R1+0x90] ;  /* 0x0000900001147983 */ /* 0x002ea80000300800 */
        /* <DEDUP_REMOVED lines=13> */
[----:B0-----:R-:W2:Y:S01]  /*123e0*/  LDL.LU R20, [R1+0xa0] ;  /* 0x0000a00001147983 */ /* 0x001ea20000300800 */
[----:B-----5:R-:W-:-:S03]  /*123f0*/  MOV R21, R3 ;  /* 0x0000000300157202 */ /* 0x020fc60000000f00 */
        /* <DEDUP_REMOVED lines=8> */
[----:B0-----:R-:W-:Y:S01]  /*12480*/  MOV R22, R28 ;  /* 0x0000001c00167202 */ /* 0x001fe20000000f00 */
[----:B------:R-:W-:-:S02]  /*12490*/  IMAD.MOV.U32 R23, RZ, RZ, R0 ;  /* 0x000000ffff177224 */ /* 0x000fc400078e0000 */
[----:B-1----:R-:W2:Y:S04]  /*124a0*/  LDL.LU R20, [R1+0xb0] ;  /* 0x0000b00001147983 */ /* 0x002ea80000300800 */
        /* <DEDUP_REMOVED lines=10> */
[----:B0-----:R-:W2:Y:S01]  /*12550*/  LDL.LU R20, [R1+0xd0] ;  /* 0x0000d00001147983 */ /* 0x001ea20000300800 */
[----:B-----5:R-:W-:-:S03]  /*12560*/  IMAD.MOV.U32 R21, RZ, RZ, R29 ;  /* 0x000000ffff157224 */ /* 0x020fc600078e001d */
[----:B------:R-:W3:Y:S04]  /*12570*/  LDL.LU R29, [R1+0x26c4] ;  /* 0x0026c400011d7983 */ /* 0x000ee80000300800 */
[----:B------:R-:W4:Y:S04]  /*12580*/  LDL.LU R2, [R1+0x26c0] ;  /* 0x0026c00001027983 */ /* 0x000f280000300800 */
[----:B------:R-:W5:Y:S04]  /*12590*/  LDL.LU R3, [R1+0x26bc] ;  /* 0x0026bc0001037983 */ /* 0x000f680000300800 */
        /* <DEDUP_REMOVED lines=10> */
[----:B-1----:R-:W2:Y:S04]  /*12640*/  LDL.LU R20, [R1+0xc0] ;  /* 0x0000c00001147983 */ /* 0x002ea80000300800 */
[----:B------:R-:W2:Y:S04]  /*12650*/  LDL.LU R21, [R1+0xc4] ;  /* 0x0000c40001157983 */ /* 0x000ea80000300800 */
[----:B------:R-:W2:Y:S04]  /*12660*/  LDL.LU R0, [R1+0x26b8] ;  /* 0x0026b80001007983 */ /* 0x000ea80000300800 */
[----:B------:R-:W2:Y:S04]  /*12670*/  LDL.LU R28, [R1+0x26b4] ;  /* 0x0026b400011c7983 */ /* 0x000ea80000300800 */
[----:B------:R-:W2:Y:S04]  /*12680*/  LDL.LU R26, [R1+0xf8] ;  /* 0x0000f800011a7983 */ /* 0x000ea80000300800 */
[----:B------:R-:W2:Y:S04]  /*12690*/  LDL.LU R27, [R1+0xfc] ;  /* 0x0000fc00011b7983 */ /* 0x000ea80000300800 */
[----:B------:R-:W2:Y:S04]  /*126a0*/  LDL.LU R8, [R1] ;  /* 0x0000000001087983 */ /* 0x000ea80000300800 */
[----:B------:R-:W2:Y:S04]  /*126b0*/  LDL.LU R9, [R1+0x4] ;  /* 0x0000040001097983 */ /* 0x000ea80000300800 */
[----:B------:R-:W2:Y:S04]  /*126c0*/  LDL.LU R10, [R1+0x8] ;  /* 0x00000800010a7983 */ /* 0x000ea80000300800 */
[----:B------:R-:W2:Y:S04]  /*126d0*/  LDL.LU R11, [R1+0xc] ;  /* 0x00000c00010b7983 */ /* 0x000ea80000300800 */
[----:B------:R-:W2:Y:S04]  /*126e0*/  LDL.LU R4, [R1+0xe0] ;  /* 0x0000e00001047983 */ /* 0x000ea80000300800 */
[----:B------:R-:W2:Y:S04]  /*126f0*/  LDL.LU R5, [R1+0xe4] ;  /* 0x0000e40001057983 */ /* 0x000ea80000300800 */
[----:B------:R-:W2:Y:S04]  /*12700*/  LDL.LU R6, [R1+0xe8] ;  /* 0x0000e80001067983 */ /* 0x000ea80000300800 */
[----:B------:R-:W2:Y:S04]  /*12710*/  LDL.LU R7, [R1+0xec] ;  /* 0x0000ec0001077983 */ /* 0x000ea80000300800 */
[----:B--2---:R-:W-:Y:S04]  /*12720*/  STL.64 [R1+0x2688], R6 ;  /* 0x0026880601007387 */ /* 0x004fe80000100a00 */
[----:B------:R-:W-:Y:S04]  /*12730*/  STL.64 [R1+0x2680], R4 ;  /* 0x0026800401007387 */ /* 0x000fe80000100a00 */
[----:B------:R-:W-:Y:S04]  /*12740*/  STL.64 [R1+0x2628], R22 ;  /* 0x0026281601007387 */ /* 0x000fe80000100a00 */
[----:B------:R0:W-:Y:S04]  /*12750*/  STL.64 [R1+0x2620], R20 ;  /* 0x0026201401007387 */ /* 0x0001e80000100a00 */
[----:B0-----:R-:W2:Y:S01]  /*12760*/  LDL.LU R20, [R1+0x50] ;  /* 0x0000500001147983 */ /* 0x001ea20000300800 */
[----:B----4-:R-:W-:Y:S01]  /*12770*/  IMAD.MOV.U32 R22, RZ, RZ, R2 ;  /* 0x000000ffff167224 */ /* 0x010fe200078e0002 */
[----:B---3--:R-:W-:Y:S01]  /*12780*/  MOV R23, R29 ;  /* 0x0000001d00177202 */ /* 0x008fe20000000f00 */
[----:B-----5:R-:W-:-:S02]  /*12790*/  IMAD.MOV.U32 R21, RZ, RZ, R3 ;  /* 0x000000ffff157224 */ /* 0x020fc400078e0003 */
[----:B------:R-:W3:Y:S04]  /*127a0*/  LDL.LU R3, [R1+0x26b0] ;  /* 0x0026b00001037983 */ /* 0x000ee80000300800 */
[----:B------:R-:W4:Y:S04]  /*127b0*/  LDL.LU R2, [R1+0x26ac] ;  /* 0x0026ac0001027983 */ /* 0x000f280000300800 */
[----:B------:R-:W5:Y:S04]  /*127c0*/  LDL.LU R29, [R1+0x26a8] ;  /* 0x0026a800011d7983 */ /* 0x000f680000300800 */
[----:B------:R-:W-:Y:S04]  /*127d0*/  STL.64 [R1+0x2640], R22 ;  /* 0x0026401601007387 */ /* 0x000fe80000100a00 */
[----:B--2---:R0:W-:Y:S04]  /*127e0*/  STL.64 [R1+0x2638], R20 ;  /* 0x0026381401007387 */ /* 0x0041e80000100a00 */
[----:B0-----:R-:W2:Y:S04]  /*127f0*/  LDL.LU R20, [R1+0x40] ;  /* 0x0000400001147983 */ /* 0x001ea80000300800 */
[----:B------:R-:W2:Y:S01]  /*12800*/  LDL.LU R21, [R1+0x44] ;  /* 0x0000440001157983 */ /* 0x000ea20000300800 */
[----:B------:R-:W-:-:S02]  /*12810*/  IMAD.MOV.U32 R22, RZ, RZ, R28 ;  /* 0x000000ffff167224 */ /* 0x000fc400078e001c */
[----:B------:R-:W-:Y:S01]  /*12820*/  IMAD.MOV.U32 R23, RZ, RZ, R0 ;  /* 0x000000ffff177224 */ /* 0x000fe200078e0000 */
[----:B------:R-:W3:Y:S04]  /*12830*/  LDL.LU R28, [R1+0x26a4] ;  /* 0x0026a400011c7983 */ /* 0x000ee80000300800 */
[----:B------:R-:W3:Y:S04]  /*12840*/  LDL.LU R0, [R1+0x26a0] ;  /* 0x0026a00001007983 */ /* 0x000ee80000300800 */
[----:B------:R-:W-:Y:S04]  /*12850*/  STL.64 [R1+0x2658], R22 ;  /* 0x0026581601007387 */ /* 0x000fe80000100a00 */
[----:B--2---:R0:W-:Y:S04]  /*12860*/  STL.64 [R1+0x2650], R20 ;  /* 0x0026501401007387 */ /* 0x0041e80000100a00 */
[----:B0-----:R-:W2:Y:S01]  /*12870*/  LDL.LU R20, [R1+0x30] ;  /* 0x0000300001147983 */ /* 0x001ea20000300800 */
[----:B----4-:R-:W-:Y:S01]  /*12880*/  IMAD.MOV.U32 R22, RZ, RZ, R2 ;  /* 0x000000ffff167224 */ /* 0x010fe200078e0002 */
[----:B-----5:R-:W-:Y:S01]  /*12890*/  MOV R21, R29 ;  /* 0x0000001d00157202 */ /* 0x020fe20000000f00 */
[----:B---3--:R-:W-:Y:S01]  /*128a0*/  IMAD.MOV.U32 R23, RZ, RZ, R3 ;  /* 0x000000ffff177224 */ /* 0x008fe200078e0003 */
[----:B------:R-:W3:Y:S04]  /*128b0*/  LDL.LU R29, [R1+0x269c] ;  /* 0x00269c00011d7983 */ /* 0x000ee80000300800 */
[----:B------:R-:W4:Y:S04]  /*128c0*/  LDL.LU R2, [R1+0x2698] ;  /* 0x0026980001027983 */ /* 0x000f280000300800 */
[----:B------:R-:W5:Y:S04]  /*128d0*/  LDL.LU R3, [R1+0x2694] ;  /* 0x0026940001037983 */ /* 0x000f680000300800 */
[----:B------:R-:W-:Y:S04]  /*128e0*/  STL.64 [R1+0x2670], R22 ;  /* 0x0026701601007387 */ /* 0x000fe80000100a00 */
[----:B--2---:R0:W-:Y:S02]  /*128f0*/  STL.64 [R1+0x2668], R20 ;  /* 0x0026681401007387 */ /* 0x0041e40000100a00 */
[----:B0-----:R-:W-:-:S02]  /*12900*/  MOV R20, R0 ;  /* 0x0000000000147202 */ /* 0x001fc40000000f00 */
[----:B------:R-:W2:Y:S01]  /*12910*/  LDL.LU R0, [R1+0x2690] ;  /* 0x0026900001007983 */ /* 0x000ea20000300800 */
[----:B------:R-:W-:Y:S03]  /*12920*/  HMMA.16816.F32.BF16 R8, R16, R26, R8 ;  /* 0x0000001a1008723c */ /* 0x000fe60000041808 */
[----:B------:R-:W5:Y:S01]  /*12930*/  LDL.LU R21, [R1+0x24] ;  /* 0x0000240001157983 */ /* 0x000f620000300800 */
[----:B------:R-:W-:-:S03]  /*12940*/  IMAD.MOV.U32 R23, RZ, RZ, R28 ;  /* 0x000000ffff177224 */ /* 0x000fc600078e001c */
[----:B------:R-:W5:Y:S04]  /*12950*/  LDL.LU R22, [R1+0x28] ;  /* 0x0000280001167983 */ /* 0x000f680000300800 */
[----:B---3--:R-:W-:Y:S11]  /*12960*/  LDSM.16.MT88.4 R24, [R29+0x14000] ;  /* 0x014000001d18783b */ /* 0x008ff60000004200 */
[----:B------:R-:W-:Y:S01]  /*12970*/  @!UPT UIADD3 URZ, URZ, URZ, URZ ;  /* 0x0000003f3f3ff290 */ /* 0x000fe2000fffe03f */
[----:B------:R4:W-:Y:S04]  /*12980*/  STL.64 [R1+0x2550], R10 ;  /* 0x0025500a01007387 */ /* 0x0009e80000100a00 */
[----:B------:R-:W-:Y:S01]  /*12990*/  STL.64 [R1+0x2548], R8 ;  /* 0x0025480801007387 */ /* 0x000fe20000100a00 */
[----:B----4-:R-:W-:-:S03]  /*129a0*/  MOV R11, R2 ;  /* 0x00000002000b7202 */ /* 0x010fc60000000f00 */
[----:B--2---:R-:W0:Y:S04]  /*129b0*/  LDSM.16.M88.4 R4, [R0+0x21100] ;  /* 0x021100000004783b */ /* 0x004e280000000200 */
[----:B------:R-:W1:Y:S04]  /*129c0*/  LDSM.16.M88.4 R12, [R0+0x20100] ;  /* 0x02010000000c783b */ /* 0x000e680000000200 */
[----:B0-----:R0:W-:Y:S01]  /*129d0*/  STL.64 [R1+0x1f8], R6 ;  /* 0x0001f80601007387 */ /* 0x0011e20000100a00 */
[----:B------:R-:W-:Y:S02]  /*129e0*/  IMAD.MOV.U32 R28, RZ, RZ, R4 ;  /* 0x000000ffff1c7224 */ /* 0x000fe400078e0004 */
[----:B------:R-:W-:Y:S01]  /*129f0*/  IMAD.MOV.U32 R2, RZ, RZ, R5 ;  /* 0x000000ffff027224 */ /* 0x000fe200078e0005 */
[----:B0-----:R-:W2:Y:S04]  /*12a00*/  LDL.LU.64 R6, [R1+0x2688] ;  /* 0x0026880001067983 */ /* 0x001ea80000300a00 */
[----:B------:R-:W2:Y:S01]  /*12a10*/  LDL.LU.64 R4, [R1+0x2680] ;  /* 0x0026800001047983 */ /* 0x000ea20000300a00 */
[----:B-----5:R-:W-:-:S07]  /*12a20*/  IMAD.MOV.U32 R10, RZ, RZ, R3 ;  /* 0x000000ffff0a7224 */ /* 0x020fce00078e0003 */
[C---:B--2---:R-:W-:Y:S01]  /*12a30*/  HMMA.16816.F32.BF16 R8, R16.reuse, R10, R4 ;  /* 0x0000000a1008723c */ /* 0x044fe20000041804 */
[----:B------:R-:W2:Y:S11]  /*12a40*/  LDL.LU.64 R6, [R1+0x2678] ;  /* 0x0026780001067983 */ /* 0x000eb60000300a00 */
[----:B------:R-:W-:Y:S11]  /*12a50*/  @!UPT UIADD3 URZ, URZ, URZ, URZ ;  /* 0x0000003f3f3ff290 */ /* 0x000ff6000fffe03f */
[----:B------:R-:W-:Y:S04]  /*12a60*/  STL.64 [R1+0xe0], R8 ;  /* 0x0000e00801007387 */ /* 0x000fe80000100a00 */
[----:B------:R-:W-:Y:S04]  /*12a70*/  STL.64 [R1+0xe8], R10 ;  /* 0x0000e80a01007387 */ /* 0x000fe80000100a00 */
[----:B-1----:R-:W-:Y:S04]  /*12a80*/  STL.64 [R1+0x1e8], R14 ;  /* 0x0001e80e01007387 */ /* 0x002fe80000100a00 */
[----:B------:R-:W0:Y:S01]  /*12a90*/  LDSM.16.M88.4 R8, [R0+0x22100] ;  /* 0x022100000008783b */ /* 0x000e220000000200 */
[C---:B--2---:R-:W-:Y:S03]  /*12aa0*/  HMMA.16816.F32.BF16 R4, R16.reuse, R6, R20 ;  /* 0x000000061004723c */ /* 0x044fe60000041814 */
[----:B------:R-:W2:Y:S04]  /*12ab0*/  LDL.LU.64 R22, [R1+0x2670] ;  /* 0x0026700001167983 */ /* 0x000ea80000300a00 */
[----:B------:R-:W2:Y:S11]  /*12ac0*/  LDL.LU.64 R20, [R1+0x2668] ;  /* 0x0026680001147983 */ /* 0x000eb60000300a00 */
[----:B------:R-:W-:Y:S05]  /*12ad0*/  @!UPT UIADD3 URZ, URZ, URZ, URZ ;  /* 0x0000003f3f3ff290 */ /* 0x000fea000fffe03f */
[----:B------:R-:W-:Y:S04]  /*12ae0*/  STL.64 [R1], R4 ;  /* 0x0000000401007387 */ /* 0x000fe80000100a00 */
[----:B------:R1:W-:Y:S04]  /*12af0*/  STL.64 [R1+0x8], R6 ;  /* 0x0000080601007387 */ /* 0x0003e80000100a00 */
[----:B-1----:R-:W2:Y:S02]  /*12b00*/  LDL.LU.64 R6, [R1+0x2660] ;  /* 0x0026600001067983 */ /* 0x002ea40000300a00 */
[C---:B--2---:R-:W-:Y:S02]  /*12b10*/  HMMA.16816.F32.BF16 R4, R16.reuse, R6, R20 ;  /* 0x000000061004723c */ /* 0x044fe40000041814 */
[----:B------:R-:W2:Y:S04]  /*12b20*/  LDL.LU.64 R22, [R1+0x2658] ;  /* 0x0026580001167983 */ /* 0x000ea80000300a00 */
[----:B------:R-:W2:Y:S11]  /*12b30*/  LDL.LU.64 R20, [R1+0x2650] ;  /* 0x0026500001147983 */ /* 0x000eb60000300a00 */
[----:B------:R-:W-:Y:S06]  /*12b40*/  @!UPT UIADD3 URZ, URZ, URZ, URZ ;  /* 0x0000003f3f3ff290 */ /* 0x000fec000fffe03f */
[----:B------:R-:W-:Y:S04]  /*12b50*/  STL.64 [R1+0x20], R4 ;  /* 0x0000200401007387 */ /* 0x000fe80000100a00 */
        /* <DEDUP_REMOVED lines=8> */
[----:B-1----:R-:W2:Y:S04]  /*12be0*/  LDL.LU.64 R6, [R1+0x2630] ;  /* 0x0026300001067983 */ /* 0x002ea80000300a00 */
[----:B0-----:R-:W-:Y:S01]  /*12bf0*/  STL.64 [R1+0x1d8], R10 ;  /* 0x0001d80a01007387 */ /* 0x001fe20000100a00 */
        /* <DEDUP_REMOVED lines=12> */
[----:B------:R-:W-:Y:S01]  /*12cc0*/  MOV R3, R6 ;  /* 0x0000000600037202 */ /* 0x000fe20000000f00 */
[----:B------:R-:W-:Y:S02]  /*12cd0*/  IMAD.MOV.U32 R29, RZ, RZ, R7 ;  /* 0x000000ffff1d7224 */ /* 0x000fe400078e0007 */
[----:B------:R-:W2:Y:S04]  /*12ce0*/  LDL.LU.64 R6, [R1+0x2600] ;  /* 0x0026000001067983 */ /* 0x000ea80000300a00 */
        /* <DEDUP_REMOVED lines=37> */
[----:B--2---:R-:W-:Y:S02]  /*12f40*/  HMMA.16816.F32.BF16 R16, R16, R6, R20 ;  /* 0x000000061010723c */ /* 0x004fe40000041814 */
[----:B------:R-:W2:Y:S04]  /*12f50*/  LDL.LU.64 R22, [R1+0x2580] ;  /* 0x0025800001167983 */ /* 0x000ea80000300a00 */
[----:B------:R-:W2:Y:S04]  /*12f60*/  LDL.LU.64 R20, [R1+0x2578] ;  /* 0x0025780001147983 */ /* 0x000ea80000300a00 */
[----:B------:R-:W3:Y:S04]  /*12f70*/  LDL.LU.64 R6, [R1+0x2570] ;  /* 0x0025700001067983 */ /* 0x000ee80000300a00 */
[----:B------:R-:W3:Y:S09]  /*12f80*/  LDL.LU.64 R4, [R1+0x2568] ;  /* 0x0025680001047983 */ /* 0x000ef20000300a00 */
[----:B------:R0:W-:Y:S04]  /*12f90*/  STL.64 [R1+0x50], R16 ;  /* 0x0000501001007387 */ /* 0x0001e80000100a00 */
[----:B------:R-:W-:Y:S04]  /*12fa0*/  STL.64 [R1+0x58], R18 ;  /* 0x0000581201007387 */ /* 0x000fe80000100a00 */
[----:B------:R-:W4:Y:S01]  /*12fb0*/  LDL.LU.64 R14, [R1+0x2560] ;  /* 0x00256000010e7983 */ /* 0x000f220000300a00 */
[----:B---3--:R-:W-:Y:S03]  /*12fc0*/  HMMA.16816.F32.BF16 R4, R24, R12, R4 ;  /* 0x0000000c1804723c */ /* 0x008fe60000041804 */
[----:B------:R-:W4:Y:S01]  /*12fd0*/  LDL.LU.64 R12, [R1+0x2558] ;  /* 0x00255800010c7983 */ /* 0x000f220000300a00 */
[----:B0-----:R-:W-:Y:S01]  /*12fe0*/  IMAD.MOV.U32 R16, RZ, RZ, R28 ;  /* 0x000000ffff107224 */ /* 0x001fe200078e001c */
[----:B------:R-:W-:-:S03]  /*12ff0*/  MOV R17, R2 ;  /* 0x0000000200117202 */ /* 0x000fc60000000f00 */
[C---:B--2---:R-:W-:Y:S01]  /*13000*/  HMMA.16816.F32.BF16 R20, R24.reuse, R8, R20 ;  /* 0x000000081814723c */ /* 0x044fe20000041814 */
[----:B------:R-:W0:Y:S11]  /*13010*/  LDSM.16.M88.4 R8, [R0+0x24100] ;  /* 0x024100000008783b */ /* 0x000e360000000200 */
[----:B------:R-:W-:Y:S04]  /*13020*/  @!UPT UIADD3 URZ, URZ, URZ, URZ ;  /* 0x0000003f3f3ff290 */ /* 0x000fe8000fffe03f */
[----:B------:R-:W-:Y:S02]  /*13030*/  IMAD.MOV.U32 R3, RZ, RZ, R7 ;  /* 0x000000ffff037224 */ /* 0x000fe400078e0007 */
[----:B------:R-:W-:Y:S01]  /*13040*/  IMAD.MOV.U32 R29, RZ, RZ, R6 ;  /* 0x000000ffff1d7224 */ /* 0x000fe200078e0006 */
[----:B------:R-:W-:Y:S04]  /*13050*/  STL.64 [R1+0x30], R4 ;  /* 0x0000300401007387 */ /* 0x000fe80000100a00 */
[----:B------:R0:W-:Y:S04]  /*13060*/  STL [R1+0x2524], R3 ;  /* 0x0025240301007387 */ /* 0x0001e80000100800 */
[----:B------:R1:W-:Y:S01]  /*13070*/  STL [R1+0x2520], R29 ;  /* 0x0025201d01007387 */ /* 0x0003e20000100800 */
[----:B0-----:R-:W-:Y:S01]  /*13080*/  MOV R3, R8 ;  /* 0x0000000800037202 */ /* 0x001fe20000000f00 */
[----:B-1----:R-:W-:Y:S01]  /*13090*/  IMAD.MOV.U32 R29, RZ, RZ, R9 ;  /* 0x000000ffff1d7224 */ /* 0x002fe200078e0009 */
[----:B----4-:R-:W-:Y:S01]  /*130a0*/  HMMA.16816.F32.BF16 R12, R24, R16, R12 ;  /* 0x00000010180c723c */ /* 0x010fe2000004180c */
[----:B------:R-:W0:Y:S11]  /*130b0*/  LDSM.16.M88.4 R16, [R0+0x23100] ;  /* 0x023100000010783b */ /* 0x000e360000000200 */
[----:B------:R-:W-:Y:S11]  /*130c0*/  @!UPT UIADD3 URZ, URZ, URZ, URZ ;  /* 0x0000003f3f3ff290 */ /* 0x000ff6000fffe03f */
[----:B------:R-:W-:Y:S04]  /*130d0*/  STL.64 [R1+0x10], R12 ;  /* 0x0000100c01007387 */ /* 0x000fe80000100a00 */
[----:B------:R-:W-:Y:S04]  /*130e0*/  STL.64 [R1+0x18], R14 ;  /* 0x0000180e01007387 */ /* 0x000fe80000100a00 */
[----:B------:R-:W-:Y:S01]  /*130f0*/  LDSM.16.M88.4 R12, [R0+0x26100] ;  /* 0x02610000000c783b */ /* 0x000fe20000000200 */
[----:B0-----:R-:W-:Y:S02]  /*13100*/  IMAD.MOV.U32 R2, RZ, RZ, R19 ;  /* 0x000000ffff027224 */ /* 0x001fe400078e0013 */
[----:B------:R-:W-:Y:S01]  /*13110*/  IMAD.MOV.U32 R28, RZ, RZ, R18 ;  /* 0x000000ffff1c7224 */ /* 0x000fe200078e0012 */
[----:B------:R-:W-:Y:S04]  /*13120*/  STL [R1+0x100], R16 ;  /* 0x0001001001007387 */ /* 0x000fe80000100800 */
[----:B------:R-:W-:Y:S04]  /*13130*/  STL [R1+0x252c], R2 ;  /* 0x00252c0201007387 */ /* 0x000fe80000100800 */
[----:B------:R-:W-:Y:S04]  /*13140*/  STL [R1+0x2528], R28 ;  /* 0x0025281c01007387 */ /* 0x000fe80000100800 */
[----:B------:R-:W-:Y:S04]  /*13150*/  STL.64 [R1+0x23f8], R22 ;  /* 0x0023f81601007387 */ /* 0x000fe80000100a00 */
[----:B------:R-:W-:Y:S04]  /*13160*/  STL.64 [R1+0x23f0], R20 ;  /* 0x0023f01401007387 */ /* 0x000fe80000100a00 */
[----:B------:R-:W-:Y:S04]  /*13170*/  STL.64 [R1+0x118], R10 ;  /* 0x0001180a01007387 */ /* 0x000fe80000100a00 */
[----:B------:R-:W0:Y:S04]  /*13180*/  LDSM.16.M88.4 R8, [R0+0x25100] ;  /* 0x025100000008783b */ /* 0x000e280000000200 */
[----:B------:R-:W-:Y:S04]  /*13190*/  STL [R1+0x2534], R29 ;  /* 0x0025341d01007387 */ /* 0x000fe80000100800 */
[----:B------:R-:W-:Y:S04]  /*131a0*/  STL [R1+0x2530], R3 ;  /* 0x0025300301007387 */ /* 0x000fe80000100800 */
[----:B0-----:R-:W-:Y:S04]  /*131b0*/  STL.64 [R1+0x128], R10 ;  /* 0x0001280a01007387 */ /* 0x001fe80000100a00 */
[----:B------:R-:W2:Y:S01]  /*131c0*/  LDL R7, [R1+0x580] ;  /* 0x0005800001077983 */ /* 0x000ea20000100800 */
[----:B------:R-:W-:Y:S01]  /*131d0*/  IMAD.MOV.U32 R2, RZ, RZ, R8 ;  /* 0x000000ffff027224 */ /* 0x000fe200078e0008 */
[----:B------:R-:W-:-:S02]  /*131e0*/  MOV R28, R9 ;  /* 0x00000009001c7202 */ /* 0x000fc40000000f00 */
[----:B------:R-:W0:Y:S04]  /*131f0*/  LDSM.16.M88.4 R8, [R0+0x28100] ;  /* 0x028100000008783b */ /* 0x000e280000000200 */
[----:B------:R-:W-:Y:S04]  /*13200*/  STL [R1+0x253c], R28 ;  /* 0x00253c1c01007387 */ /* 0x000fe80000100800 */
[----:B------:R-:W-:Y:S01]  /*13210*/  STL [R1+0x2538], R2 ;  /* 0x0025380201007387 */ /* 0x000fe20000100800 */
[----:B0-----:R-:W-:-:S03]  /*13220*/  IMAD.MOV.U32 R29, RZ, RZ, R8 ;  /* 0x000000ffff1d7224 */ /* 0x001fc600078e0008 */
[----:B------:R-:W-:Y:S01]  /*13230*/  STL.64 [R1+0x158], R10 ;  /* 0x0001580a01007387 */ /* 0x000fe20000100a00 */
[----:B------:R-:W-:-:S03]  /*13240*/  IMAD.MOV.U32 R3, RZ, RZ, R9 ;  /* 0x000000ffff037224 */ /* 0x000fc600078e0009 */
[----:B------:R-:W0:Y:S04]  /*13250*/  LDSM.16.M88.4 R8, [R0+0x29100] ;  /* 0x029100000008783b */ /* 0x000e280000000200 */
[----:B------:R-:W-:Y:S04]  /*13260*/  STL [R1+0x2544], R3 ;  /* 0x0025440301007387 */ /* 0x000fe80000100800 */
[----:B------:R-:W-:Y:S01]  /*13270*/  STL [R1+0x2540], R29 ;  /* 0x0025401d01007387 */ /* 0x000fe20000100800 */
[----:B0-----:R-:W-:-:S03]  /*13280*/  IMAD.MOV.U32 R28, RZ, RZ, R8 ;  /* 0x000000ffff1c7224 */ /* 0x001fc600078e0008 */
[----:B------:R-:W-:Y:S01]  /*13290*/  STL.64 [R1+0x168], R10 ;  /* 0x0001680a01007387 */ /* 0x000fe20000100a00 */
[----:B------:R-:W-:-:S03]  /*132a0*/  IMAD.MOV.U32 R2, RZ, RZ, R9 ;  /* 0x000000ffff027224 */ /* 0x000fc600078e0009 */
[----:B------:R-:W0:Y:S01]  /*132b0*/  LDSM.16.M88.4 R8, [R0+0x2a100] ;  /* 0x02a100000008783b */ /* 0x000e220000000200 */
[----:B------:R-:W-:-:S03]  /*132c0*/  MOV R4, R17 ;  /* 0x0000001100047202 */ /* 0x000fc60000000f00 */
[----:B------:R-:W-:Y:S04]  /*132d0*/  STL.64 [R1+0x138], R14 ;  /* 0x0001380e01007387 */ /* 0x000fe80000100a00 */
[----:B------:R-:W1:Y:S04]  /*132e0*/  LDSM.16.M88.4 R16, [R0+0x27100] ;  /* 0x027100000010783b */ /* 0x000e680000000200 */
[----:B------:R0:W-:Y:S02]  /*132f0*/  STL.64 [R1+0x24e8], R12 ;  /* 0x0024e80c01007387 */ /* 0x0001e40000100a00 */
[----:B0-----:R-:W-:-:S02]  /*13300*/  MOV R13, R8 ;  /* 0x00000008000d7202 */ /* 0x001fc40000000f00 */
[----:B------:R-:W-:Y:S01]  /*13310*/  STL.64 [R1+0x178], R10 ;  /* 0x0001780a01007387 */ /* 0x000fe20000100a00 */
[----:B------:R-:W-:-:S03]  /*13320*/  IMAD.MOV.U32 R12, RZ, RZ, R9 ;  /* 0x000000ffff0c7224 */ /* 0x000fc600078e0009 */
[----:B------:R-:W0:Y:S04]  /*13330*/  LDSM.16.M88.4 R8, [R0+0x2b100] ;  /* 0x02b100000008783b */ /* 0x000e280000000200 */
[----:B-1----:R-:W-:Y:S04]  /*13340*/  STL.64 [R1+0x148], R18 ;  /* 0x0001481201007387 */ /* 0x002fe80000100a00 */
        /* <DEDUP_REMOVED lines=8> */
[----:B------:R-:W0:Y:S02]  /*133d0*/  LDSM.16.M88.4 R8, [R0+0x2d100] ;  /* 0x02d100000008783b */ /* 0x000e240000000200 */
[----:B0-----:R-:W-:Y:S02]  /*133e0*/  MOV R19, R8 ;  /* 0x0000000800137202 */ /* 0x001fe40000000f00 */
[----:B------:R-:W-:Y:S01]  /*133f0*/  STL.64 [R1+0x1a8], R10 ;  /* 0x0001a80a01007387 */ /* 0x000fe20000100a00 */
[----:B------:R-:W-:-:S03]  /*13400*/  IMAD.MOV.U32 R18, RZ, RZ, R9 ;  /* 0x000000ffff127224 */ /* 0x000fc600078e0009 */
[----:B------:R-:W0:Y:S01]  /*13410*/  LDSM.16.M88.4 R8, [R0+0x2e100] ;  /* 0x02e100000008783b */ /* 0x000e220000000200 */
[----:B------:R-:W-:-:S03]  /*13420*/  MOV R23, R4 ;  /* 0x0000000400177202 */ /* 0x000fc60000000f00 */
[----:B--2---:R-:W-:Y:S01]  /*13430*/  LDSM.16.MT88.4 R4, [R7+0x16000] ;  /* 0x016000000704783b */ /* 0x004fe20000004200 */
[----:B0-----:R-:W-:-:S03]  /*13440*/  IMAD.MOV.U32 R3, RZ, RZ, R8 ;  /* 0x000000ffff037224 */ /* 0x001fc600078e0008 */
[----:B------:R-:W-:Y:S01]  /*13450*/  STL.64 [R1+0x1b8], R10 ;  /* 0x0001b80a01007387 */ /* 0x000fe20000100a00 */
[----:B------:R-:W-:-:S03]  /*13460*/  MOV R29, R9 ;  /* 0x00000009001d7202 */ /* 0x000fc60000000f00 */
[----:B------:R-:W0:Y:S04]  /*13470*/  LDSM.16.M88.4 R8, [R0+0x2f100] ;  /* 0x02f100000008783b */ /* 0x000e280000000200 */
[----:B0-----:R0:W-:Y:S01]  /*13480*/  STL.64 [R1+0x1c8], R10 ;  /* 0x0001c80a01007387 */ /* 0x0011e20000100a00 */
[----:B------:R-:W-:Y:S02]  /*13490*/  IMAD.MOV.U32 R21, RZ, RZ, R8 ;  /* 0x000000ffff157224 */ /* 0x000fe400078e0008 */
[----:B------:R-:W-:Y:S01]  /*134a0*/  IMAD.MOV.U32 R20, RZ, RZ, R9 ;  /* 0x000000ffff147224 */ /* 0x000fe200078e0009 */
[----:B0-----:R-:W2:Y:S04]  /*134b0*/  LDL.LU.64 R10, [R1+0x2550] ;  /* 0x00255000010a7983 */ /* 0x001ea80000300a00 */
[----:B------:R-:W2:Y:S04]  /*134c0*/  LDL.LU.64 R8, [R1+0x2548] ;  /* 0x0025480001087983 */ /* 0x000ea80000300a00 */
[----:B------:R-:W-:Y:S04]  /*134d0*/  STL [R1+0x2160], R0 ;  /* 0x0021600001007387 */ /* 0x000fe80000100800 */
[----:B------:R-:W-:Y:S04]  /*134e0*/  STL.64 [R1+0x2428], R6 ;  /* 0x0024280601007387 */ /* 0x000fe80000100a00 */
[----:B------:R0:W-:Y:S04]  /*134f0*/  STL.64 [R1+0x2420], R4 ;  /* 0x0024200401007387 */ /* 0x0001e80000100a00 */
[----:B0-----:R-:W2:Y:S01]  /*13500*/  LDL.LU R4, [R1+0x100] ;  /* 0x0001000001047983 */ /* 0x001ea20000300800 */
[----:B------:R-:W-:-:S03]  /*13510*/  MOV R5, R23 ;  /* 0x0000001700057202 */ /* 0x000fc60000000f00 */
[----:B------:R-:W3:Y:S04]  /*13520*/  LDL.LU R22, [R1+0x1f8] ;  /* 0x0001f80001167983 */ /* 0x000ee80000300800 */
[----:B------:R-:W3:Y:S01]  /*13530*/  LDL.LU R23, [R1+0x1fc] ;  /* 0x0001fc0001177983 */ /* 0x000ee20000300800 */
[----:B--2---:R-:W-:Y:S03]  /*13540*/  HMMA.16816.F32.BF16 R8, R24, R4, R8 ;  /* 0x000000041808723c */ /* 0x004fe60000041808 */
[----:B---3--:R-:W-:Y:S11]  /*13550*/  STL.64 [R1+0x2408], R22 ;  /* 0x0024081601007387 */ /* 0x008ff60000100a00 */
[----:B------:R-:W-:Y:S09]  /*13560*/  @!UPT UIADD3 URZ, URZ, URZ, URZ ;  /* 0x0000003f3f3ff290 */ /* 0x000ff2000fffe03f */
[----:B------:R0:W-:Y:S04]  /*13570*/  STL.64 [R1+0x23e8], R10 ;  /* 0x0023e80a01007387 */ /* 0x0001e80000100a00 */
[----:B------:R-:W-:Y:S04]  /*13580*/  STL.64 [R1+0x23e0], R8 ;  /* 0x0023e00801007387 */ /* 0x000fe80000100a00 */
[----:B0-----:R-:W2:Y:S04]  /*13590*/  LDL.LU R10, [R1+0x1d8] ;  /* 0x0001d800010a7983 */ /* 0x001ea80000300800 */
[----:B------:R-:W2:Y:S04]  /*135a0*/  LDL.LU R11, [R1+0x1dc] ;  /* 0x0001dc00010b7983 */ /* 0x000ea80000300800 */
[----:B------:R-:W3:Y:S04]  /*135b0*/  LDL.LU R22, [R1+0x1e8] ;  /* 0x0001e80001167983 */ /* 0x000ee80000300800 */
[----:B------:R-:W3:Y:S01]  /*135c0*/  LDL.LU R23, [R1+0x1ec] ;  /* 0x0001ec0001177983 */ /* 0x000ee20000300800 */
[----:B------:R-:W-:-:S02]  /*135d0*/  IMAD.MOV.U32 R4, RZ, RZ, R21 ;  /* 0x000000ffff047224 */ /* 0x000fc400078e0015 */
[----:B------:R-:W-:Y:S01]  /*135e0*/  IMAD.MOV.U32 R5, RZ, RZ, R20 ;  /* 0x000000ffff057224 */ /* 0x000fe200078e0014 */
[----:B---3--:R0:W-:Y:S04]  /*135f0*/  STL.64 [R1+0x2430], R22 ;  /* 0x0024301601007387 */ /* 0x0081e80000100a00 */
[----:B------:R1:W-:Y:S04]  /*13600*/  STL.64 [R1+0x2438], R4 ;  /* 0x0024380401007387 */ /* 0x0003e80000100a00 */
[----:B------:R-:W3:Y:S04]  /*13610*/  LDL.LU R20, [R1+0x50] ;  /* 0x0000500001147983 */ /* 0x000ee80000300800 */
[----:B------:R-:W3:Y:S04]  /*13620*/  LDL.LU R21, [R1+0x54] ;  /* 0x0000540001157983 */ /* 0x000ee80000300800 */
[----:B0-----:R-:W4:Y:S04]  /*13630*/  LDL.LU R22, [R1+0x58] ;  /* 0x0000580001167983 */ /* 0x001f280000300800 */
[----:B------:R-:W4:Y:S01]  /*13640*/  LDL.LU R23, [R1+0x5c] ;  /* 0x00005c0001177983 */ /* 0x000f220000300800 */
[----:B-1----:R-:W-:Y:S01]  /*13650*/  MOV R4, R3 ;  /* 0x0000000300047202 */ /* 0x002fe20000000f00 */
[----:B------:R-:W-:-:S02]  /*13660*/  IMAD.MOV.U32 R5, RZ, RZ, R29 ;  /* 0x000000ffff057224 */ /* 0x000fc400078e001d */
[----:B----4-:R-:W-:Y:S04]  /*13670*/  STL.64 [R1+0x2448], R22 ;  /* 0x0024481601007387 */ /* 0x010fe80000100a00 */
[----:B---3--:R0:W-:Y:S04]  /*13680*/  STL.64 [R1+0x2440], R20 ;  /* 0x0024401401007387 */ /* 0x0081e80000100a00 */
[----:B------:R-:W3:Y:S04]  /*13690*/  LDL.LU R3, [R1+0x2544] ;  /* 0x0025440001037983 */ /* 0x000ee80000300800 */
[----:B------:R-:W4:Y:S04]  /*136a0*/  LDL.LU R29, [R1+0x2540] ;  /* 0x00254000011d7983 */ /* 0x000f280000300800 */
[----:B------:R1:W-:Y:S04]  /*136b0*/  STL.64 [R1+0x2450], R4 ;  /* 0x0024500401007387 */ /* 0x0003e80000100a00 */
[----:B0-----:R-:W5:Y:S04]  /*136c0*/  LDL.LU R20, [R1+0x80] ;  /* 0x0000800001147983 */ /* 0x001f680000300800 */
[----:B------:R-:W5:Y:S04]  /*136d0*/  LDL.LU R21, [R1+0x84] ;  /* 0x0000840001157983 */ /* 0x000f680000300800 */
[----:B------:R-:W2:Y:S04]  /*136e0*/  LDL.LU R22, [R1+0x88] ;  /* 0x0000880001167983 */ /* 0x000ea80000300800 */
[----:B------:R-:W2:Y:S01]  /*136f0*/  LDL.LU R23, [R1+0x8c] ;  /* 0x00008c0001177983 */ /* 0x000ea20000300800 */
[----:B-1----:R-:W-:Y:S01]  /*13700*/  IMAD.MOV.U32 R4, RZ, RZ, R19 ;  /* 0x000000ffff047224 */ /* 0x002fe200078e0013 */
[----:B------:R-:W-:-:S02]  /*13710*/  MOV R5, R18 ;  /* 0x0000001200057202 */ /* 0x000fc40000000f00 */
[----:B--2---:R-:W-:Y:S04]  /*13720*/  STL.64 [R1+0x2460], R22 ;  /* 0x0024601601007387 */ /* 0x004fe80000100a00 */
[----:B-----5:R0:W-:Y:S04]  /*13730*/  STL.64 [R1+0x2458], R20 ;  /* 0x0024581401007387 */ /* 0x0201e80000100a00 */
[----:B------:R1:W-:Y:S04]  /*13740*/  STL.64 [R1+0x2468], R4 ;  /* 0x0024680401007387 */ /* 0x0003e80000100a00 */
[----:B0-----:R-:W2:Y:S04]  /*13750*/  LDL.LU R20, [R1+0xa0] ;  /* 0x0000a00001147983 */ /* 0x001ea80000300800 */
[----:B------:R-:W2:Y:S04]  /*13760*/  LDL.LU R21, [R1+0xa4] ;  /* 0x0000a40001157983 */ /* 0x000ea80000300800 */
[----:B------:R-:W5:Y:S04]  /*13770*/  LDL.LU R22, [R1+0xa8] ;  /* 0x0000a80001167983 */ /* 0x000f680000300800 */
[----:B------:R-:W5:Y:S01]  /*13780*/  LDL.LU R23, [R1+0xac] ;  /* 0x0000ac0001177983 */ /* 0x000f620000300800 */
[----:B-1----:R-:W-:-:S02]  /*13790*/  IMAD.MOV.U32 R4, RZ, RZ, R17 ;  /* 0x000000ffff047224 */ /* 0x002fc400078e0011 */
[----:B------:R-:W-:Y:S01]  /*137a0*/  IMAD.MOV.U32 R5, RZ, RZ, R16 ;  /* 0x000000ffff057224 */ /* 0x000fe200078e0010 */
[----:B-----5:R-:W-:Y:S04]  /*137b0*/  STL.64 [R1+0x2478], R22 ;  /* 0x0024781601007387 */ /* 0x020fe80000100a00 */
[----:B--2---:R0:W-:Y:S04]  /*137c0*/  STL.64 [R1+0x2470], R20 ;  /* 0x0024701401007387 */ /* 0x0041e80000100a00 */
[----:B------:R1:W-:Y:S04]  /*137d0*/  STL.64 [R1+0x2480], R4 ;  /* 0x0024800401007387 */ /* 0x0003e80000100a00 */
[----:B0-----:R-:W2:Y:S04]  /*137e0*/  LDL.LU R20, [R1+0xb0] ;  /* 0x0000b00001147983 */ /* 0x001ea80000300800 */
[----:B------:R-:W2:Y:S04]  /*137f0*/  LDL.LU R21, [R1+0xb4] ;  /* 0x0000b40001157983 */ /* 0x000ea80000300800 */
[----:B------:R-:W5:Y:S04]  /*13800*/  LDL.LU R22, [R1+0xb8] ;  /* 0x0000b80001167983 */ /* 0x000f680000300800 */
[----:B------:R-:W5:Y:S01]  /*13810*/  LDL.LU R23, [R1+0xbc] ;  /* 0x0000bc0001177983 */ /* 0x000f620000300800 */
[----:B-1----:R-:W-:Y:S01]  /*13820*/  MOV R4, R15 ;  /* 0x0000000f00047202 */ /* 0x002fe20000000f00 */
[----:B------:R-:W-:-:S02]  /*13830*/  IMAD.MOV.U32 R5, RZ, RZ, R14 ;  /* 0x000000ffff057224 */ /* 0x000fc400078e000e */
[----:B-----5:R-:W-:Y:S04]  /*13840*/  STL.64 [R1+0x2490], R22 ;  /* 0x0024901601007387 */ /* 0x020fe80000100a00 */
[----:B--2---:R-:W-:Y:S04]  /*13850*/  STL.64 [R1+0x2488], R20 ;  /* 0x0024881401007387 */ /* 0x004fe80000100a00 */
[----:B------:R0:W-:Y:S02]  /*13860*/  STL.64 [R1+0x2498], R4 ;  /* 0x0024980401007387 */ /* 0x0001e40000100a00 */
[----:B0-----:R-:W-:Y:S01]  /*13870*/  IMAD.MOV.U32 R4, RZ, RZ, R13 ;  /* 0x000000ffff047224 */ /* 0x001fe200078e000d */
[----:B------:R-:W-:-:S05]  /*13880*/  MOV R5, R12 ;  /* 0x0000000c00057202 */ /* 0x000fca0000000f00 */
[----:B------:R0:W-:Y:S02]  /*13890*/  STL.64 [R1+0x24b0], R4 ;  /* 0x0024b00401007387 */ /* 0x0001e40000100a00 */
[----:B0-----:R-:W-:Y:S02]  /*138a0*/  IMAD.MOV.U32 R4, RZ, RZ, R28 ;  /* 0x000000ffff047224 */ /* 0x001fe400078e001c */
[----:B------:R-:W2:Y:S01]  /*138b0*/  LDL.LU R28, [R1+0x253c] ;  /* 0x00253c00011c7983 */ /* 0x000ea20000300800 */
[----:B------:R-:W-:-:S03]  /*138c0*/  IMAD.MOV.U32 R5, RZ, RZ, R2 ;  /* 0x000000ffff057224 */ /* 0x000fc600078e0002 */
[----:B------:R-:W5:Y:S04]  /*138d0*/  LDL.LU R2, [R1+0x2538] ;  /* 0x0025380001027983 */ /* 0x000f680000300800 */
[----:B------:R4:W-:Y:S04]  /*138e0*/  STL.64 [R1+0x24b8], R4 ;  /* 0x0024b80401007387 */ /* 0x0009e80000100a00 */
[----:B------:R-:W5:Y:S04]  /*138f0*/  LDL.LU R20, [R1+0xc0] ;  /* 0x0000c00001147983 */ /* 0x000f680000300800 */
[----:B------:R-:W5:Y:S04]  /*13900*/  LDL.LU R21, [R1+0xc4] ;  /* 0x0000c40001157983 */ /* 0x000f680000300800 */
[----:B------:R-:W5:Y:S01]  /*13910*/  LDL.LU R22, [R1+0xc8] ;  /* 0x0000c80001167983 */ /* 0x000f620000300800 */
[----:B----4-:R-:W-:Y:S01]  /*13920*/  MOV R4, R29 ;  /* 0x0000001d00047202 */ /* 0x010fe20000000f00 */
[----:B---3--:R-:W-:-:S02]  /*13930*/  IMAD.MOV.U32 R5, RZ, RZ, R3 ;  /* 0x000000ffff057224 */ /* 0x008fc400078e0003 */
[----:B------:R-:W3:Y:S04]  /*13940*/  LDL.LU R23, [R1+0xcc] ;  /* 0x0000cc0001177983 */ /* 0x000ee80000300800 */
[----:B------:R-:W4:Y:S04]  /*13950*/  LDL.LU R29, [R1+0x2534] ;  /* 0x00253400011d7983 */ /* 0x000f280000300800 */
[----:B------:R-:W3:Y:S01]  /*13960*/  LDL.LU R3, [R1+0x2530] ;  /* 0x0025300001037983 */ /* 0x000ee20000300800 */
[----:B--2---:R-:W-:Y:S01]  /*13970*/  MOV R13, R28 ;  /* 0x0000001c000d7202 */ /* 0x004fe20000000f00 */
[----:B-----5:R-:W-:-:S02]  /*13980*/  IMAD.MOV.U32 R12, RZ, RZ, R2 ;  /* 0x000000ffff0c7224 */ /* 0x020fc400078e0002 */
[----:B------:R-:W2:Y:S04]  /*13990*/  LDL.LU R2, [R1+0x252c] ;  /* 0x00252c0001027983 */ /* 0x000ea80000300800 */
[----:B------:R-:W5:Y:S04]  /*139a0*/  LDL.LU R28, [R1+0x2528] ;  /* 0x00252800011c7983 */ /* 0x000f680000300800 */
[----:B------:R4:W-:Y:S04]  /*139b0*/  STL.64 [R1+0x2500], R12 ;  /* 0x0025000c01007387 */ /* 0x0009e80000100a00 */
[----:B------:R-:W2:Y:S04]  /*139c0*/  LDL.LU R16, [R1+0x20] ;  /* 0x0000200001107983 */ /* 0x000ea80000300800 */
[----:B------:R-:W2:Y:S04]  /*139d0*/  LDL.LU R17, [R1+0x24] ;  /* 0x0000240001117983 */ /* 0x000ea80000300800 */
[----:B------:R-:W2:Y:S04]  /*139e0*/  LDL.LU R18, [R1+0x28] ;  /* 0x0000280001127983 */ /* 0x000ea80000300800 */
[----:B------:R-:W2:Y:S01]  /*139f0*/  LDL.LU R19, [R1+0x2c] ;  /* 0x00002c0001137983 */ /* 0x000ea20000300800 */
[----:B----4-:R-:W-:-:S02]  /*13a00*/  IMAD.MOV.U32 R13, RZ, RZ, R29 ;  /* 0x000000ffff0d7224 */ /* 0x010fc400078e001d */
[----:B---3--:R-:W-:Y:S02]  /*13a10*/  IMAD.MOV.U32 R12, RZ, RZ, R3 ;  /* 0x000000ffff0c7224 */ /* 0x008fe400078e0003 */
[----:B------:R-:W3:Y:S04]  /*13a20*/  LDL.LU R3, [R1+0x2524] ;  /* 0x0025240001037983 */ /* 0x000ee80000300800 */
[----:B------:R-:W4:Y:S04]  /*13a30*/  LDL.LU R29, [R1+0x2520] ;  /* 0x00252000011d7983 */ /* 0x000f280000300800 */
[----:B--2---:R-:W-:Y:S04]  /*13a40*/  STL.64 [R1+0x24f8], R18 ;  /* 0x0024f81201007387 */ /* 0x004fe80000100a00 */
[----:B------:R0:W-:Y:S04]  /*13a50*/  STL.64 [R1+0x24f0], R16 ;  /* 0x0024f01001007387 */ /* 0x0001e80000100a00 */
[----:B0-----:R-:W2:Y:S04]  /*13a60*/  LDL.LU R16, [R1] ;  /* 0x0000000001107983 */ /* 0x001ea80000300800 */
[----:B------:R-:W2:Y:S04]  /*13a70*/  LDL.LU R17, [R1+0x4] ;  /* 0x0000040001117983 */ /* 0x000ea80000300800 */
[----:B------:R-:W2:Y:S04]  /*13a80*/  LDL.LU R18, [R1+0x8] ;  /* 0x0000080001127983 */ /* 0x000ea80000300800 */
[----:B------:R-:W2:Y:S04]  /*13a90*/  LDL.LU R19, [R1+0xc] ;  /* 0x00000c0001137983 */ /* 0x000ea80000300800 */
[----:B--2---:R-:W-:Y:S04]  /*13aa0*/  STL.64 [R1+0x2510], R18 ;  /* 0x0025101201007387 */ /* 0x004fe80000100a00 */
[----:B------:R0:W-:Y:S04]  /*13ab0*/  STL.64 [R1+0x2508], R16 ;  /* 0x0025081001007387 */ /* 0x0001e80000100a00 */
[----:B0-----:R-:W2:Y:S04]  /*13ac0*/  LDL.LU R16, [R1+0xe0] ;  /* 0x0000e00001107983 */ /* 0x001ea80000300800 */
[----:B------:R-:W2:Y:S04]  /*13ad0*/  LDL.LU R17, [R1+0xe4] ;  /* 0x0000e40001117983 */ /* 0x000ea80000300800 */
[----:B------:R-:W2:Y:S04]  /*13ae0*/  LDL.LU R18, [R1+0xe8] ;  /* 0x0000e80001127983 */ /* 0x000ea80000300800 */
[----:B------:R-:W2:Y:S04]  /*13af0*/  LDL.LU R19, [R1+0xec] ;  /* 0x0000ec0001137983 */ /* 0x000ea80000300800 */
[----:B------:R0:W-:Y:S04]  /*13b00*/  STL.64 [R1+0x24d8], R4 ;  /* 0x0024d80401007387 */ /* 0x0001e80000100a00 */
[----:B0-----:R-:W2:Y:S04]  /*13b10*/  LDL.LU R4, [R1+0x40] ;  /* 0x0000400001047983 */ /* 0x001ea80000300800 */
[----:B------:R-:W2:Y:S04]  /*13b20*/  LDL.LU R5, [R1+0x44] ;  /* 0x0000440001057983 */ /* 0x000ea80000300800 */
[----:B------:R-:W2:Y:S04]  /*13b30*/  LDL.LU R6, [R1+0x48] ;  /* 0x0000480001067983 */ /* 0x000ea80000300800 */
[----:B------:R-:W2:Y:S04]  /*13b40*/  LDL.LU R7, [R1+0x4c] ;  /* 0x00004c0001077983 */ /* 0x000ea80000300800 */
[----:B------:R-:W-:Y:S04]  /*13b50*/  STL.64 [R1+0x24a8], R22 ;  /* 0x0024a81601007387 */ /* 0x000fe80000100a00 */
[----:B------:R0:W-:Y:S04]  /*13b60*/  STL.64 [R1+0x24a0], R20 ;  /* 0x0024a01401007387 */ /* 0x0001e80000100a00 */
[----:B0-----:R-:W2:Y:S04]  /*13b70*/  LDL.LU R20, [R1+0xd0] ;  /* 0x0000d00001147983 */ /* 0x001ea80000300800 */
        /* <DEDUP_REMOVED lines=10> */
[----:B------:R-:W2:Y:S04]  /*13c20*/  LDL.LU R8, [R1+0x10] ;  /* 0x0000100001087983 */ /* 0x000ea80000300800 */
[----:B------:R-:W2:Y:S04]  /*13c30*/  LDL.LU R9, [R1+0x14] ;  /* 0x0000140001097983 */ /* 0x000ea80000300800 */
[----:B0-----:R-:W2:Y:S04]  /*13c40*/  LDL.LU R10, [R1+0x18] ;  /* 0x00001800010a7983 */ /* 0x001ea80000300800 */
[----:B------:R-:W2:Y:S01]  /*13c50*/  LDL.LU R11, [R1+0x1c] ;  /* 0x00001c00010b7983 */ /* 0x000ea20000300800 */
[----:B------:R-:W-:Y:S03]  /*13c60*/  HMMA.16816.F32.BF16 R12, R24, R12, R16 ;  /* 0x0000000c180c723c */ /* 0x000fe60000041810 */
[----:B--2---:R4:W-:Y:S04]  /*13c70*/  STL.64 [R1+0x2418], R10 ;  /* 0x0024180a01007387 */ /* 0x0049e80000100a00 */
[----:B------:R0:W-:Y:S01]  /*13c80*/  STL.64 [R1+0x2410], R8 ;  /* 0x0024100801007387 */ /* 0x0001e20000100a00 */
[----:B----4-:R-:W-:Y:S01]  /*13c90*/  MOV R10, R29 ;  /* 0x0000001d000a7202 */ /* 0x010fe20000000f00 */
[----:B---3--:R-:W-:-:S02]  /*13ca0*/  IMAD.MOV.U32 R11, RZ, RZ, R3 ;  /* 0x000000ffff0b7224 */ /* 0x008fc400078e0003 */
[----:B0-----:R-:W2:Y:S04]  /*13cb0*/  LDL.LU R8, [R1+0x30] ;  /* 0x0000300001087983 */ /* 0x001ea80000300800 */
[----:B------:R-:W2:Y:S04]  /*13cc0*/  LDL.LU R9, [R1+0x34] ;  /* 0x0000340001097983 */ /* 0x000ea80000300800 */
[----:B------:R-:W3:Y:S04]  /*13cd0*/  LDL.LU R29, [R1+0x251c] ;  /* 0x00251c00011d7983 */ /* 0x000ee80000300800 */
[----:B------:R-:W4:Y:S04]  /*13ce0*/  LDL.LU R3, [R1+0x2518] ;  /* 0x0025180001037983 */ /* 0x000f280000300800 */
[----:B------:R-:W2:Y:S04]  /*13cf0*/  LDL.LU.64 R18, [R1+0x2510] ;  /* 0x0025100001127983 */ /* 0x000ea80000300a00 */
[----:B------:R-:W2:Y:S04]  /*13d00*/  LDL.LU.64 R16, [R1+0x2508] ;  /* 0x0025080001107983 */ /* 0x000ea80000300a00 */
[----:B------:R0:W-:Y:S04]  /*13d10*/  STL.64 [R1+0xf0], R12 ;  /* 0x0000f00c01007387 */ /* 0x0001e80000100a00 */
[----:B------:R2:W-:Y:S04]  /*13d20*/  STL.64 [R1+0xf8], R14 ;  /* 0x0000f80e01007387 */ /* 0x0005e80000100a00 */
[----:B0-----:R-:W2:Y:S02]  /*13d30*/  LDL.LU.64 R12, [R1+0x2500] ;  /* 0x00250000010c7983 */ /* 0x001ea40000300a00 */
[C---:B--2---:R-:W-:Y:S02]  /*13d40*/  HMMA.16816.F32.BF16 R12, R24.reuse, R12, R16 ;  /* 0x0000000c180c723c */ /* 0x044fe40000041810 */
[----:B------:R-:W2:Y:S04]  /*13d50*/  LDL.LU.64 R18, [R1+0x24f8] ;  /* 0x0024f80001127983 */ /* 0x000ea80000300a00 */
[----:B------:R-:W2:Y:S11]  /*13d60*/  LDL.LU.64 R16, [R1+0x24f0] ;  /* 0x0024f00001107983 */ /* 0x000eb60000300a00 */
[----:B------:R-:W-:Y:S06]  /*13d70*/  @!UPT UIADD3 URZ, URZ, URZ, URZ ;  /* 0x0000003f3f3ff290 */ /* 0x000fec000fffe03f */
[----:B------:R0:W-:Y:S04]  /*13d80*/  STL.64 [R1], R12 ;  /* 0x0000000c01007387 */ /* 0x0001e80000100a00 */
[----:B------:R2:W-:Y:S04]  /*13d90*/  STL.64 [R1+0x8], R14 ;  /* 0x0000080e01007387 */ /* 0x0005e80000100a00 */
[----:B0-----:R-:W2:Y:S02]  /*13da0*/  LDL.LU.64 R12, [R1+0x24e8] ;  /* 0x0024e800010c7983 */ /* 0x001ea40000300a00 */
[C---:B--2---:R-:W-:Y:S02]  /*13db0*/  HMMA.16816.F32.BF16 R12, R24.reuse, R12, R16 ;  /* 0x0000000c180c723c */ /* 0x044fe40000041810 */
[----:B------:R-:W2:Y:S11]  /*13dc0*/  LDL.LU.64 R16, [R1+0x24e0] ;  /* 0x0024e00001107983 */ /* 0x000eb60000300a00 */
[----:B------:R-:W-:Y:S10]  /*13dd0*/  @!UPT UIADD3 URZ, URZ, URZ, URZ ;  /* 0x0000003f3f3ff290 */ /* 0x000ff4000fffe03f */
[----:B------:R0:W-:Y:S04]  /*13de0*/  STL.64 [R1+0x23c0], R14 ;  /* 0x0023c00e01007387 */ /* 0x0001e80000100a00 */
[----:B0-----:R-:W3:Y:S04]  /*13df0*/  LDL R15, [R1+0x580] ;  /* 0x00058000010f7983 */ /* 0x001ee80000100800 */
[----:B------:R-:W-:Y:S01]  /*13e00*/  STL.64 [R1+0x23b8], R12 ;  /* 0x0023b80c01007387 */ /* 0x000fe20000100a00 */
[C---:B--2---:R-:W-:Y:S03]  /*13e10*/  HMMA.16816.F32.BF16 R16, R24.reuse, R16, R4 ;  /* 0x000000101810723c */ /* 0x044fe60000041804 */
[----:B------:R-:W2:Y:S11]  /*13e20*/  LDL.LU.64 R4, [R1+0x24d8] ;  /* 0x0024d80001047983 */ /* 0x000eb60000300a00 */
[----:B------:R-:W-:Y:S09]  /*13e30*/  @!UPT UIADD3 URZ, URZ, URZ, URZ ;  /* 0x0000003f3f3ff290 */ /* 0x000ff2000fffe03f */
[----:B------:R4:W-:Y:S04]  /*13e40*/  STL.64 [R1+0x23b0], R18 ;  /* 0x0023b01201007387 */ /* 0x0009e80000100a00 */
[----:B------:R0:W-:Y:S01]  /*13e50*/  STL.64 [R1+0x23a8], R16 ;  /* 0x0023a81001007387 */ /* 0x0001e20000100a00 */
[----:B----4-:R-:W-:Y:S01]  /*13e60*/  IMAD.MOV.U32 R18, RZ, RZ, R3 ;  /* 0x000000ffff127224 */ /* 0x010fe200078e0003 */
[----:B---3--:R-:W-:Y:S02]  /*13e70*/  MOV R19, R29 ;  /* 0x0000001d00137202 */ /* 0x008fe40000000f00 */
[----:B0-----:R-:W3:Y:S04]  /*13e80*/  LDL.LU R16, [R1+0x70] ;  /* 0x0000700001107983 */ /* 0x001ee80000300800 */
[----:B------:R-:W3:Y:S04]  /*13e90*/  LDL.LU R17, [R1+0x74] ;  /* 0x0000740001117983 */ /* 0x000ee80000300800 */
[----:B------:R-:W4:Y:S04]  /*13ea0*/  LDL.LU R3, [R1+0x24d4] ;  /* 0x0024d40001037983 */ /* 0x000f280000300800 */
[----:B------:R-:W3:Y:S01]  /*13eb0*/  LDL.LU R29, [R1+0x24d0] ;  /* 0x0024d000011d7983 */ /* 0x000ee20000300800 */
[----:B--2---:R-:W-:Y:S03]  /*13ec0*/  HMMA.16816.F32.BF16 R4, R24, R4, R20 ;  /* 0x000000041804723c */ /* 0x004fe60000041814 */
[----:B------:R-:W2:Y:S04]  /*13ed0*/  LDL.LU.64 R22, [R1+0x24c8] ;  /* 0x0024c80001167983 */ /* 0x000ea80000300a00 */
[----:B------:R-:W2:Y:S11]  /*13ee0*/  LDL.LU.64 R20, [R1+0x24c0] ;  /* 0x0024c00001147983 */ /* 0x000eb60000300a00 */
[----:B------:R-:W-:Y:S05]  /*13ef0*/  @!UPT UIADD3 URZ, URZ, URZ, URZ ;  /* 0x0000003f3f3ff290 */ /* 0x000fea000fffe03f */
[----:B------:R0:W-:Y:S04]  /*13f00*/  STL.64 [R1+0x20], R4 ;  /* 0x0000200401007387 */ /* 0x0001e80000100a00 */
[----:B------:R3:W-:Y:S04]  /*13f10*/  STL [R1+0x28], R6 ;  /* 0x0000280601007387 */ /* 0x0007e80000100800 */
[----:B0-----:R-:W3:Y:S01]  /*13f20*/  LDL.LU.64 R4, [R1+0x24b8] ;  /* 0x0024b80001047983 */ /* 0x001ee20000300a00 */
[----:B------:R-:W-:-:S05]  /*13f30*/  IMAD.MOV.U32 R0, RZ, RZ, R7 ;  /* 0x000000ffff007224 */ /* 0x000fca00078e0007 */
[----:B------:R-:W-:Y:S01]  /*13f40*/  STL [R1+0x23dc], R0 ;  /* 0x0023dc0001007387 */ /* 0x000fe20000100800 */
[C---:B---3--:R-:W-:Y:S11]  /*13f50*/  HMMA.16816.F32.BF16 R4, R24.reuse, R4, R16 ;  /* 0x000000041804723c */ /* 0x048ff60000041810 */
[----:B------:R-:W-:Y:S11]  /*13f60*/  @!UPT UIADD3 URZ, URZ, URZ, URZ ;  /* 0x0000003f3f3ff290 */ /* 0x000ff6000fffe03f */
[----:B------:R-:W-:Y:S02]  /*13f70*/  @!UPT UIADD3 URZ, URZ, URZ, URZ ;  /* 0x0000003f3f3ff290 */ /* 0x000fe4000fffe03f */
[----:B------:R-:W-:Y:S01]  /*13f80*/  IMAD.MOV.U32 R19, RZ, RZ, R4 ;  /* 0x000000ffff137224 */ /* 0x000fe200078e0004 */
[----:B------:R-:W-:Y:S02]  /*13f90*/  MOV R18, R5 ;  /* 0x0000000500127202 */ /* 0x000fe40000000f00 */
[----:B------:R-:W2:Y:S01]  /*13fa0*/  LDL.LU.64 R4, [R1+0x24b0] ;  /* 0x0024b00001047983 */ /* 0x000ea20000300a00 */
[----:B------:R-:W-:Y:S02]  /*13fb0*/  IMAD.MOV.U32 R17, RZ, RZ, R6 ;  /* 0x000000ffff117224 */ /* 0x000fe400078e0006 */
[----:B------:R-:W-:Y:S02]  /*13fc0*/  IMAD.MOV.U32 R16, RZ, RZ, R7 ;  /* 0x000000ffff107224 */ /* 0x000fe400078e0007 */
[C---:B--2---:R-:W-:Y:S01]  /*13fd0*/  HMMA.16816.F32.BF16 R4, R24.reuse, R4, R20 ;  /* 0x000000041804723c */ /* 0x044fe20000041814 */
[----:B------:R-:W2:Y:S04]  /*13fe0*/  LDL.LU.64 R22, [R1+0x24a8] ;  /* 0x0024a80001167983 */ /* 0x000ea80000300a00 */
[----:B------:R-:W2:Y:S11]  /*13ff0*/  LDL.LU.64 R20, [R1+0x24a0] ;  /* 0x0024a00001147983 */ /* 0x000eb60000300a00 */
[----:B------:R-:W-:Y:S07]  /*14000*/  @!UPT UIADD3 URZ, URZ, URZ, URZ ;  /* 0x0000003f3f3ff290 */ /* 0x000fee000fffe03f */
[----:B------:R0:W-:Y:S04]  /*14010*/  STL.64 [R1+0x90], R4 ;  /* 0x0000900401007387 */ /* 0x0001e80000100a00 */
[----:B------:R2:W-:Y:S04]  /*14020*/  STL [R1+0x9c], R7 ;  /* 0x00009c0701007387 */ /* 0x0005e80000100800 */
[----:B0-----:R-:W2:Y:S01]  /*14030*/  LDL.LU.64 R4, [R1+0x2498] ;  /* 0x0024980001047983 */ /* 0x001ea20000300a00 */
[----:B------:R-:W-:Y:S02]  /*14040*/  MOV R0, R6 ;  /* 0x0000000600007202 */ /* 0x000fe40000000f00 */
[C---:B--2---:R-:W-:Y:S01]  /*14050*/  HMMA.16816.F32.BF16 R4, R24.reuse, R4, R20 ;  /* 0x000000041804723c */ /* 0x044fe20000041814 */
[----:B------:R-:W2:Y:S04]  /*14060*/  LDL.LU.64 R22, [R1+0x2490] ;  /* 0x0024900001167983 */ /* 0x000ea80000300a00 */
[----:B------:R-:W2:Y:S11]  /*14070*/  LDL.LU.64 R20, [R1+0x2488] ;  /* 0x0024880001147983 */ /* 0x000eb60000300a00 */
[----:B------:R-:W-:Y:S07]  /*14080*/  @!UPT UIADD3 URZ, URZ, URZ, URZ ;  /* 0x0000003f3f3ff290 */ /* 0x000fee000fffe03f */
[----:B------:R0:W-:Y:S04]  /*14090*/  STL.64 [R1+0xe0], R4 ;  /* 0x0000e00401007387 */ /* 0x0001e80000100a00 */
        /* <DEDUP_REMOVED lines=23> */
[----:B--2---:R-:W-:Y:S02]  /*14210*/  HMMA.16816.F32.BF16 R24, R24, R4, R20 ;  /* 0x000000041818723c */ /* 0x004fe40000041814 */
[----:B------:R-:W2:Y:S04]  /*14220*/  LDL.LU.64 R22, [R1+0x2430] ;  /* 0x0024300001167983 */ /* 0x000ea80000300a00 */
[----:B-1----:R-:W2:Y:S04]  /*14230*/  LDL.LU.64 R6, [R1+0x2428] ;  /* 0x0024280001067983 */ /* 0x002ea80000300a00 */
[----:B------:R-:W2:Y:S11]  /*14240*/  LDL.LU.64 R4, [R1+0x2420] ;  /* 0x0024200001047983 */ /* 0x000eb60000300a00 */
[----:B------:R-:W-:Y:S02]  /*14250*/  @!UPT UIADD3 URZ, URZ, URZ, URZ ;  /* 0x0000003f3f3ff290 */ /* 0x000fe4000fffe03f */
[----:B------:R-:W-:Y:S04]  /*14260*/  STL.64 [R1+0xa0], R24 ;  /* 0x0000a01801007387 */ /* 0x000fe80000100a00 */
[----:B------:R-:W-:Y:S01]  /*14270*/  STL.64 [R1+0xa8], R26 ;  /* 0x0000a81a01007387 */ /* 0x000fe20000100a00 */
[C---:B--2---:R-:W-:Y:S03]  /*14280*/  HMMA.16816.F32.BF16 R20, R4.reuse, R22, R8 ;  /* 0x000000160414723c */ /* 0x044fe60000041808 */
[----:B------:R-:W2:Y:S04]  /*14290*/  LDL.LU.64 R10, [R1+0x2418] ;  /* 0x00241800010a7983 */ /* 0x000ea80000300a00 */
[----:B------:R-:W2:Y:S11]  /*142a0*/  LDL.LU.64 R8, [R1+0x2410] ;  /* 0x0024100001087983 */ /* 0x000eb60000300a00 */
[----:B------:R-:W-:Y:S05]  /*142b0*/  @!UPT UIADD3 URZ, URZ, URZ, URZ ;  /* 0x0000003f3f3ff290 */ /* 0x000fea000fffe03f */
[----:B------:R-:W-:Y:S04]  /*142c0*/  STL.64 [R1+0x80], R20 ;  /* 0x0000801401007387 */ /* 0x000fe80000100a00 */
[----:B------:R0:W-:Y:S04]  /*142d0*/  STL.64 [R1+0x88], R22 ;  /* 0x0000881601007387 */ /* 0x0001e80000100a00 */
[----:B0-----:R-:W2:Y:S01]  /*142e0*/  LDL.LU.64 R22, [R1+0x2408] ;  /* 0x0024080001167983 */ /* 0x001ea20000300a00 */
[----:B-----5:R-:W-:Y:S02]  /*142f0*/  IMAD.MOV.U32 R26, RZ, RZ, R28 ;  /* 0x000000ffff1a7224 */ /* 0x020fe400078e001c */
[----:B------:R-:W-:Y:S01]  /*14300*/  IMAD.MOV.U32 R27, RZ, RZ, R2 ;  /* 0x000000ffff1b7224 */ /* 0x000fe200078e0002 */
[C---:B--2---:R-:W-:Y:S01]  /*14310*/  HMMA.16816.F32.BF16 R20, R4.reuse, R22, R8 ;  /* 0x000000160414723c */ /* 0x044fe20000041808 */
[----:B------:R-:W2:Y:S11]  /*14320*/  LDL.LU.64 R10, [R1+0x2400] ;  /* 0x00240000010a7983 */ /* 0x000eb60000300a00 */
[----:B------:R-:W-:Y:S11]  /*14330*/  @!UPT UIADD3 URZ, URZ, URZ, URZ ;  /* 0x0000003f3f3ff290 */ /* 0x000ff6000fffe03f */
[----:B------:R0:W-:Y:S01]  /*14340*/  STL.64 [R1+0x70], R20 ;  /* 0x0000701401007387 */ /* 0x0001e20000100a00 */
[----:B------:R-:W-:Y:S01]  /*14350*/  MOV R28, R22 ;  /* 0x00000016001c7202 */ /* 0x000fe20000000f00 */
[----:B------:R-:W-:Y:S02]  /*14360*/  IMAD.MOV.U32 R2, RZ, RZ, R23 ;  /* 0x000000ffff027224 */ /* 0x000fe400078e0017 */
[----:B------:R-:W2:Y:S04]  /*14370*/  LDL.LU.64 R22, [R1+0x23f8] ;  /* 0x0023f80001167983 */ /* 0x000ea80000300a00 */
[----:B0-----:R-:W2:Y:S02]  /*14380*/  LDL.LU.64 R20, [R1+0x23f0] ;  /* 0x0023f00001147983 */ /* 0x001ea40000300a00 */
[----:B--2---:R-:W-:Y:S02]  /*14390*/  HMMA.16816.F32.BF16 R20, R4, R10, R20 ;  /* 0x0000000a0414723c */ /* 0x004fe40000041814 */
[----:B------:R-:W2:Y:S04]  /*143a0*/  LDL.LU.64 R10, [R1+0x23e8] ;  /* 0x0023e800010a7983 */ /* 0x000ea80000300a00 */
[----:B------:R-:W2:Y:S01]  /*143b0*/  LDL.LU.64 R8, [R1+0x23e0] ;  /* 0x0023e00001087983 */ /* 0x000ea20000300a00 */
[----:B------:R-:W-:-:S02]  /*143c0*/  IMAD R14, R29, 0x210, RZ ;  /* 0x000002101d0e7824 */ /* 0x000fc400078e02ff */
[----:B----4-:R-:W-:Y:S11]  /*143d0*/  IMAD.SHL.U32 R13, R3, 0x2, RZ ;  /* 0x00000002030d7824 */ /* 0x010ff600078e00ff */
[----:B------:R-:W-:Y:S03]  /*143e0*/  @!UPT UIADD3 URZ, URZ, URZ, URZ ;  /* 0x0000003f3f3ff290 */ /* 0x000fe6000fffe03f */
[----:B------:R-:W-:Y:S04]  /*143f0*/  STL.64 [R1+0x50], R20 ;  /* 0x0000501401007387 */ /* 0x000fe80000100a00 */
[----:B------:R-:W-:Y:S01]  /*14400*/  STL.64 [R1+0x58], R22 ;  /* 0x0000581601007387 */ /* 0x000fe20000100a00 */
[----:B------:R-:W-:Y:S01]  /*14410*/  LOP3.LUT R13, R14, 0x30, R13, 0x78, !PT ;  /* 0x000000300e0d7812 */ /* 0x000fe200078e780d */
[----:B--2---:R-:W-:Y:S11]  /*14420*/  HMMA.16816.F32.BF16 R8, R4, R26, R8 ;  /* 0x0000001a0408723c */ /* 0x004ff60000041808 */
[----:B------:R-:W-:Y:S11]  /*14430*/  @!UPT UIADD3 URZ, URZ, URZ, URZ ;  /* 0x0000003f3f3ff290 */ /* 0x000ff6000fffe03f */
[----:B------:R-:W-:Y:S01]  /*14440*/  @!UPT UIADD3 URZ, URZ, URZ, URZ ;  /* 0x0000003f3f3ff290 */ /* 0x000fe2000fffe03f */
[----:B------:R-:W-:Y:S01]  /*14450*/  STL.64 [R1+0x40], R8 ;  /* 0x0000400801007387 */ /* 0x000fe20000100a00 */
[----:B------:R-:W-:Y:S01]  /*14460*/  MOV R29, R10 ;  /* 0x0000000a001d7202 */ /* 0x000fe20000000f00 */
[----:B------:R-:W-:Y:S02]  /*14470*/  IMAD.MOV.U32 R3, RZ, RZ, R11 ;  /* 0x000000ffff037224 */ /* 0x000fe400078e000b */
[----:B------:R-:W0:Y:S04]  /*14480*/  LDSM.16.MT88.4 R8, [R15+0x18000] ;  /* 0x018000000f08783b */ /* 0x000e280000004200 */
[----:B------:R-:W-:Y:S04]  /*14490*/  STL [R1+0x22ec], R3 ;  /* 0x0022ec0301007387 */ /* 0x000fe80000100800 */
[----:B------:R-:W-:Y:S04]  /*144a0*/  STL [R1+0x22e8], R29 ;  /* 0x0022e81d01007387 */ /* 0x000fe80000100800 */
[----:B0-----:R-:W-:Y:S04]  /*144b0*/  STL.64 [R1+0x2328], R10 ;  /* 0x0023280a01007387 */ /* 0x001fe80000100a00 */
[----:B------:R-:W-:Y:S04]  /*144c0*/  STL.64 [R1+0x2320], R8 ;  /* 0x0023200801007387 */ /* 0x000fe80000100a00 */
[----:B------:R-:W0:Y:S04]  /*144d0*/  LDSM.16.M88.4 R8, [R13+0x20180] ;  /* 0x020180000d08783b */ /* 0x000e280000000200 */
[----:B------:R-:W2:Y:S04]  /*144e0*/  LDL.LU R22, [R1+0x188] ;  /* 0x0001880001167983 */ /* 0x000ea80000300800 */
[----:B0-----:R-:W-:Y:S04]  /*144f0*/  STL.64 [R1+0x1f0], R8 ;  /* 0x0001f00801007387 */ /* 0x001fe80000100a00 */
[----:B------:R-:W-:Y:S04]  /*14500*/  STL.64 [R1+0x1f8], R10 ;  /* 0x0001f80a01007387 */ /* 0x000fe80000100a00 */
[----:B------:R-:W2:Y:S04]  /*14510*/  LDL.LU R23, [R1+0x18c] ;  /* 0x00018c0001177983 */ /* 0x000ea80000300800 */
[----:B------:R-:W0:Y:S04]  /*14520*/  LDSM.16.M88.4 R8, [R13+0x21180] ;  /* 0x021180000d08783b */ /* 0x000e280000000200 */
[----:B--2---:R-:W-:Y:S04]  /*14530*/  STL.64 [R1+0x2370], R22 ;  /* 0x0023701601007387 */ /* 0x004fe80000100a00 */
[----:B0-----:R0:W-:Y:S04]  /*14540*/  STL.64 [R1+0x208], R10 ;  /* 0x0002080a01007387 */ /* 0x0011e80000100a00 */
[----:B------:R-:W2:Y:S04]  /*14550*/  LDL.LU R14, [R1+0x128] ;  /* 0x00012800010e7983 */ /* 0x000ea80000300800 */
[----:B------:R-:W2:Y:S01]  /*14560*/  LDL.LU R15, [R1+0x12c] ;  /* 0x00012c00010f7983 */ /* 0x000ea20000300800 */
[----:B------:R-:W-:-:S03]  /*14570*/  IMAD.MOV.U32 R25, RZ, RZ, R8 ;  /* 0x000000ffff197224 */ /* 0x000fc600078e0008 */
[----:B0-----:R-:W3:Y:S01]  /*14580*/  LDL.LU R10, [R1+0x118] ;  /* 0x00011800010a7983 */ /* 0x001ee20000300800 */
[----:B------:R-:W-:-:S03]  /*14590*/  MOV R24, R9 ;  /* 0x0000000900187202 */ /* 0x000fc60000000f00 */
[----:B------:R-:W3:Y:S01]  /*145a0*/  LDL.LU R11, [R1+0x11c] ;  /* 0x00011c00010b7983 */ /* 0x000ee20000300800 */
[----:B------:R-:W-:Y:S01]  /*145b0*/  MOV R26, R17 ;  /* 0x00000011001a7202 */ /* 0x000fe20000000f00 */
[----:B------:R-:W-:Y:S02]  /*145c0*/  IMAD.MOV.U32 R27, RZ, RZ, R16 ;  /* 0x000000ffff1b7224 */ /* 0x000fe400078e0010 */
[----:B--2---:R-:W-:Y:S04]  /*145d0*/  STL.64 [R1+0x23d0], R14 ;  /* 0x0023d00e01007387 */ /* 0x004fe80000100a00 */
[----:B------:R0:W-:Y:S04]  /*145e0*/  STL [R1+0x23d8], R13 ;  /* 0x0023d80d01007387 */ /* 0x0001e80000100800 */
[----:B------:R-:W3:Y:S04]  /*145f0*/  LDL.LU R12, [R1+0xf0] ;  /* 0x0000f000010c7983 */ /* 0x000ee80000300800 */
[----:B0-----:R-:W3:Y:S04]  /*14600*/  LDL.LU R13, [R1+0xf4] ;  /* 0x0000f400010d7983 */ /* 0x001ee80000300800 */
[----:B------:R-:W3:Y:S04]  /*14610*/  LDL.LU R14, [R1+0xf8] ;  /* 0x0000f800010e7983 */ /* 0x000ee80000300800 */
[----:B------:R-:W3:Y:S04]  /*14620*/  LDL.LU R15, [R1+0xfc] ;  /* 0x0000fc00010f7983 */ /* 0x000ee80000300800 */
[----:B------:R0:W-:Y:S04]  /*14630*/  STL.64 [R1+0x2378], R24 ;  /* 0x0023781801007387 */ /* 0x0001e80000100a00 */
[----:B------:R1:W-:Y:S01]  /*14640*/  STL.64 [R1+0x2388], R26 ;  /* 0x0023881a01007387 */ /* 0x0003e20000100a00 */
[----:B0-----:R-:W-:-:S02]  /*14650*/  IMAD.MOV.U32 R24, RZ, RZ, R19 ;  /* 0x000000ffff187224 */ /* 0x001fc400078e0013 */
[----:B------:R-:W-:-:S05]  /*14660*/  IMAD.MOV.U32 R25, RZ, RZ, R18 ;  /* 0x000000ffff197224 */ /* 0x000fca00078e0012 */
[----:B------:R-:W-:Y:S04]  /*14670*/  STL.64 [R1+0x2380], R24 ;  /* 0x0023801801007387 */ /* 0x000fe80000100a00 */
[----:B-1----:R-:W2:Y:S04]  /*14680*/  LDL.LU R26, [R1+0x158] ;  /* 0x00015800011a7983 */ /* 0x002ea80000300800 */
[----:B------:R-:W2:Y:S04]  /*14690*/  LDL.LU R27, [R1+0x15c] ;  /* 0x00015c00011b7983 */ /* 0x000ea80000300800 */
[----:B------:R-:W4:Y:S04]  /*146a0*/  LDL.LU R18, [R1+0x138] ;  /* 0x0001380001127983 */ /* 0x000f280000300800 */
[----:B------:R-:W4:Y:S01]  /*146b0*/  LDL.LU R19, [R1+0x13c] ;  /* 0x00013c0001137983 */ /* 0x000f220000300800 */
[----:B------:R-:W-:-:S03]  /*146c0*/  IMAD.MOV.U32 R22, RZ, RZ, R0 ;  /* 0x000000ffff167224 */ /* 0x000fc600078e0000 */
[----:B----4-:R0:W-:Y:S04]  /*146d0*/  STL.64 [R1+0x23c8], R18 ;  /* 0x0023c81201007387 */ /* 0x0101e80000100a00 */
[----:B------:R-:W4:Y:S04]  /*146e0*/  LDL.LU R16, [R1] ;  /* 0x0000000001107983 */ /* 0x000f280000300800 */
[----:B------:R-:W4:Y:S04]  /*146f0*/  LDL.LU R17, [R1+0x4] ;  /* 0x0000040001117983 */ /* 0x000f280000300800 */
[----:B0-----:R-:W4:Y:S04]  /*14700*/  LDL.LU R18, [R1+0x8] ;  /* 0x0000080001127983 */ /* 0x001f280000300800 */
[----:B------:R-:W4:Y:S04]  /*14710*/  LDL.LU R19, [R1+0xc] ;  /* 0x00000c0001137983 */ /* 0x000f280000300800 */
[----:B--2---:R0:W-:Y:S04]  /*14720*/  STL.64 [R1+0x23a0], R26 ;  /* 0x0023a01a01007387 */ /* 0x0041e80000100a00 */
[----:B0-----:R-:W2:Y:S04]  /*14730*/  LDL.LU R26, [R1+0x148] ;  /* 0x00014800011a7983 */ /* 0x001ea80000300800 */
[----:B------:R-:W2:Y:S04]  /*14740*/  LDL.LU R27, [R1+0x14c] ;  /* 0x00014c00011b7983 */ /* 0x000ea80000300800 */
[----:B------:R-:W5:Y:S04]  /*14750*/  LDL.LU R20, [R1+0x90] ;  /* 0x0000900001147983 */ /* 0x000f680000300800 */
[----:B------:R-:W5:Y:S04]  /*14760*/  LDL.LU R21, [R1+0x94] ;  /* 0x0000940001157983 */ /* 0x000f680000300800 */
[----:B------:R-:W2:Y:S04]  /*14770*/  LDL.LU R0, [R1+0x23dc] ;  /* 0x0023dc0001007983 */ /* 0x000ea80000300800 */
[----:B------:R-:W2:Y:S01]  /*14780*/  LDL.LU R23, [R1+0x9c] ;  /* 0x00009c0001177983 */ /* 0x000ea20000300800 */
[----:B---3--:R-:W-:Y:S03]  /*14790*/  HMMA.16816.F32.BF16 R8, R4, R10, R12 ;  /* 0x0000000a0408723c */ /* 0x008fe6000004180c */
[----:B--2---:R-:W-:Y:S04]  /*147a0*/  STL.64 [R1+0x2398], R22 ;  /* 0x0023981601007387 */ /* 0x004fe80000100a00 */
[----:B-----5:R0:W-:Y:S04]  /*147b0*/  STL.64 [R1+0x2390], R20 ;  /* 0x0023901401007387 */ /* 0x0201e80000100a00 */
[----:B0-----:R-:W2:Y:S04]  /*147c0*/  LDL.LU R20, [R1+0x20] ;  /* 0x0000200001147983 */ /* 0x001ea80000300800 */
[----:B------:R-:W2:Y:S04]  /*147d0*/  LDL.LU R21, [R1+0x24] ;  /* 0x0000240001157983 */ /* 0x000ea80000300800 */
[----:B------:R-:W2:Y:S04]  /*147e0*/  LDL.LU R22, [R1+0x28] ;  /* 0x0000280001167983 */ /* 0x000ea80000300800 */
[----:B------:R-:W3:Y:S01]  /*147f0*/  LDL.LU R13, [R1+0x23d8] ;  /* 0x0023d800010d7983 */ /* 0x000ee20000300800 */
[----:B------:R-:W-:Y:S01]  /*14800*/  IMAD.MOV.U32 R3, RZ, RZ, R9 ;  /* 0x000000ffff037224 */ /* 0x000fe200078e0009 */
[----:B------:R-:W-:Y:S01]  /*14810*/  MOV R23, R0 ;  /* 0x0000000000177202 */ /* 0x000fe20000000f00 */
[----:B------:R-:W-:Y:S01]  /*14820*/  IMAD.MOV.U32 R29, RZ, RZ, R10 ;  /* 0x000000ffff1d7224 */ /* 0x000fe200078e000a */
[----:B------:R-:W-:Y:S01]  /*14830*/  MOV R0, R11 ;  /* 0x0000000b00007202 */ /* 0x000fe20000000f00 */
[----:B------:R-:W-:Y:S04]  /*14840*/  STL [R1+0x100], R8 ;  /* 0x0001000801007387 */ /* 0x000fe80000100800 */
[----:B------:R-:W-:Y:S04]  /*14850*/  STL [R1+0x22f8], R3 ;  /* 0x0022f80301007387 */ /* 0x000fe80000100800 */
[----:B------:R-:W-:Y:S04]  /*14860*/  STL [R1+0x22f4], R29 ;  /* 0x0022f41d01007387 */ /* 0x000fe80000100800 */
[----:B------:R-:W-:Y:S04]  /*14870*/  STL [R1+0x22f0], R0 ;  /* 0x0022f00001007387 */ /* 0x000fe80000100800 */
[----:B---3--:R-:W0:Y:S04]  /*14880*/  LDSM.16.M88.4 R12, [R13+0x22180] ;  /* 0x022180000d0c783b */ /* 0x008e280000000200 */
[----:B0-----:R0:W-:Y:S04]  /*14890*/  STL.64 [R1+0x1e8], R14 ;  /* 0x0001e80e01007387 */ /* 0x0011e80000100a00 */
[----:B0-----:R-:W4:Y:S01]  /*148a0*/  LDL.LU.64 R14, [R1+0x23d0] ;  /* 0x0023d000010e7983 */ /* 0x001f220000300a00 */
[----:B------:R-:W-:-:S02]  /*148b0*/  IMAD.MOV.U32 R9, RZ, RZ, R12 ;  /* 0x000000ffff097224 */ /* 0x000fc400078e000c */
[----:B------:R-:W-:Y:S02]  /*148c0*/  IMAD.MOV.U32 R8, RZ, RZ, R13 ;  /* 0x000000ffff087224 */ /* 0x000fe400078e000d */
[C---:B----4-:R-:W-:Y:S01]  /*148d0*/  HMMA.16816.F32.BF16 R12, R4.reuse, R14, R16 ;  /* 0x0000000e040c723c */ /* 0x050fe20000041810 */
[----:B------:R-:W3:Y:S11]  /*148e0*/  LDL.LU.64 R18, [R1+0x23c8] ;  /* 0x0023c80001127983 */ /* 0x000ef60000300a00 */
[----:B------:R-:W-:Y:S11]  /*148f0*/  @!UPT UIADD3 URZ, URZ, URZ, URZ ;  /* 0x0000003f3f3ff290 */ /* 0x000ff6000fffe03f */
[----:B------:R0:W-:Y:S01]  /*14900*/  STL [R1+0xfc], R15 ;  /* 0x0000fc0f01007387 */ /* 0x0001e20000100800 */
[----:B------:R-:W-:Y:S01]  /*14910*/  IMAD.MOV.U32 R0, RZ, RZ, R14 ;  /* 0x000000ffff007224 */ /* 0x000fe200078e000e */
[----:B------:R-:W-:Y:S01]  /*14920*/  MOV R3, R12 ;  /* 0x0000000c00037202 */ /* 0x000fe20000000f00 */
[----:B------:R-:W-:Y:S01]  /*14930*/  IMAD.MOV.U32 R29, RZ, RZ, R13 ;  /* 0x000000ffff1d7224 */ /* 0x000fe200078e000d */
[----:B0-----:R-:W3:Y:S04]  /*14940*/  LDL.LU.64 R14, [R1+0x23c0] ;  /* 0x0023c000010e7983 */ /* 0x001ee80000300a00 */
[----:B------:R-:W3:Y:S04]  /*14950*/  LDL.LU.64 R12, [R1+0x23b8] ;  /* 0x0023b800010c7983 */ /* 0x000ee80000300a00 */
[----:B------:R-:W-:Y:S04]  /*14960*/  STL [R1+0x2304], R0 ;  /* 0x0023040001007387 */ /* 0x000fe80000100800 */
[----:B------:R-:W-:Y:S04]  /*14970*/  STL [R1+0x2300], R29 ;  /* 0x0023001d01007387 */ /* 0x000fe80000100800 */
[----:B------:R-:W-:Y:S01]  /*14980*/  STL [R1+0x22fc], R3 ;  /* 0x0022fc0301007387 */ /* 0x000fe20000100800 */
[C---:B---3--:R-:W-:Y:S03]  /*14990*/  HMMA.16816.F32.BF16 R12, R4.reuse, R18, R12 ;  /* 0x00000012040c723c */ /* 0x048fe6000004180c */
        /* <DEDUP_REMOVED lines=8> */
[----:B------:R-:W2:Y:S11]  /*14a20*/  LDL.LU.64 R26, [R1+0x23a0] ;  /* 0x0023a000011a7983 */ /* 0x000eb60000300a00 */
[----:B------:R-:W-:Y:S09]  /*14a30*/  @!UPT UIADD3 URZ, URZ, URZ, URZ ;  /* 0x0000003f3f3ff290 */ /* 0x000ff2000fffe03f */
[----:B------:R-:W-:Y:S01]  /*14a40*/  STL [R1+0x10], R16 ;  /* 0x0000101001007387 */ /* 0x000fe20000100800 */
[----:B------:R-:W-:Y:S02]  /*14a50*/  IMAD.MOV.U32 R29, RZ, RZ, R18 ;  /* 0x000000ffff1d7224 */ /* 0x000fe400078e0012 */
[----:B------:R-:W-:Y:S01]  /*14a60*/  IMAD.MOV.U32 R3, RZ, RZ, R19 ;  /* 0x000000ffff037224 */ /* 0x000fe200078e0013 */
[----:B------:R-:W3:Y:S04]  /*14a70*/  LDL.LU R18, [R1+0x178] ;  /* 0x0001780001127983 */ /* 0x000ee80000300800 */
[----:B------:R-:W3:Y:S01]  /*14a80*/  LDL.LU R19, [R1+0x17c] ;  /* 0x00017c0001137983 */ /* 0x000ee20000300800 */
[----:B--2---:R-:W-:Y:S03]  /*14a90*/  HMMA.16816.F32.BF16 R24, R4, R26, R20 ;  /* 0x0000001a0418723c */ /* 0x004fe60000041814 */
[----:B------:R-:W3:Y:S04]  /*14aa0*/  LDL.LU.64 R22, [R1+0x2398] ;  /* 0x0023980001167983 */ /* 0x000ee80000300a00 */
[----:B------:R-:W3:Y:S11]  /*14ab0*/  LDL.LU.64 R20, [R1+0x2390] ;  /* 0x0023900001147983 */ /* 0x000ef60000300a00 */
[----:B------:R-:W-:Y:S05]  /*14ac0*/  @!UPT UIADD3 URZ, URZ, URZ, URZ ;  /* 0x0000003f3f3ff290 */ /* 0x000fea000fffe03f */
[----:B------:R-:W-:Y:S04]  /*14ad0*/  STL.64 [R1], R24 ;  /* 0x0000001801007387 */ /* 0x000fe80000100a00 */
[----:B------:R0:W-:Y:S04]  /*14ae0*/  STL.64 [R1+0x8], R26 ;  /* 0x0000081a01007387 */ /* 0x0001e80000100a00 */
[----:B0-----:R-:W4:Y:S04]  /*14af0*/  LDL.LU.64 R26, [R1+0x2388] ;  /* 0x00238800011a7983 */ /* 0x001f280000300a00 */
[----:B------:R-:W4:Y:S01]  /*14b00*/  LDL.LU.64 R24, [R1+0x2380] ;  /* 0x0023800001187983 */ /* 0x000f220000300a00 */
[----:B------:R-:W-:-:S02]  /*14b10*/  MOV R0, R17 ;  /* 0x0000001100007202 */ /* 0x000fc40000000f00 */
[C---:B---3--:R-:W-:Y:S08]  /*14b20*/  HMMA.16816.F32.BF16 R16, R4.reuse, R18, R20 ;  /* 0x000000120410723c */ /* 0x048ff00000041814 */
[C---:B----4-:R-:W-:Y:S01]  /*14b30*/  HMMA.16816.F32.BF16 R12, R4.reuse, R14, R24 ;  /* 0x0000000e040c723c */ /* 0x050fe20000041818 */
[----:B------:R-:W2:Y:S11]  /*14b40*/  LDL.LU.64 R24, [R1+0x2378] ;  /* 0x0023780001187983 */ /* 0x000eb60000300a00 */
[----:B------:R-:W-:Y:S11]  /*14b50*/  @!UPT UIADD3 URZ, URZ, URZ, URZ ;  /* 0x0000003f3f3ff290 */ /* 0x000ff6000fffe03f */
[----:B------:R-:W-:Y:S04]  /*14b60*/  STL.64 [R1+0x2260], R14 ;  /* 0x0022600e01007387 */ /* 0x000fe80000100a00 */
[----:B------:R0:W-:Y:S04]  /*14b70*/  STL.64 [R1+0x2258], R12 ;  /* 0x0022580c01007387 */ /* 0x0001e80000100a00 */
[----:B0-----:R-:W3:Y:S04]  /*14b80*/  LDL.LU R12, [R1+0xe0] ;  /* 0x0000e000010c7983 */ /* 0x001ee80000300800 */
[----:B------:R-:W3:Y:S04]  /*14b90*/  LDL.LU R13, [R1+0xe4] ;  /* 0x0000e400010d7983 */ /* 0x000ee80000300800 */
[----:B------:R-:W3:Y:S04]  /*14ba0*/  LDL.LU R14, [R1+0xe8] ;  /* 0x0000e800010e7983 */ /* 0x000ee80000300800 */
[----:B------:R-:W3:Y:S04]  /*14bb0*/  LDL.LU R15, [R1+0xec] ;  /* 0x0000ec00010f7983 */ /* 0x000ee80000300800 */
[----:B------:R-:W3:Y:S04]  /*14bc0*/  LDL.LU.64 R22, [R1+0x2370] ;  /* 0x0023700001167983 */ /* 0x000ee80000300a00 */
[----:B------:R-:W-:Y:S04]  /*14bd0*/  STL.64 [R1+0x2250], R18 ;  /* 0x0022501201007387 */ /* 0x000fe80000100a00 */
[----:B------:R-:W-:Y:S04]  /*14be0*/  STL.64 [R1+0x2248], R16 ;  /* 0x0022481001007387 */ /* 0x000fe80000100a00 */
[----:B------:R-:W4:Y:S04]  /*14bf0*/  LDL.LU R10, [R1+0x1c8] ;  /* 0x0001c800010a7983 */ /* 0x000f280000300800 */
[----:B------:R-:W4:Y:S04]  /*14c00*/  LDL.LU R11, [R1+0x1cc] ;  /* 0x0001cc00010b7983 */ /* 0x000f280000300800 */
[----:B------:R-:W5:Y:S04]  /*14c10*/  LDL.LU R26, [R1+0x198] ;  /* 0x00019800011a7983 */ /* 0x000f680000300800 */
[----:B------:R-:W5:Y:S04]  /*14c20*/  LDL.LU R27, [R1+0x19c] ;  /* 0x00019c00011b7983 */ /* 0x000f680000300800 */
[----:B----4-:R0:W-:Y:S04]  /*14c30*/  STL.64 [R1+0x2348], R10 ;  /* 0x0023480a01007387 */ /* 0x0101e80000100a00 */
[----:B0-----:R-:W4:Y:S04]  /*14c40*/  LDL.LU R10, [R1+0x1b8] ;  /* 0x0001b800010a7983 */ /* 0x001f280000300800 */
[----:B------:R-:W4:Y:S04]  /*14c50*/  LDL.LU R11, [R1+0x1bc] ;  /* 0x0001bc00010b7983 */ /* 0x000f280000300800 */
[----:B----4-:R0:W-:Y:S04]  /*14c60*/  STL.64 [R1+0x2350], R10 ;  /* 0x0023500a01007387 */ /* 0x0101e80000100a00 */
[----:B0-----:R-:W4:Y:S04]  /*14c70*/  LDL.LU R10, [R1+0x1a8] ;  /* 0x0001a800010a7983 */ /* 0x001f280000300800 */
[----:B------:R-:W4:Y:S01]  /*14c80*/  LDL.LU R11, [R1+0x1ac] ;  /* 0x0001ac00010b7983 */ /* 0x000f220000300800 */
[----:B---3--:R-:W-:Y:S07]  /*14c90*/  HMMA.16816.F32.BF16 R20, R4, R22, R12 ;  /* 0x000000160414723c */ /* 0x008fee000004180c */
[----:B------:R-:W-:Y:S01]  /*14ca0*/  MOV R12, R9 ;  /* 0x00000009000c7202 */ /* 0x000fe20000000f00 */
[----:B------:R-:W-:Y:S01]  /*14cb0*/  IMAD.MOV.U32 R13, RZ, RZ, R8 ;  /* 0x000000ffff0d7224 */ /* 0x000fe200078e0008 */
[----:B----4-:R0:W-:Y:S04]  /*14cc0*/  STL.64 [R1+0x2368], R10 ;  /* 0x0023680a01007387 */ /* 0x0101e80000100a00 */
[----:B------:R-:W5:Y:S04]  /*14cd0*/  LDL.LU R8, [R1+0xd0] ;  /* 0x0000d00001087983 */ /* 0x000f680000300800 */
[----:B------:R-:W5:Y:S04]  /*14ce0*/  LDL.LU R9, [R1+0xd4] ;  /* 0x0000d40001097983 */ /* 0x000f680000300800 */
[----:B0-----:R-:W5:Y:S04]  /*14cf0*/  LDL.LU R10, [R1+0xd8] ;  /* 0x0000d800010a7983 */ /* 0x001f680000300800 */
[----:B------:R-:W5:Y:S04]  /*14d00*/  LDL.LU R11, [R1+0xdc] ;  /* 0x0000dc00010b7983 */ /* 0x000f680000300800 */
[----:B------:R0:W-:Y:S04]  /*14d10*/  STL.64 [R1+0x2318], R12 ;  /* 0x0023180c01007387 */ /* 0x0001e80000100a00 */
[----:B0-----:R-:W3:Y:S04]  /*14d20*/  LDL.LU R12, [R1+0x80] ;  /* 0x00008000010c7983 */ /* 0x001ee80000300800 */
[----:B------:R-:W3:Y:S04]  /*14d30*/  LDL.LU R13, [R1+0x84] ;  /* 0x00008400010d7983 */ /* 0x000ee80000300800 */
[----:B------:R-:W4:Y:S04]  /*14d40*/  LDL.LU R14, [R1+0x88] ;  /* 0x00008800010e7983 */ /* 0x000f280000300800 */
[----:B------:R-:W4:Y:S04]  /*14d50*/  LDL.LU R15, [R1+0x8c] ;  /* 0x00008c00010f7983 */ /* 0x000f280000300800 */
[----:B----4-:R-:W-:Y:S04]  /*14d60*/  STL.64 [R1+0x2338], R14 ;  /* 0x0023380e01007387 */ /* 0x010fe80000100a00 */
[----:B---3--:R0:W-:Y:S04]  /*14d70*/  STL.64 [R1+0x2330], R12 ;  /* 0x0023300c01007387 */ /* 0x0081e80000100a00 */
        /* <DEDUP_REMOVED lines=8> */
[----:B------:R-:W3:Y:S04]  /*14e00*/  LDL.LU R14, [R1+0xc8] ;  /* 0x0000c800010e7983 */ /* 0x000ee80000300800 */
[----:B------:R-:W3:Y:S04]  /*14e10*/  LDL.LU R15, [R1+0xcc] ;  /* 0x0000cc00010f7983 */ /* 0x000ee80000300800 */
[----:B------:R-:W4:Y:S04]  /*14e20*/  LDL.LU R16, [R1+0x50] ;  /* 0x0000500001107983 */ /* 0x000f280000300800 */
[----:B------:R-:W4:Y:S04]  /*14e30*/  LDL.LU R17, [R1+0x54] ;  /* 0x0000540001117983 */ /* 0x000f280000300800 */
[----:B------:R-:W4:Y:S04]  /*14e40*/  LDL.LU R18, [R1+0x58] ;  /* 0x0000580001127983 */ /* 0x000f280000300800 */
[----:B------:R-:W4:Y:S04]  /*14e50*/  LDL.LU R19, [R1+0x5c] ;  /* 0x00005c0001137983 */ /* 0x000f280000300800 */
[----:B------:R-:W-:Y:S04]  /*14e60*/  STL.64 [R1+0x2240], R22 ;  /* 0x0022401601007387 */ /* 0x000fe80000100a00 */
[----:B------:R2:W-:Y:S02]  /*14e70*/  STL.64 [R1+0x2238], R20 ;  /* 0x0022381401007387 */ /* 0x0005e40000100a00 */
[----:B--2---:R-:W-:Y:S01]  /*14e80*/  IMAD.MOV.U32 R20, RZ, RZ, R25 ;  /* 0x000000ffff147224 */ /* 0x004fe200078e0019 */
[----:B------:R-:W-:-:S02]  /*14e90*/  MOV R21, R24 ;  /* 0x0000001800157202 */ /* 0x000fc40000000f00 */
[C---:B-----5:R-:W-:Y:S01]  /*14ea0*/  HMMA.16816.F32.BF16 R24, R4.reuse, R26, R8 ;  /* 0x0000001a0418723c */ /* 0x060fe20000041808 */
[----:B------:R-:W3:Y:S11]  /*14eb0*/  LDL.LU.64 R10, [R1+0x2368] ;  /* 0x00236800010a7983 */ /* 0x000ef60000300a00 */
[----:B------:R-:W-:Y:S11]  /*14ec0*/  @!UPT UIADD3 URZ, URZ, URZ, URZ ;  /* 0x0000003f3f3ff290 */ /* 0x000ff6000fffe03f */
[----:B------:R0:W-:Y:S04]  /*14ed0*/  STL [R1+0x2214], R24 ;  /* 0x0022141801007387 */ /* 0x0001e80000100800 */
[----:B------:R1:W-:Y:S04]  /*14ee0*/  STL [R1+0x2210], R25 ;  /* 0x0022101901007387 */ /* 0x0003e80000100800 */
[----:B------:R2:W-:Y:S04]  /*14ef0*/  STL [R1+0x220c], R26 ;  /* 0x00220c1a01007387 */ /* 0x0005e80000100800 */
[----:B------:R5:W-:Y:S04]  /*14f00*/  STL [R1+0x2208], R27 ;  /* 0x0022081b01007387 */ /* 0x000be80000100800 */
[----:B0-----:R-:W4:Y:S04]  /*14f10*/  LDL.LU R24, [R1+0xb0] ;  /* 0x0000b00001187983 */ /* 0x001f280000300800 */
[----:B-1----:R-:W4:Y:S04]  /*14f20*/  LDL.LU R25, [R1+0xb4] ;  /* 0x0000b40001197983 */ /* 0x002f280000300800 */
[----:B--2---:R-:W4:Y:S04]  /*14f30*/  LDL.LU R26, [R1+0xb8] ;  /* 0x0000b800011a7983 */ /* 0x004f280000300800 */
[----:B-----5:R-:W4:Y:S01]  /*14f40*/  LDL.LU R27, [R1+0xbc] ;  /* 0x0000bc00011b7983 */ /* 0x020f220000300800 */
[C---:B---3--:R-:W-:Y:S03]  /*14f50*/  HMMA.16816.F32.BF16 R8, R4.reuse, R10, R12 ;  /* 0x0000000a0408723c */ /* 0x048fe6000004180c */
[----:B------:R-:W2:Y:S04]  /*14f60*/  LDL.LU.64 R14, [R1+0x2360] ;  /* 0x00236000010e7983 */ /* 0x000ea80000300a00 */
[----:B------:R-:W2:Y:S11]  /*14f70*/  LDL.LU.64 R12, [R1+0x2358] ;  /* 0x00235800010c7983 */ /* 0x000eb60000300a00 */
[----:B------:R-:W-:Y:S05]  /*14f80*/  @!UPT UIADD3 URZ, URZ, URZ, URZ ;  /* 0x0000003f3f3ff290 */ /* 0x000fea000fffe03f */
[----:B------:R-:W-:Y:S04]  /*14f90*/  STL.64 [R1+0x20], R8 ;  /* 0x0000200801007387 */ /* 0x000fe80000100a00 */
[----:B------:R0:W-:Y:S04]  /*14fa0*/  STL.64 [R1+0x28], R10 ;  /* 0x0000280a01007387 */ /* 0x0001e80000100a00 */
[----:B0-----:R-:W4:Y:S02]  /*14fb0*/  LDL.LU.64 R10, [R1+0x2350] ;  /* 0x00235000010a7983 */ /* 0x001f240000300a00 */
[----:B----4-:R-:W-:Y:S11]  /*14fc0*/  HMMA.16816.F32.BF16 R8, R4, R10, R24 ;  /* 0x0000000a0408723c */ /* 0x010ff60000041818 */
[----:B------:R-:W-:Y:S11]  /*14fd0*/  @!UPT UIADD3 URZ, URZ, URZ, URZ ;  /* 0x0000003f3f3ff290 */ /* 0x000ff6000fffe03f */
[----:B------:R-:W-:Y:S02]  /*14fe0*/  @!UPT UIADD3 URZ, URZ, URZ, URZ ;  /* 0x0000003f3f3ff290 */ /* 0x000fe4000fffe03f */
[----:B------:R-:W-:Y:S01]  /*14ff0*/  MOV R26, R10 ;  /* 0x0000000a001a7202 */ /* 0x000fe20000000f00 */
[----:B------:R-:W-:Y:S02]  /*15000*/  IMAD.MOV.U32 R27, RZ, RZ, R11 ;  /* 0x000000ffff1b7224 */ /* 0x000fe400078e000b */
[----:B------:R-:W2:Y:S01]  /*15010*/  LDL.LU.64 R10, [R1+0x2348] ;  /* 0x00234800010a7983 */ /* 0x000ea20000300a00 */
[----:B------:R-:W-:Y:S02]  /*15020*/  IMAD.MOV.U32 R25, RZ, RZ, R9 ;  /* 0x000000ffff197224 */ /* 0x000fe400078e0009 */
[----:B------:R-:W-:Y:S01]  /*15030*/  IMAD.MOV.U32 R24, RZ, RZ, R8 ;  /* 0x000000ffff187224 */ /* 0x000fe200078e0008 */
[----:B------:R0:W-:Y:S04]  /*15040*/  STL [R1+0x2224], R27 ;  /* 0x0022241b01007387 */ /* 0x0001e80000100800 */
[----:B------:R1:W-:Y:S04]  /*15050*/  STL [R1+0x2220], R26 ;  /* 0x0022201a01007387 */ /* 0x0003e80000100800 */
[----:B------:R-:W-:Y:S04]  /*15060*/  STL [R1+0x221c], R25 ;  /* 0x00221c1901007387 */ /* 0x000fe80000100800 */
[----:B------:R3:W-:Y:S01]  /*15070*/  STL [R1+0x2218], R24 ;  /* 0x0022181801007387 */ /* 0x0007e20000100800 */
[----:B0-----:R-:W-:Y:S01]  /*15080*/  MOV R27, R2 ;  /* 0x00000002001b7202 */ /* 0x001fe20000000f00 */
[----:B-1----:R-:W-:-:S02]  /*15090*/  IMAD.MOV.U32 R26, RZ, RZ, R28 ;  /* 0x000000ffff1a7224 */ /* 0x002fc400078e001c */
[----:B---3--:R-:W3:Y:S04]  /*150a0*/  LDL.LU R24, [R1+0x70] ;  /* 0x0000700001187983 */ /* 0x008ee80000300800 */
[----:B------:R-:W3:Y:S04]  /*150b0*/  LDL.LU R25, [R1+0x74] ;  /* 0x0000740001197983 */ /* 0x000ee80000300800 */
[----:B------:R-:W4:Y:S04]  /*150c0*/  LDL.LU R28, [R1+0x2344] ;  /* 0x00234400011c7983 */ /* 0x000f280000300800 */
[----:B------:R-:W4:Y:S01]  /*150d0*/  LDL.LU R2, [R1+0x2340] ;  /* 0x0023400001027983 */ /* 0x000f220000300800 */
[----:B--2---:R-:W-:Y:S03]  /*150e0*/  HMMA.16816.F32.BF16 R4, R4, R10, R12 ;  /* 0x0000000a0404723c */ /* 0x004fe6000004180c */
[----:B------:R-:W2:Y:S04]  /*150f0*/  LDL.LU.64 R14, [R1+0x2338] ;  /* 0x00233800010e7983 */ /* 0x000ea80000300a00 */
[----:B------:R-:W2:Y:S04]  /*15100*/  LDL.LU.64 R12, [R1+0x2330] ;  /* 0x00233000010c7983 */ /* 0x000ea80000300a00 */
[----:B------:R-:W2:Y:S04]  /*15110*/  LDL.LU.64 R10, [R1+0x2328] ;  /* 0x00232800010a7983 */ /* 0x000ea80000300a00 */
[----:B------:R-:W2:Y:S08]  /*15120*/  LDL.LU.64 R8, [R1+0x2320] ;  /* 0x0023200001087983 */ /* 0x000eb00000300a00 */
[----:B------:R0:W-:Y:S04]  /*15130*/  STL.64 [R1+0xc0], R4 ;  /* 0x0000c00401007387 */ /* 0x0001e80000100a00 */
[----:B------:R2:W-:Y:S04]  /*15140*/  STL.64 [R1+0xc8], R6 ;  /* 0x0000c80601007387 */ /* 0x0005e80000100a00 */
[----:B0-----:R-:W2:Y:S04]  /*15150*/  LDL.LU R4, [R1+0x1f0] ;  /* 0x0001f00001047983 */ /* 0x001ea80000300800 */
[----:B------:R-:W2:Y:S02]  /*15160*/  LDL.LU R5, [R1+0x1f4] ;  /* 0x0001f40001057983 */ /* 0x000ea40000300800 */
[C---:B--2---:R-:W-:Y:S02]  /*15170*/  HMMA.16816.F32.BF16 R4, R8.reuse, R4, R12 ;  /* 0x000000040804723c */ /* 0x044fe4000004180c */
[----:B------:R-:W2:Y:S06]  /*15180*/  LDL.LU.64 R12, [R1+0x2318] ;  /* 0x00231800010c7983 */ /* 0x000eac0000300a00 */
[----:B---3--:R-:W-:Y:S11]  /*15190*/  HMMA.16816.F32.BF16 R20, R8, R20, R24 ;  /* 0x000000140814723c */ /* 0x008ff60000041818 */
[----:B------:R-:W-:Y:S04]  /*151a0*/  @!UPT UIADD3 URZ, URZ, URZ, URZ ;  /* 0x0000003f3f3ff290 */ /* 0x000fe8000fffe03f */
[----:B------:R-:W-:Y:S04]  /*151b0*/  STL.64 [R1+0xb0], R4 ;  /* 0x0000b00401007387 */ /* 0x000fe80000100a00 */
[----:B------:R4:W-:Y:S04]  /*151c0*/  STL.64 [R1+0xb8], R6 ;  /* 0x0000b80601007387 */ /* 0x0009e80000100a00 */
[----:B------:R-:W-:Y:S01]  /*151d0*/  STL.64 [R1+0xa0], R20 ;  /* 0x0000a01401007387 */ /* 0x000fe20000100a00 */
[----:B----4-:R-:W-:Y:S01]  /*151e0*/  LOP3.LUT R6, R28, 0x30, R2, 0x78, !PT ;  /* 0x000000301c067812 */ /* 0x010fe200078e7802 */
[----:B------:R-:W-:-:S02]  /*151f0*/  IMAD.MOV.U32 R28, RZ, RZ, R22 ;  /* 0x000000ffff1c7224 */ /* 0x000fc400078e0016 */
[----:B------:R-:W-:Y:S02]  /*15200*/  IMAD.MOV.U32 R2, RZ, RZ, R23 ;  /* 0x000000ffff027224 */ /* 0x000fe400078e0017 */
[----:B------:R-:W0:Y:S04]  /*15210*/  LDSM.16.M88.4 R20, [R6+0x23180] ;  /* 0x023180000614783b */ /* 0x000e280000000200 */
[----:B------:R-:W-:Y:S04]  /*15220*/  STL [R1+0x222c], R2 ;  /* 0x00222c0201007387 */ /* 0x000fe80000100800 */
[----:B------:R-:W-:Y:S01]  /*15230*/  STL [R1+0x2228], R28 ;  /* 0x0022281c01007387 */ /* 0x000fe20000100800 */
[----:B0-----:R-:W-:-:S03]  /*15240*/  MOV R5, R20 ;  /* 0x0000001400057202 */ /* 0x001fc60000000f00 */
[----:B------:R-:W-:Y:S01]  /*15250*/  STL.64 [R1+0x118], R22 ;  /* 0x0001181601007387 */ /* 0x000fe20000100a00 */
[----:B------:R-:W-:-:S03]  /*15260*/  IMAD.MOV.U32 R4, RZ, RZ, R21 ;  /* 0x000000ffff047224 */ /* 0x000fc600078e0015 */
[----:B------:R-:W0:Y:S04]  /*15270*/  LDSM.16.M88.4 R20, [R6+0x24180] ;  /* 0x024180000614783b */ /* 0x000e280000000200 */
[----:B0-----:R-:W-:Y:S04]  /*15280*/  STL.64 [R1+0x128], R22 ;  /* 0x0001281601007387 */ /* 0x001fe80000100a00 */
[----:B------:R-:W-:Y:S04]  /*15290*/  STL.64 [R1+0x22e0], R10 ;  /* 0x0022e00a01007387 */ /* 0x000fe80000100a00 */
[----:B------:R-:W-:Y:S01]  /*152a0*/  STL.64 [R1+0x22d8], R8 ;  /* 0x0022d80801007387 */ /* 0x000fe20000100a00 */
[----:B--2---:R-:W-:Y:S03]  /*152b0*/  HMMA.16816.F32.BF16 R12, R8, R12, R16 ;  /* 0x0000000c080c723c */ /* 0x004fe60000041810 */
[----:B------:R-:W-:Y:S11]  /*152c0*/  LDSM.16.M88.4 R16, [R6+0x29180] ;  /* 0x029180000610783b */ /* 0x000ff60000000200 */
[----:B------:R-:W-:Y:S09]  /*152d0*/  @!UPT UIADD3 URZ, URZ, URZ, URZ ;  /* 0x0000003f3f3ff290 */ /* 0x000ff2000fffe03f */
[----:B------:R-:W-:Y:S04]  /*152e0*/  STL.64 [R1+0x90], R12 ;  /* 0x0000900c01007387 */ /* 0x000fe80000100a00 */
[----:B------:R-:W-:Y:S04]  /*152f0*/  STL.64 [R1+0x98], R14 ;  /* 0x0000980e01007387 */ /* 0x000fe80000100a00 */
[----:B------:R-:W0:Y:S02]  /*15300*/  LDSM.16.M88.4 R12, [R6+0x25180] ;  /* 0x02518000060c783b */ /* 0x000e240000000200 */
[----:B0-----:R-:W-:-:S02]  /*15310*/  IMAD.MOV.U32 R9, RZ, RZ, R12 ;  /* 0x000000ffff097224 */ /* 0x001fc400078e000c */
[----:B------:R-:W-:Y:S01]  /*15320*/  STL.64 [R1+0x138], R14 ;  /* 0x0001380e01007387 */ /* 0x000fe20000100a00 */
[----:B------:R-:W-:-:S03]  /*15330*/  IMAD.MOV.U32 R8, RZ, RZ, R13 ;  /* 0x000000ffff087224 */ /* 0x000fc600078e000d */
[----:B------:R-:W0:Y:S02]  /*15340*/  LDSM.16.M88.4 R12, [R6+0x26180] ;  /* 0x02618000060c783b */ /* 0x000e240000000200 */
[----:B0-----:R-:W-:Y:S02]  /*15350*/  MOV R11, R12 ;  /* 0x0000000c000b7202 */ /* 0x001fe40000000f00 */
[----:B------:R-:W-:Y:S01]  /*15360*/  STL.64 [R1+0x148], R14 ;  /* 0x0001480e01007387 */ /* 0x000fe20000100a00 */
[----:B------:R-:W-:-:S03]  /*15370*/  IMAD.MOV.U32 R10, RZ, RZ, R13 ;  /* 0x000000ffff0a7224 */ /* 0x000fc600078e000d */
[----:B------:R-:W0:Y:S04]  /*15380*/  LDSM.16.M88.4 R12, [R6+0x27180] ;  /* 0x02718000060c783b */ /* 0x000e280000000200 */
[----:B------:R-:W-:Y:S04]  /*15390*/  STL.64 [R1+0x2310], R10 ;  /* 0x0023100a01007387 */ /* 0x000fe80000100a00 */
[----:B------:R-:W-:Y:S04]  /*153a0*/  STL.64 [R1+0x2308], R8 ;  /* 0x0023080801007387 */ /* 0x000fe80000100a00 */
[----:B------:R-:W1:Y:S01]  /*153b0*/  LDSM.16.M88.4 R8, [R6+0x2b180] ;  /* 0x02b180000608783b */ /* 0x000e620000000200 */
[----:B0-----:R-:W-:-:S03]  /*153c0*/  IMAD.MOV.U32 R26, RZ, RZ, R12 ;  /* 0x000000ffff1a7224 */ /* 0x001fc600078e000c */
[----:B------:R-:W-:Y:S01]  /*153d0*/  STL.64 [R1+0x158], R14 ;  /* 0x0001580e01007387 */ /* 0x000fe20000100a00 */
[----:B------:R-:W-:-:S03]  /*153e0*/  MOV R25, R13 ;  /* 0x0000000d00197202 */ /* 0x000fc60000000f00 */
[----:B------:R-:W0:Y:S04]  /*153f0*/  LDSM.16.M88.4 R12, [R6+0x28180] ;  /* 0x02818000060c783b */ /* 0x000e280000000200 */
[----:B-1----:R-:W-:Y:S04]  /*15400*/  STL.64 [R1+0x1a0], R8 ;  /* 0x0001a00801007387 */ /* 0x002fe80000100a00 */
[----:B------:R1:W-:Y:S04]  /*15410*/  STL.64 [R1+0x1a8], R10 ;  /* 0x0001a80a01007387 */ /* 0x0003e80000100a00 */
[----:B-1----:R-:W2:Y:S04]  /*15420*/  LDL.LU.64 R10, [R1+0x2310] ;  /* 0x00231000010a7983 */ /* 0x002ea80000300a00 */
[----:B------:R-:W3:Y:S04]  /*15430*/  LDL.LU.64 R8, [R1+0x2308] ;  /* 0x0023080001087983 */ /* 0x000ee80000300a00 */
[----:B0-----:R-:W-:Y:S04]  /*15440*/  STL.64 [R1+0x178], R14 ;  /* 0x0001780e01007387 */ /* 0x001fe80000100a00 */
[----:B------:R-:W-:Y:S04]  /*15450*/  STL.64 [R1+0x2270], R12 ;  /* 0x0022700c01007387 */ /* 0x000fe80000100a00 */
[----:B------:R-:W0:Y:S02]  /*15460*/  LDSM.16.M88.4 R12, [R6+0x2c180] ;  /* 0x02c18000060c783b */ /* 0x000e240000000200 */
[----:B0-----:R-:W-:Y:S01]  /*15470*/  IMAD.MOV.U32 R2, RZ, RZ, R12 ;  /* 0x000000ffff027224 */ /* 0x001fe200078e000c */
[----:B------:R-:W-:Y:S01]  /*15480*/  MOV R12, R26 ;  /* 0x0000001a000c7202 */ /* 0x000fe20000000f00 */
[----:B------:R-:W-:-:S02]  /*15490*/  IMAD.MOV.U32 R28, RZ, RZ, R13 ;  /* 0x000000ffff1c7224 */ /* 0x000fc400078e000d */
[----:B------:R-:W-:Y:S01]  /*154a0*/  IMAD.MOV.U32 R13, RZ, RZ, R25 ;  /* 0x000000ffff0d7224 */ /* 0x000fe200078e0019 */
[----:B------:R-:W-:Y:S04]  /*154b0*/  STL.64 [R1+0x1b8], R14 ;  /* 0x0001b80e01007387 */ /* 0x000fe80000100a00 */
[----:B------:R-:W-:Y:S04]  /*154c0*/  STL.64 [R1+0x2288], R12 ;  /* 0x0022880c01007387 */ /* 0x000fe80000100a00 */
[----:B------:R-:W-:Y:S04]  /*154d0*/  STL.64 [R1+0x198], R18 ;  /* 0x0001981201007387 */ /* 0x000fe80000100a00 */
[----:B------:R0:W-:Y:S04]  /*154e0*/  STL.64 [R1+0x2268], R16 ;  /* 0x0022681001007387 */ /* 0x0001e80000100a00 */
[----:B0-----:R-:W4:Y:S04]  /*154f0*/  LDL.LU R16, [R1] ;  /* 0x0000000001107983 */ /* 0x001f280000300800 */
[----:B------:R-:W4:Y:S04]  /*15500*/  LDL.LU R17, [R1+0x4] ;  /* 0x0000040001117983 */ /* 0x000f280000300800 */
[----:B------:R-:W5:Y:S04]  /*15510*/  LDL.LU R18, [R1+0x8] ;  /* 0x0000080001127983 */ /* 0x000f680000300800 */
[----:B------:R-:W5:Y:S01]  /*15520*/  LDL.LU R19, [R1+0xc] ;  /* 0x00000c0001137983 */ /* 0x000f620000300800 */
[----:B--2---:R-:W-:Y:S01]  /*15530*/  IMAD.MOV.U32 R12, RZ, RZ, R11 ;  /* 0x000000ffff0c7224 */ /* 0x004fe200078e000b */
[----:B------:R-:W-:-:S05]  /*15540*/  MOV R13, R10 ;  /* 0x0000000a000d7202 */ /* 0x000fca0000000f00 */
[----:B------:R3:W-:Y:S02]  /*15550*/  STL.64 [R1+0x22a0], R12 ;  /* 0x0022a00c01007387 */ /* 0x0007e40000100a00 */
[----:B---3--:R-:W-:Y:S02]  /*15560*/  IMAD.MOV.U32 R12, RZ, RZ, R9 ;  /* 0x000000ffff0c7224 */ /* 0x008fe400078e0009 */
[----:B------:R-:W-:Y:S01]  /*15570*/  IMAD.MOV.U32 R13, RZ, RZ, R8 ;  /* 0x000000ffff0d7224 */ /* 0x000fe200078e0008 */
[----:B------:R-:W-:Y:S01]  /*15580*/  MOV R7, R21 ;  /* 0x0000001500077202 */ /* 0x000fe20000000f00 */
[----:B------:R-:W-:Y:S01]  /*15590*/  IMAD.MOV.U32 R24, RZ, RZ, R20 ;  /* 0x000000ffff187224 */ /* 0x000fe200078e0014 */
[----:B------:R-:W0:Y:S04]  /*155a0*/  LDSM.16.M88.4 R8, [R6+0x2d180] ;  /* 0x02d180000608783b */ /* 0x000e280000000200 */
[----:B------:R-:W-:Y:S04]  /*155b0*/  STL.64 [R1+0x22b8], R12 ;  /* 0x0022b80c01007387 */ /* 0x000fe80000100a00 */
[----:B------:R-:W1:Y:S04]  /*155c0*/  LDSM.16.M88.4 R20, [R6+0x2a180] ;  /* 0x02a180000614783b */ /* 0x000e680000000200 */
[----:B-----5:R-:W-:Y:S04]  /*155d0*/  STL.64 [R1+0x2280], R18 ;  /* 0x0022801201007387 */ /* 0x020fe80000100a00 */
[----:B----4-:R2:W-:Y:S04]  /*155e0*/  STL.64 [R1+0x2278], R16 ;  /* 0x0022781001007387 */ /* 0x0105e80000100a00 */
[----:B--2---:R-:W2:Y:S01]  /*155f0*/  LDL.LU R16, [R1+0x10] ;  /* 0x0000100001107983 */ /* 0x004ea20000300800 */
[----:B------:R-:W-:Y:S01]  /*15600*/  MOV R12, R24 ;  /* 0x00000018000c7202 */ /* 0x000fe20000000f00 */
[----:B------:R-:W-:Y:S01]  /*15610*/  IMAD.MOV.U32 R13, RZ, RZ, R7 ;  /* 0x000000ffff0d7224 */ /* 0x000fe200078e0007 */
[----:B------:R-:W-:Y:S01]  /*15620*/  MOV R17, R0 ;  /* 0x0000000000117202 */ /* 0x000fe20000000f00 */
[----:B------:R-:W-:Y:S01]  /*15630*/  IMAD.MOV.U32 R18, RZ, RZ, R29 ;  /* 0x000000ffff127224 */ /* 0x000fe200078e001d */
[----:B------:R-:W3:Y:S01]  /*15640*/  LDL.LU R0, [R1+0x2304] ;  /* 0x0023040001007983 */ /* 0x000ee20000300800 */
[----:B------:R-:W-:-:S03]  /*15650*/  IMAD.MOV.U32 R19, RZ, RZ, R3 ;  /* 0x000000ffff137224 */ /* 0x000fc600078e0003 */
[----:B------:R-:W4:Y:S04]  /*15660*/  LDL.LU R29, [R1+0x2300] ;  /* 0x00230000011d7983 */ /* 0x000f280000300800 */
[----:B------:R-:W5:Y:S04]  /*15670*/  LDL.LU R3, [R1+0x22fc] ;  /* 0x0022fc0001037983 */ /* 0x000f680000300800 */
[----:B------:R-:W-:Y:S04]  /*15680*/  STL.64 [R1+0x22d0], R12 ;  /* 0x0022d00c01007387 */ /* 0x000fe80000100a00 */
[----:B------:R-:W3:Y:S04]  /*15690*/  LDL R7, [R1+0x580] ;  /* 0x0005800001077983 */ /* 0x000ee80000100800 */
[----:B------:R-:W-:Y:S04]  /*156a0*/  STL.64 [R1+0x2298], R18 ;  /* 0x0022981201007387 */ /* 0x000fe80000100a00 */
[----:B--2---:R2:W-:Y:S04]  /*156b0*/  STL.64 [R1+0x2290], R16 ;  /* 0x0022901001007387 */ /* 0x0045e80000100a00 */
[----:B--2---:R-:W2:Y:S04]  /*156c0*/  LDL.LU R16, [R1+0x30] ;  /* 0x0000300001107983 */ /* 0x004ea80000300800 */
[----:B------:R-:W2:Y:S04]  /*156d0*/  LDL.LU R17, [R1+0x34] ;  /* 0x0000340001117983 */ /* 0x000ea80000300800 */
[----:B------:R-:W2:Y:S04]  /*156e0*/  LDL.LU R18, [R1+0x38] ;  /* 0x0000380001127983 */ /* 0x000ea80000300800 */
[----:B------:R-:W2:Y:S04]  /*156f0*/  LDL.LU R19, [R1+0x3c] ;  /* 0x00003c0001137983 */ /* 0x000ea80000300800 */
[----:B--2---:R3:W-:Y:S04]  /*15700*/  STL.64 [R1+0x22b0], R18 ;  /* 0x0022b01201007387 */ /* 0x0047e80000100a00 */
[----:B------:R5:W-:Y:S01]  /*15710*/  STL.64 [R1+0x22a8], R16 ;  /* 0x0022a81001007387 */ /* 0x000be20000100a00 */
[----:B---3--:R-:W-:Y:S01]  /*15720*/  MOV R18, R0 ;  /* 0x0000000000127202 */ /* 0x008fe20000000f00 */
[----:B-----5:R-:W-:-:S02]  /*15730*/  IMAD.MOV.U32 R16, RZ, RZ, R3 ;  /* 0x000000ffff107224 */ /* 0x020fc400078e0003 */
[----:B------:R-:W2:Y:S01]  /*15740*/  LDL.LU R3, [R1+0x22f8] ;  /* 0x0022f80001037983 */ /* 0x000ea20000300800 */
[----:B----4-:R-:W-:-:S03]  /*15750*/  IMAD.MOV.U32 R17, RZ, RZ, R29 ;  /* 0x000000ffff117224 */ /* 0x010fc600078e001d */
[----:B------:R-:W3:Y:S04]  /*15760*/  LDL.LU R29, [R1+0x22f4] ;  /* 0x0022f400011d7983 */ /* 0x000ee80000300800 */
[----:B------:R-:W4:Y:S04]  /*15770*/  LDL.LU R0, [R1+0x22f0] ;  /* 0x0022f00001007983 */ /* 0x000f280000300800 */
[----:B------:R-:W5:Y:S01]  /*15780*/  LDL.LU R19, [R1+0xfc] ;  /* 0x0000fc0001137983 */ /* 0x000f620000300800 */
[----:B0-----:R-:W-:Y:S02]  /*15790*/  IMAD.MOV.U32 R25, RZ, RZ, R8 ;  /* 0x000000ffff197224 */ /* 0x001fe400078e0008 */
[----:B------:R-:W-:Y:S01]  /*157a0*/  IMAD.MOV.U32 R24, RZ, RZ, R9 ;  /* 0x000000ffff187224 */ /* 0x000fe200078e0009 */
[----:B------:R-:W-:Y:S01]  /*157b0*/  MOV R13, R4 ;  /* 0x00000004000d7202 */ /* 0x000fe20000000f00 */
[----:B------:R-:W-:Y:S01]  /*157c0*/  IMAD.MOV.U32 R12, RZ, RZ, R5 ;  /* 0x000000ffff0c7224 */ /* 0x000fe200078e0005 */
[----:B-----5:R3:W-:Y:S04]  /*157d0*/  STL.64 [R1+0x22c8], R18 ;  /* 0x0022c81201007387 */ /* 0x0207e80000100a00 */
[----:B------:R0:W-:Y:S01]  /*157e0*/  STL.64 [R1+0x22c0], R16 ;  /* 0x0022c01001007387 */ /* 0x0001e20000100a00 */
[----:B---3--:R-:W-:Y:S01]  /*157f0*/  IMAD.MOV.U32 R18, RZ, RZ, R29 ;  /* 0x000000ffff127224 */ /* 0x008fe200078e001d */
[----:B----4-:R-:W-:-:S02]  /*15800*/  MOV R19, R0 ;  /* 0x0000000000137202 */ /* 0x010fc40000000f00 */
[----:B0-----:R-:W3:Y:S01]  /*15810*/  LDL.LU R16, [R1+0x100] ;  /* 0x0001000001107983 */ /* 0x001ee20000300800 */
[----:B--2---:R-:W-:-:S03]  /*15820*/  IMAD.MOV.U32 R17, RZ, RZ, R3 ;  /* 0x000000ffff117224 */ /* 0x004fc600078e0003 */
[----:B------:R-:W2:Y:S01]  /*15830*/  LDL.LU R3, [R1+0x22ec] ;  /* 0x0022ec0001037983 */ /* 0x000ea20000300800 */
[----:B------:R-:W-:-:S03]  /*15840*/  MOV R0, R11 ;  /* 0x0000000b00007202 */ /* 0x000fc60000000f00 */
[----:B------:R-:W4:Y:S04]  /*15850*/  LDL.LU R29, [R1+0x22e8] ;  /* 0x0022e800011d7983 */ /* 0x000f280000300800 */
[----:B-1----:R-:W-:Y:S04]  /*15860*/  STL.64 [R1+0x188], R22 ;  /* 0x0001881601007387 */ /* 0x002fe80000100a00 */
[----:B------:R-:W-:Y:S04]  /*15870*/  STL [R1+0x1c8], R10 ;  /* 0x0001c80a01007387 */ /* 0x000fe80000100800 */
[----:B------:R-:W0:Y:S04]  /*15880*/  LDSM.16.M88.4 R8, [R6+0x2e180] ;  /* 0x02e180000608783b */ /* 0x000e280000000200 */
[----:B------:R-:W-:Y:S04]  /*15890*/  STL [R1+0x2234], R24 ;  /* 0x0022341801007387 */ /* 0x000fe80000100800 */
[----:B------:R-:W-:Y:S04]  /*158a0*/  STL [R1+0x2230], R25 ;  /* 0x0022301901007387 */ /* 0x000fe80000100800 */
[----:B------:R-:W-:Y:S01]  /*158b0*/  STL [R1+0x2198], R0 ;  /* 0x0021980001007387 */ /* 0x000fe20000100800 */
[----:B0-----:R-:W-:-:S03]  /*158c0*/  IMAD.MOV.U32 R27, RZ, RZ, R8 ;  /* 0x000000ffff1b7224 */ /* 0x001fc600078e0008 */
[----:B------:R-:W-:Y:S01]  /*158d0*/  STL.64 [R1+0x1d8], R10 ;  /* 0x0001d80a01007387 */ /* 0x000fe20000100a00 */
[----:B------:R-:W-:-:S03]  /*158e0*/  IMAD.MOV.U32 R26, RZ, RZ, R9 ;  /* 0x000000ffff1a7224 */ /* 0x000fc600078e0009 */
[----:B------:R-:W0:Y:S04]  /*158f0*/  LDSM.16.M88.4 R8, [R6+0x2f180] ;  /* 0x02f180000608783b */ /* 0x000e280000000200 */
[----:B------:R-:W1:Y:S04]  /*15900*/  LDSM.16.MT88.4 R4, [R7+0x1a000] ;  /* 0x01a000000704783b */ /* 0x000e680000004200 */
[----:B0-----:R0:W-:Y:S01]  /*15910*/  STL.64 [R1+0x218], R10 ;  /* 0x0002180a01007387 */ /* 0x0011e20000100a00 */
[----:B------:R-:W-:Y:S01]  /*15920*/  MOV R24, R8 ;  /* 0x0000000800187202 */ /* 0x000fe20000000f00 */
[----:B------:R-:W-:-:S02]  /*15930*/  IMAD.MOV.U32 R25, RZ, RZ, R9 ;  /* 0x000000ffff197224 */ /* 0x000fc400078e0009 */
[----:B0-----:R-:W5:Y:S04]  /*15940*/  LDL.LU.64 R10, [R1+0x22e0] ;  /* 0x0022e000010a7983 */ /* 0x001f680000300a00 */
[----:B------:R-:W5:Y:S04]  /*15950*/  LDL.LU.64 R8, [R1+0x22d8] ;  /* 0x0022d80001087983 */ /* 0x000f680000300a00 */
[----:B-1----:R-:W-:Y:S04]  /*15960*/  STL.64 [R1+0x21b8], R6 ;  /* 0x0021b80601007387 */ /* 0x002fe80000100a00 */
[----:B------:R0:W-:Y:S04]  /*15970*/  STL.64 [R1+0x21b0], R4 ;  /* 0x0021b00401007387 */ /* 0x0001e80000100a00 */
[----:B0-----:R-:W5:Y:S04]  /*15980*/  LDL.LU R4, [R1+0x40] ;  /* 0x0000400001047983 */ /* 0x001f680000300800 */
[----:B------:R-:W5:Y:S01]  /*15990*/  LDL.LU R5, [R1+0x44] ;  /* 0x0000440001057983 */ /* 0x000f620000300800 */
[----:B--2---:R-:W-:Y:S01]  /*159a0*/  MOV R7, R3 ;  /* 0x0000000300077202 */ /* 0x004fe20000000f00 */
[----:B----4-:R-:W-:-:S07]  /*159b0*/  IMAD.MOV.U32 R6, RZ, RZ, R29 ;  /* 0x000000ffff067224 */ /* 0x010fce00078e001d */
[C---:B-----5:R-:W-:Y:S11]  /*159c0*/  HMMA.16816.F32.BF16 R12, R8.reuse, R12, R4 ;  /* 0x0000000c080c723c */ /* 0x060ff60000041804 */
[----:B------:R-:W-:Y:S11]  /*159d0*/  @!UPT UIADD3 URZ, URZ, URZ, URZ ;  /* 0x0000003f3f3ff290 */ /* 0x000ff6000fffe03f */
[----:B------:R-:W-:Y:S01]  /*159e0*/  @!UPT UIADD3 URZ, URZ, URZ, URZ ;  /* 0x0000003f3f3ff290 */ /* 0x000fe2000fffe03f */
[----:B------:R0:W-:Y:S04]  /*159f0*/  STL.64 [R1+0x70], R12 ;  /* 0x0000700c01007387 */ /* 0x0001e80000100a00 */
[----:B0-----:R-:W3:Y:S01]  /*15a00*/  LDL.LU.64 R12, [R1+0x22d0] ;  /* 0x0022d000010c7983 */ /* 0x001ee20000300a00 */
[----:B------:R-:W-:Y:S02]  /*15a10*/  IMAD.MOV.U32 R7, RZ, RZ, R14 ;  /* 0x000000ffff077224 */ /* 0x000fe400078e000e */
[----:B------:R-:W-:Y:S02]  /*15a20*/  IMAD.MOV.U32 R6, RZ, RZ, R15 ;  /* 0x000000ffff067224 */ /* 0x000fe400078e000f */
[C---:B---3--:R-:W-:Y:S01]  /*15a30*/  HMMA.16816.F32.BF16 R12, R8.reuse, R12, R16 ;  /* 0x0000000c080c723c */ /* 0x048fe20000041810 */
        /* <DEDUP_REMOVED lines=12> */
[----:B0-----:R-:W2:Y:S01]  /*15b00*/  LDL.LU.64 R12, [R1+0x22a0] ;  /* 0x0022a000010c7983 */ /* 0x001ea20000300a00 */
[----:B------:R-:W-:Y:S02]  /*15b10*/  IMAD.MOV.U32 R29, RZ, RZ, R14 ;  /* 0x000000ffff1d7224 */ /* 0x000fe400078e000e */
[----:B------:R-:W-:Y:S02]  /*15b20*/  IMAD.MOV.U32 R3, RZ, RZ, R15 ;  /* 0x000000ffff037224 */ /* 0x000fe400078e000f */
        /* <DEDUP_REMOVED lines=20> */
[----:B------:R-:W2:Y:S04]  /*15c70*/  LDL.LU.64 R12, [R1+0x2258] ;  /* 0x00225800010c7983 */ /* 0x000ea80000300a00 */
[----:B------:R-:W3:Y:S01]  /*15c80*/  LDL.LU.64 R18, [R1+0x2250] ;  /* 0x0022500001127983 */ /* 0x000ee20000300a00 */
[C---:B--2---:R-:W-:Y:S03]  /*15c90*/  HMMA.16816.F32.BF16 R12, R8.reuse, R16, R12 ;  /* 0x00000010080c723c */ /* 0x044fe6000004180c */
[----:B------:R-:W3:Y:S11]  /*15ca0*/  LDL.LU.64 R16, [R1+0x2248] ;  /* 0x0022480001107983 */ /* 0x000ef60000300a00 */
[----:B------:R-:W-:Y:S09]  /*15cb0*/  @!UPT UIADD3 URZ, URZ, URZ, URZ ;  /* 0x0000003f3f3ff290 */ /* 0x000ff2000fffe03f */
[----:B------:R0:W-:Y:S01]  /*15cc0*/  STL.64 [R1+0xe0], R12 ;  /* 0x0000e00c01007387 */ /* 0x0001e20000100a00 */
[----:B------:R-:W-:Y:S03]  /*15cd0*/  STL.64 [R1+0xe8], R14 ;  /* 0x0000e80e01007387 */ /* 0x000fe60000100a00 */
[----:B0-----:R-:W2:Y:S01]  /*15ce0*/  LDL.LU R12, [R1+0x1a0] ;  /* 0x0001a000010c7983 */ /* 0x001ea20000300800 */
[----:B------:R-:W2:Y:S02]  /*15cf0*/  LDL.LU R13, [R1+0x1a4] ;  /* 0x0001a400010d7983 */ /* 0x000ea40000300800 */
[----:B------:R-:W2:Y:S01]  /*15d00*/  LDL.LU.64 R22, [R1+0x2240] ;  /* 0x0022400001167983 */ /* 0x000ea20000300a00 */
[C---:B---3--:R-:W-:Y:S01]  /*15d10*/  HMMA.16816.F32.BF16 R16, R8.reuse, R20, R16 ;  /* 0x000000140810723c */ /* 0x048fe20000041810 */
[----:B------:R-:W2:Y:S11]  /*15d20*/  LDL.LU.64 R20, [R1+0x2238] ;  /* 0x0022380001147983 */ /* 0x000eb60000300a00 */
[----:B------:R-:W-:Y:S11]  /*15d30*/  @!UPT UIADD3 URZ, URZ, URZ, URZ ;  /* 0x0000003f3f3ff290 */ /* 0x000ff6000fffe03f */
[----:B------:R-:W-:Y:S01]  /*15d40*/  STL.64 [R1+0x40], R16 ;  /* 0x0000401001007387 */ /* 0x000fe20000100a00 */
[----:B------:R0:W-:Y:S03]  /*15d50*/  STL.64 [R1+0x48], R18 ;  /* 0x0000481201007387 */ /* 0x0001e60000100a00 */
[----:B0-----:R-:W3:Y:S01]  /*15d60*/  LDL.LU R18, [R1+0x128] ;  /* 0x0001280001127983 */ /* 0x001ee20000300800 */
[----:B------:R-:W3:Y:S03]  /*15d70*/  LDL.LU R19, [R1+0x12c] ;  /* 0x00012c0001137983 */ /* 0x000ee60000300800 */
[----:B---3--:R0:W-:Y:S04]  /*15d80*/  STL.64 [R1+0x2168], R18 ;  /* 0x0021681201007387 */ /* 0x0081e80000100a00 */
[----:B0-----:R-:W3:Y:S01]  /*15d90*/  LDL.LU R18, [R1+0x118] ;  /* 0x0001180001127983 */ /* 0x001ee20000300800 */
[----:B------:R-:W3:Y:S01]  /*15da0*/  LDL.LU R19, [R1+0x11c] ;  /* 0x00011c0001137983 */ /* 0x000ee20000300800 */
[----:B--2---:R-:W-:Y:S11]  /*15db0*/  HMMA.16816.F32.BF16 R12, R8, R12, R20 ;  /* 0x0000000c080c723c */ /* 0x004ff60000041814 */
[----:B------:R-:W-:Y:S11]  /*15dc0*/  @!UPT UIADD3 URZ, URZ, URZ, URZ ;  /* 0x0000003f3f3ff290 */ /* 0x000ff6000fffe03f */
[----:B------:R-:W-:Y:S02]  /*15dd0*/  @!UPT UIADD3 URZ, URZ, URZ, URZ ;  /* 0x0000003f3f3ff290 */ /* 0x000fe4000fffe03f */
[----:B------:R-:W-:Y:S01]  /*15de0*/  MOV R23, R14 ;  /* 0x0000000e00177202 */ /* 0x000fe20000000f00 */
[----:B------:R-:W-:Y:S01]  /*15df0*/  IMAD.MOV.U32 R22, RZ, RZ, R15 ;  /* 0x000000ffff167224 */ /* 0x000fe200078e000f */
[----:B---3--:R0:W-:Y:S01]  /*15e00*/  STL.64 [R1+0x2180], R18 ;  /* 0x0021801201007387 */ /* 0x0081e20000100a00 */
[----:B------:R1:W-:Y:S03]  /*15e10*/  STL.64 [R1+0x30], R12 ;  /* 0x0000300c01007387 */ /* 0x0003e60000100a00 */
[----:B------:R-:W-:Y:S02]  /*15e20*/  STL.64 [R1+0x2200], R22 ;  /* 0x0022001601007387 */ /* 0x000fe40000100a00 */
[----:B------:R-:W2:Y:S01]  /*15e30*/  LDL.LU R14, [R1+0x208] ;  /* 0x00020800010e7983 */ /* 0x000ea20000300800 */
[----:B------:R-:W2:Y:S01]  /*15e40*/  LDL.LU R15, [R1+0x20c] ;  /* 0x00020c00010f7983 */ /* 0x000ea20000300800 */
[----:B------:R-:W-:Y:S01]  /*15e50*/  IMAD.MOV.U32 R4, RZ, RZ, R24 ;  /* 0x000000ffff047224 */ /* 0x000fe200078e0018 */
[----:B------:R-:W-:Y:S01]  /*15e60*/  MOV R5, R25 ;  /* 0x0000001900057202 */ /* 0x000fe20000000f00 */
[----:B------:R-:W-:-:S02]  /*15e70*/  IMAD.MOV.U32 R20, RZ, RZ, R2 ;  /* 0x000000ffff147224 */ /* 0x000fc400078e0002 */
[----:B------:R-:W-:Y:S01]  /*15e80*/  IMAD.MOV.U32 R21, RZ, RZ, R28 ;  /* 0x000000ffff157224 */ /* 0x000fe200078e001c */
[----:B--2---:R2:W-:Y:S01]  /*15e90*/  STL.64 [R1+0x21a8], R14 ;  /* 0x0021a80e01007387 */ /* 0x0045e20000100a00 */
[----:B0-----:R-:W3:Y:S02]  /*15ea0*/  LDL.LU R18, [R1+0x1e8] ;  /* 0x0001e80001127983 */ /* 0x001ee40000300800 */
[----:B------:R-:W3:Y:S02]  /*15eb0*/  LDL.LU R19, [R1+0x1ec] ;  /* 0x0001ec0001137983 */ /* 0x000ee40000300800 */
[----:B------:R-:W4:Y:S01]  /*15ec0*/  LDL.LU R24, [R1+0x2234] ;  /* 0x0022340001187983 */ /* 0x000f220000300800 */
[----:B------:R-:W5:Y:S01]  /*15ed0*/  LDL.LU R25, [R1+0x2230] ;  /* 0x0022300001197983 */ /* 0x000f620000300800 */
[----:B------:R-:W3:Y:S02]  /*15ee0*/  LDL.LU R2, [R1+0x222c] ;  /* 0x00222c0001027983 */ /* 0x000ee40000300800 */
[----:B------:R-:W3:Y:S02]  /*15ef0*/  LDL.LU R28, [R1+0x2228] ;  /* 0x00222800011c7983 */ /* 0x000ee40000300800 */
[----:B------:R0:W-:Y:S01]  /*15f00*/  STL.64 [R1+0x21d0], R4 ;  /* 0x0021d00401007387 */ /* 0x0001e20000100a00 */
[----:B-1----:R-:W3:Y:S01]  /*15f10*/  LDL.LU R12, [R1+0xb0] ;  /* 0x0000b000010c7983 */ /* 0x002ee20000300800 */
[----:B------:R-:W3:Y:S03]  /*15f20*/  LDL.LU R13, [R1+0xb4] ;  /* 0x0000b400010d7983 */ /* 0x000ee60000300800 */
[----:B--2---:R-:W2:Y:S01]  /*15f30*/  LDL.LU R14, [R1+0xb8] ;  /* 0x0000b800010e7983 */ /* 0x004ea20000300800 */
[----:B------:R-:W2:Y:S01]  /*15f40*/  LDL.LU R15, [R1+0xbc] ;  /* 0x0000bc00010f7983 */ /* 0x000ea20000300800 */
[----:B0-----:R-:W-:Y:S01]  /*15f50*/  MOV R4, R27 ;  /* 0x0000001b00047202 */ /* 0x001fe20000000f00 */
[----:B------:R-:W-:Y:S01]  /*15f60*/  IMAD.MOV.U32 R5, RZ, RZ, R26 ;  /* 0x000000ffff057224 */ /* 0x000fe200078e001a */
[----:B------:R-:W3:Y:S01]  /*15f70*/  LDL.LU R27, [R1+0x2224] ;  /* 0x00222400011b7983 */ /* 0x000ee20000300800 */
[----:B------:R-:W3:Y:S03]  /*15f80*/  LDL.LU R26, [R1+0x2220] ;  /* 0x00222000011a7983 */ /* 0x000ee60000300800 */
[----:B------:R4:W-:Y:S02]  /*15f90*/  STL.64 [R1+0x21e8], R4 ;  /* 0x0021e80401007387 */ /* 0x0009e40000100a00 */
[----:B----4-:R-:W-:Y:S01]  /*15fa0*/  MOV R5, R24 ;  /* 0x0000001800057202 */ /* 0x010fe20000000f00 */
[----:B-----5:R-:W-:-:S02]  /*15fb0*/  IMAD.MOV.U32 R4, RZ, RZ, R25 ;  /* 0x000000ffff047224 */ /* 0x020fc400078e0019 */
[----:B------:R-:W4:Y:S01]  /*15fc0*/  LDL.LU R25, [R1+0x221c] ;  /* 0x00221c0001197983 */ /* 0x000f220000300800 */
[----:B------:R-:W5:Y:S03]  /*15fd0*/  LDL.LU R24, [R1+0x2218] ;  /* 0x0022180001187983 */ /* 0x000f660000300800 */
[----:B--2---:R-:W-:Y:S01]  /*15fe0*/  STL.64 [R1+0x21c8], R14 ;  /* 0x0021c80e01007387 */ /* 0x004fe20000100a00 */
[----:B---3--:R0:W-:Y:S03]  /*15ff0*/  STL.64 [R1+0x21c0], R12 ;  /* 0x0021c00c01007387 */ /* 0x0081e60000100a00 */
[----:B0-----:R-:W2:Y:S01]  /*16000*/  LDL.LU R12, [R1+0xc0] ;  /* 0x0000c000010c7983 */ /* 0x001ea20000300800 */
[----:B------:R-:W2:Y:S02]  /*16010*/  LDL.LU R13, [R1+0xc4] ;  /* 0x0000c400010d7983 */ /* 0x000ea40000300800 */
[----:B------:R-:W3:Y:S02]  /*16020*/  LDL.LU R14, [R1+0xc8] ;  /* 0x0000c800010e7983 */ /* 0x000ee40000300800 */
[----:B------:R-:W3:Y:S02]  /*16030*/  LDL.LU R15, [R1+0xcc] ;  /* 0x0000cc00010f7983 */ /* 0x000ee40000300800 */
[----:B---3--:R-:W-:Y:S01]  /*16040*/  STL.64 [R1+0x21e0], R14 ;  /* 0x0021e00e01007387 */ /* 0x008fe20000100a00 */
[----:B--2---:R5:W-:Y:S02]  /*16050*/  STL.64 [R1+0x21d8], R12 ;  /* 0x0021d80c01007387 */ /* 0x004be40000100a00 */
[----:B-----5:R-:W-:-:S02]  /*16060*/  IMAD.MOV.U32 R12, RZ, RZ, R24 ;  /* 0x000000ffff0c7224 */ /* 0x020fc400078e0018 */
[----:B----4-:R-:W-:Y:S01]  /*16070*/  IMAD.MOV.U32 R13, RZ, RZ, R25 ;  /* 0x000000ffff0d7224 */ /* 0x010fe200078e0019 */
[----:B------:R-:W2:Y:S01]  /*16080*/  LDL.LU R24, [R1+0x2214] ;  /* 0x0022140001187983 */ /* 0x000ea20000300800 */
[----:B------:R-:W2:Y:S01]  /*16090*/  LDL.LU R25, [R1+0x2210] ;  /* 0x0022100001197983 */ /* 0x000ea20000300800 */
[----:B------:R-:W-:Y:S01]  /*160a0*/  MOV R14, R26 ;  /* 0x0000001a000e7202 */ /* 0x000fe20000000f00 */
[----:B------:R-:W-:Y:S01]  /*160b0*/  IMAD.MOV.U32 R15, RZ, RZ, R27 ;  /* 0x000000ffff0f7224 */ /* 0x000fe200078e001b */
[----:B------:R-:W2:Y:S01]  /*160c0*/  LDL.LU R26, [R1+0x220c] ;  /* 0x00220c00011a7983 */ /* 0x000ea20000300800 */
[----:B------:R-:W2:Y:S03]  /*160d0*/  LDL.LU R27, [R1+0x2208] ;  /* 0x00220800011b7983 */ /* 0x000ea60000300800 */
[----:B------:R-:W-:Y:S01]  /*160e0*/  STL.64 [R1+0x21f8], R14 ;  /* 0x0021f80e01007387 */ /* 0x000fe20000100a00 */
[----:B------:R0:W-:Y:S03]  /*160f0*/  STL.64 [R1+0x21f0], R12 ;  /* 0x0021f00c01007387 */ /* 0x0001e60000100a00 */
[----:B0-----:R-:W3:Y:S01]  /*16100*/  LDL.LU R12, [R1+0x20] ;  /* 0x00002000010c7983 */ /* 0x001ee20000300800 */
[----:B------:R-:W3:Y:S02]  /*16110*/  LDL.LU R13, [R1+0x24] ;  /* 0x00002400010d7983 */ /* 0x000ee40000300800 */
[----:B------:R-:W3:Y:S02]  /*16120*/  LDL.LU R14, [R1+0x28] ;  /* 0x00002800010e7983 */ /* 0x000ee40000300800 */
[----:B------:R-:W3:Y:S01]  /*16130*/  LDL.LU R15, [R1+0x2c] ;  /* 0x00002c00010f7983 */ /* 0x000ee20000300800 */
[----:B------:R-:W-:Y:S01]  /*16140*/  STL.64 [R1+0x21a0], R18 ;  /* 0x0021a01201007387 */ /* 0x000fe20000100a00 */
[----:B------:R-:W4:Y:S02]  /*16150*/  LDL.LU R16, [R1+0xa0] ;  /* 0x0000a00001107983 */ /* 0x000f240000300800 */
[----:B------:R-:W4:Y:S02]  /*16160*/  LDL.LU R17, [R1+0xa4] ;  /* 0x0000a40001117983 */ /* 0x000f240000300800 */
[----:B------:R-:W5:Y:S01]  /*16170*/  LDL.LU.64 R22, [R1+0x2200] ;  /* 0x0022000001167983 */ /* 0x000f620000300a00 */
[----:B--2---:R-:W-:Y:S11]  /*16180*/  HMMA.16816.F32.BF16 R24, R8, R20, R24 ;  /* 0x000000140818723c */ /* 0x004ff60000041818 */
[----:B------:R-:W-:Y:S11]  /*16190*/  @!UPT UIADD3 URZ, URZ, URZ, URZ ;  /* 0x0000003f3f3ff290 */ /* 0x000ff6000fffe03f */
[----:B------:R-:W-:Y:S02]  /*161a0*/  @!UPT UIADD3 URZ, URZ, URZ, URZ ;  /* 0x0000003f3f3ff290 */ /* 0x000fe4000fffe03f */
[----:B------:R-:W-:Y:S01]  /*161b0*/  IMAD.MOV.U32 R21, RZ, RZ, R25 ;  /* 0x000000ffff157224 */ /* 0x000fe200078e0019 */
[----:B------:R-:W-:Y:S01]  /*161c0*/  MOV R20, R26 ;  /* 0x0000001a00147202 */ /* 0x000fe20000000f00 */
[----:B-----5:R-:W-:Y:S04]  /*161d0*/  STL.64 [R1+0x2178], R22 ;  /* 0x0021781601007387 */ /* 0x020fe80000100a00 */
[----:B------:R0:W-:Y:S04]  /*161e0*/  STL.64 [R1+0x2170], R20 ;  /* 0x0021701401007387 */ /* 0x0001e80000100a00 */
[----:B0-----:R-:W2:Y:S01]  /*161f0*/  LDL.LU R20, [R1+0x70] ;  /* 0x0000700001147983 */ /* 0x001ea20000300800 */
[----:B------:R-:W2:Y:S02]  /*16200*/  LDL.LU R21, [R1+0x74] ;  /* 0x0000740001157983 */ /* 0x000ea40000300800 */
[----:B------:R-:W-:Y:S01]  /*16210*/  IMAD.MOV.U32 R22, RZ, RZ, R7 ;  /* 0x000000ffff167224 */ /* 0x000fe200078e0007 */
[----:B------:R-:W-:-:S02]  /*16220*/  MOV R23, R6 ;  /* 0x0000000600177202 */ /* 0x000fc40000000f00 */
[----:B---3--:R-:W-:Y:S03]  /*16230*/  HMMA.16816.F32.BF16 R4, R8, R4, R12 ;  /* 0x000000040804723c */ /* 0x008fe6000004180c */
[----:B------:R-:W-:Y:S01]  /*16240*/  STL.64 [R1+0x2190], R22 ;  /* 0x0021901601007387 */ /* 0x000fe20000100a00 */
[----:B------:R-:W-:Y:S01]  /*16250*/  MOV R19, R2 ;  /* 0x0000000200137202 */ /* 0x000fe20000000f00 */
[----:B------:R-:W-:Y:S02]  /*16260*/  IMAD.MOV.U32 R2, RZ, RZ, R27 ;  /* 0x000000ffff027224 */ /* 0x000fe400078e001b */
[----:B--2---:R0:W-:Y:S04]  /*16270*/  STL.64 [R1+0x2188], R20 ;  /* 0x0021881401007387 */ /* 0x0041e80000100a00 */
[----:B0-----:R-:W2:Y:S01]  /*16280*/  LDL.LU R20, [R1+0x90] ;  /* 0x0000900001147983 */ /* 0x001ea20000300800 */
[----:B------:R-:W2:Y:S02]  /*16290*/  LDL.LU R21, [R1+0x94] ;  /* 0x0000940001157983 */ /* 0x000ea40000300800 */
[----:B------:R-:W2:Y:S02]  /*162a0*/  LDL.LU R22, [R1+0x98] ;  /* 0x0000980001167983 */ /* 0x000ea40000300800 */
[----:B------:R-:W2:Y:S01]  /*162b0*/  LDL.LU R23, [R1+0x9c] ;  /* 0x00009c0001177983 */ /* 0x000ea20000300800 */
[----:B------:R-:W3:Y:S01]  /*162c0*/  LDL R27, [R1+0x580] ;  /* 0x00058000011b7983 */ /* 0x000ee20000100800 */
[----:B------:R-:W5:Y:S02]  /*162d0*/  LDL.LU.64 R14, [R1+0x21f8] ;  /* 0x0021f800010e7983 */ /* 0x000f640000300a00 */
[----:B------:R-:W5:Y:S03]  /*162e0*/  LDL.LU.64 R12, [R1+0x21f0] ;  /* 0x0021f000010c7983 */ /* 0x000f660000300a00 */
[----:B------:R0:W-:Y:S02]  /*162f0*/  STL.64 [R1+0x20], R4 ;  /* 0x0000200401007387 */ /* 0x0001e40000100a00 */
[----:B0-----:R-:W5:Y:S01]  /*16300*/  LDL.LU.64 R4, [R1+0x21e8] ;  /* 0x0021e80001047983 */ /* 0x001f620000300a00 */
[----:B------:R-:W-:-:S02]  /*16310*/  IMAD.MOV.U32 R18, RZ, RZ, R28 ;  /* 0x000000ffff127224 */ /* 0x000fc400078e001c */
[----:B------:R-:W-:Y:S02]  /*16320*/  IMAD.MOV.U32 R28, RZ, RZ, R24 ;  /* 0x000000ffff1c7224 */ /* 0x000fe400078e0018 */
[----:B------:R-:W-:Y:S02]  /*16330*/  IMAD.MOV.U32 R25, RZ, RZ, R6 ;  /* 0x000000ffff197224 */ /* 0x000fe400078e0006 */
[----:B------:R-:W-:Y:S02]  /*16340*/  IMAD.MOV.U32 R24, RZ, RZ, R7 ;  /* 0x000000ffff187224 */ /* 0x000fe400078e0007 */
[C---:B-----5:R-:W-:Y:S01]  /*16350*/  HMMA.16816.F32.BF16 R4, R8.reuse, R4, R12 ;  /* 0x000000040804723c */ /* 0x060fe2000004180c */
[----:B------:R-:W5:Y:S01]  /*16360*/  LDL.LU.64 R14, [R1+0x21e0] ;  /* 0x0021e000010e7983 */ /* 0x000f620000300a00 */
[----:B------:R-:W5:Y:S11]  /*16370*/  LDL.LU.64 R12, [R1+0x21d8] ;  /* 0x0021d800010c7983 */ /* 0x000f760000300a00 */
[----:B------:R-:W-:Y:S10]  /*16380*/  @!UPT UIADD3 URZ, URZ, URZ, URZ ;  /* 0x0000003f3f3ff290 */ /* 0x000ff4000fffe03f */
[----:B------:R0:W-:Y:S01]  /*16390*/  STL.64 [R1+0x10], R4 ;  /* 0x0000100401007387 */ /* 0x0001e20000100a00 */
[----:B------:R1:W-:Y:S03]  /*163a0*/  STL.64 [R1+0x18], R6 ;  /* 0x0000180601007387 */ /* 0x0003e60000100a00 */
[----:B0-----:R-:W5:Y:S02]  /*163b0*/  LDL.LU.64 R4, [R1+0x21d0] ;  /* 0x0021d00001047983 */ /* 0x001f640000300a00 */
[----:B-----5:R-:W-:Y:S02]  /*163c0*/  HMMA.16816.F32.BF16 R8, R8, R4, R12 ;  /* 0x000000040808723c */ /* 0x020fe4000004180c */
[----:B------:R-:W5:Y:S01]  /*163d0*/  LDL.LU.64 R14, [R1+0x21c8] ;  /* 0x0021c800010e7983 */ /* 0x000f620000300a00 */
[----:B------:R-:W5:Y:S02]  /*163e0*/  LDL.LU.64 R12, [R1+0x21c0] ;  /* 0x0021c000010c7983 */ /* 0x000f640000300a00 */
[----:B-1----:R-:W5:Y:S02]  /*163f0*/  LDL.LU.64 R6, [R1+0x21b8] ;  /* 0x0021b80001067983 */ /* 0x002f640000300a00 */
[----:B------:R-:W5:Y:S11]  /*16400*/  LDL.LU.64 R4, [R1+0x21b0] ;  /* 0x0021b00001047983 */ /* 0x000f760000300a00 */
[----:B------:R-:W-:Y:S05]  /*16410*/  @!UPT UIADD3 URZ, URZ, URZ, URZ ;  /* 0x0000003f3f3ff290 */ /* 0x000fea000fffe03f */
[----:B------:R-:W-:Y:S01]  /*16420*/  STL.64 [R1+0x160], R8 ;  /* 0x0001600801007387 */ /* 0x000fe20000100a00 */
[----:B------:R0:W-:Y:S03]  /*16430*/  STL.64 [R1+0x168], R10 ;  /* 0x0001680a01007387 */ /* 0x0001e60000100a00 */
[----:B0-----:R-:W5:Y:S01]  /*16440*/  LDL.LU R10, [R1+0x1f8] ;  /* 0x0001f800010a7983 */ /* 0x001f620000300800 */
[----:B------:R-:W5:Y:S02]  /*16450*/  LDL.LU R11, [R1+0x1fc] ;  /* 0x0001fc00010b7983 */ /* 0x000f640000300800 */
[C---:B-----5:R-:W-:Y:S01]  /*16460*/  HMMA.16816.F32.BF16 R8, R4.reuse, R10, R12 ;  /* 0x0000000a0408723c */ /* 0x060fe2000004180c */
[----:B------:R-:W4:Y:S11]  /*16470*/  LDL.LU.64 R14, [R1+0x21a8] ;  /* 0x0021a800010e7983 */ /* 0x000f360000300a00 */
[----:B------:R-:W-:Y:S11]  /*16480*/  @!UPT UIADD3 URZ, URZ, URZ, URZ ;  /* 0x0000003f3f3ff290 */ /* 0x000ff6000fffe03f */
[----:B------:R0:W-:Y:S01]  /*16490*/  STL.64 [R1+0x20d0], R10 ;  /* 0x0020d00a01007387 */ /* 0x0001e20000100a00 */
[----:B------:R-:W-:Y:S03]  /*164a0*/  STL.64 [R1+0x20c8], R8 ;  /* 0x0020c80801007387 */ /* 0x000fe60000100a00 */
[----:B0-----:R-:W5:Y:S01]  /*164b0*/  LDL.LU R10, [R1+0x138] ;  /* 0x00013800010a7983 */ /* 0x001f620000300800 */
[----:B------:R-:W5:Y:S01]  /*164c0*/  LDL.LU R11, [R1+0x13c] ;  /* 0x00013c00010b7983 */ /* 0x000f620000300800 */
[C---:B----4-:R-:W-:Y:S02]  /*164d0*/  HMMA.16816.F32.BF16 R12, R4.reuse, R14, R16 ;  /* 0x0000000e040c723c */ /* 0x050fe40000041810 */
[----:B------:R-:W2:Y:S11]  /*164e0*/  LDL.LU.64 R18, [R1+0x21a0] ;  /* 0x0021a00001127983 */ /* 0x000eb60000300a00 */
[----:B------:R-:W-:Y:S10]  /*164f0*/  @!UPT UIADD3 URZ, URZ, URZ, URZ ;  /* 0x0000003f3f3ff290 */ /* 0x000ff4000fffe03f */
[----:B------:R0:W-:Y:S01]  /*16500*/  STL.64 [R1+0x2098], R14 ;  /* 0x0020980e01007387 */ /* 0x0001e20000100a00 */
[----:B------:R1:W-:Y:S03]  /*16510*/  STL.64 [R1+0x2090], R12 ;  /* 0x0020900c01007387 */ /* 0x0003e60000100a00 */
[----:B0-----:R-:W4:Y:S01]  /*16520*/  LDL.LU R14, [R1+0x1d8] ;  /* 0x0001d800010e7983 */ /* 0x001f220000300800 */
[----:B------:R-:W4:Y:S01]  /*16530*/  LDL.LU R15, [R1+0x1dc] ;  /* 0x0001dc00010f7983 */ /* 0x000f220000300800 */
[----:B--2---:R-:W-:Y:S02]  /*16540*/  HMMA.16816.F32.BF16 R16, R4, R18, R20 ;  /* 0x000000120410723c */ /* 0x004fe40000041814 */
[----:B----4-:R0:W-:Y:S01]  /*16550*/  STL.64 [R1+0x20a8], R14 ;  /* 0x0020a80e01007387 */ /* 0x0101e20000100a00 */
[----:B-1----:R-:W2:Y:S02]  /*16560*/  LDL.LU R12, [R1+0x50] ;  /* 0x00005000010c7983 */ /* 0x002ea40000300800 */
[----:B------:R-:W2:Y:S01]  /*16570*/  LDL.LU R13, [R1+0x54] ;  /* 0x00005400010d7983 */ /* 0x000ea20000300800 */
[----:B0-----:R-:W2:Y:S01]  /*16580*/  LDL.LU R14, [R1+0x58] ;  /* 0x00005800010e7983 */ /* 0x001ea20000300800 */
[----:B------:R-:W-:-:S02]  /*16590*/  MOV R15, R0 ;  /* 0x00000000000f7202 */ /* 0x000fc40000000f00 */
[----:B------:R-:W4:Y:S02]  /*165a0*/  LDL.LU R0, [R1+0x2198] ;  /* 0x0021980001007983 */ /* 0x000f240000300800 */
[----:B------:R-:W2:Y:S01]  /*165b0*/  LDL.LU.64 R22, [R1+0x2190] ;  /* 0x0021900001167983 */ /* 0x000ea20000300a00 */
[----:B------:R-:W2:Y:S11]  /*165c0*/  LDL.LU.64 R20, [R1+0x2188] ;  /* 0x0021880001147983 */ /* 0x000eb60000300a00 */
[----:B------:R-:W-:Y:S02]  /*165d0*/  STL.64 [R1+0x90], R16 ;  /* 0x0000901001007387 */ /* 0x000fe40000100a00 */
[----:B------:R0:W-:Y:S02]  /*165e0*/  STL.64 [R1+0x98], R18 ;  /* 0x0000981201007387 */ /* 0x0001e40000100a00 */
[----:B0-----:R-:W2:Y:S02]  /*165f0*/  LDL.LU.64 R18, [R1+0x2180] ;  /* 0x0021800001127983 */ /* 0x001ea40000300a00 */
[C---:B--2---:R-:W-:Y:S02]  /*16600*/  HMMA.16816.F32.BF16 R16, R4.reuse, R18, R20 ;  /* 0x000000120410723c */ /* 0x044fe40000041814 */
[----:B------:R-:W2:Y:S01]  /*16610*/  LDL.LU.64 R22, [R1+0x2178] ;  /* 0x0021780001167983 */ /* 0x000ea20000300a00 */
[----:B------:R-:W2:Y:S11]  /*16620*/  LDL.LU.64 R20, [R1+0x2170] ;  /* 0x0021700001147983 */ /* 0x000eb60000300a00 */
[----:B------:R-:W-:Y:S09]  /*16630*/  @!UPT UIADD3 URZ, URZ, URZ, URZ ;  /* 0x0000003f3f3ff290 */ /* 0x000ff2000fffe03f */
[----:B------:R-:W-:Y:S01]  /*16640*/  STL.64 [R1+0xa0], R16 ;  /* 0x0000a01001007387 */ /* 0x000fe20000100a00 */
[----:B------:R0:W-:Y:S03]  /*16650*/  STL.64 [R1+0xa8], R18 ;  /* 0x0000a81201007387 */ /* 0x0001e60000100a00 */
[----:B0-----:R-:W2:Y:S02]  /*16660*/  LDL.LU.64 R18, [R1+0x2168] ;  /* 0x0021680001127983 */ /* 0x001ea40000300a00 */
[----:B--2---:R-:W-:Y:S02]  /*16670*/  HMMA.16816.F32.BF16 R16, R4, R18, R12 ;  /* 0x000000120410723c */ /* 0x004fe4000004180c */
[----:B------:R-:W2:Y:S05]  /*16680*/  LDL.LU R14, [R1+0x1c8] ;  /* 0x0001c800010e7983 */ /* 0x000eaa0000300800 */
[----:B----4-:R-:W-:Y:S11]  /*16690*/  IMAD.MOV.U32 R15, RZ, RZ, R0 ;  /* 0x000000ffff0f7224 */ /* 0x010ff600078e0000 */
[----:B------:R-:W-:Y:S05]  /*166a0*/  @!UPT UIADD3 URZ, URZ, URZ, URZ ;  /* 0x0000003f3f3ff290 */ /* 0x000fea000fffe03f */
[----:B------:R-:W-:Y:S01]  /*166b0*/  STL.64 [R1+0xb0], R16 ;  /* 0x0000b01001007387 */ /* 0x000fe20000100a00 */
[----:B------:R-:W-:Y:S02]  /*166c0*/  STL.64 [R1+0xb8], R18 ;  /* 0x0000b81201007387 */ /* 0x000fe40000100a00 */
[----:B---3--:R-:W0:Y:S04]  /*166d0*/  LDSM.16.MT88.4 R16, [R27+0x1c000] ;  /* 0x01c000001b10783b */ /* 0x008e280000004200 */
[----:B------:R-:W3:Y:S01]  /*166e0*/  LDL.LU R0, [R1+0x2160] ;  /* 0x0021600001007983 */ /* 0x000ee20000300800 */
[----:B--2---:R-:W-:Y:S01]  /*166f0*/  STL.64 [R1+0x20c0], R14 ;  /* 0x0020c00e01007387 */ /* 0x004fe20000100a00 */
[----:B------:R-:W-:Y:S02]  /*16700*/  STL [R1+0x2128], R27 ;  /* 0x0021281b01007387 */ /* 0x000fe40000100800 */
[----:B0-----:R-:W-:Y:S02]  /*16710*/  STL.64 [R1+0x20e0], R18 ;  /* 0x0020e01201007387 */ /* 0x001fe40000100a00 */
[----:B------:R0:W-:Y:S02]  /*16720*/  STL.64 [R1+0x20d8], R16 ;  /* 0x0020d81001007387 */ /* 0x0001e40000100a00 */
[----:B0-----:R-:W5:Y:S01]  /*16730*/  LDL.LU R16, [R1+0x100] ;  /* 0x0001000001107983 */ /* 0x001f620000300800 */
[----:B------:R-:W5:Y:S03]  /*16740*/  LDL.LU R17, [R1+0x104] ;  /* 0x0001040001117983 */ /* 0x000f660000300800 */
[----:B---3--:R-:W0:Y:S01]  /*16750*/  LDSM.16.M88.4 R12, [R0+0x20180] ;  /* 0x02018000000c783b */ /* 0x008e220000000200 */
[----:B------:R-:W-:Y:S01]  /*16760*/  IMAD.MOV.U32 R18, RZ, RZ, R29 ;  /* 0x000000ffff127224 */ /* 0x000fe200078e001d */
[----:B------:R-:W-:Y:S01]  /*16770*/  MOV R19, R3 ;  /* 0x0000000300137202 */ /* 0x000fe20000000f00 */
[----:B0-----:R-:W-:-:S02]  /*16780*/  IMAD.MOV.U32 R29, RZ, RZ, R14 ;  /* 0x000000ffff1d7224 */ /* 0x001fc400078e000e */
[----:B------:R-:W-:Y:S01]  /*16790*/  IMAD.MOV.U32 R3, RZ, RZ, R15 ;  /* 0x000000ffff037224 */ /* 0x000fe200078e000f */
[----:B------:R5:W-:Y:S03]  /*167a0*/  STL.64 [R1+0x20e8], R12 ;  /* 0x0020e80c01007387 */ /* 0x000be60000100a00 */
[----:B-----5:R-:W-:Y:S01]  /*167b0*/  HMMA.16816.F32.BF16 R12, R4, R10, R16 ;  /* 0x0000000a040c723c */ /* 0x020fe20000041810 */
[----:B------:R-:W2:Y:S11]  /*167c0*/  LDL.LU R10, [R1+0x1b8] ;  /* 0x0001b800010a7983 */ /* 0x000eb60000300800 */
[----:B------:R-:W-:Y:S11]  /*167d0*/  @!UPT UIADD3 URZ, URZ, URZ, URZ ;  /* 0x0000003f3f3ff290 */ /* 0x000ff6000fffe03f */
[----:B------:R-:W-:Y:S01]  /*167e0*/  STL.64 [R1+0xc0], R12 ;  /* 0x0000c00c01007387 */ /* 0x000fe20000100a00 */
[----:B------:R0:W-:Y:S02]  /*167f0*/  STL.64 [R1+0xc8], R14 ;  /* 0x0000c80e01007387 */ /* 0x0001e40000100a00 */
[----:B------:R-:W2:Y:S02]  /*16800*/  LDL.LU R11, [R1+0x1bc] ;  /* 0x0001bc00010b7983 */ /* 0x000ea40000300800 */
[----:B--2---:R1:W-:Y:S01]  /*16810*/  STL.64 [R1+0x20f0], R10 ;  /* 0x0020f00a01007387 */ /* 0x0043e20000100a00 */
[----:B0-----:R-:W2:Y:S02]  /*16820*/  LDL.LU R14, [R1+0x1a8] ;  /* 0x0001a800010e7983 */ /* 0x001ea40000300800 */
[----:B------:R-:W2:Y:S02]  /*16830*/  LDL.LU R15, [R1+0x1ac] ;  /* 0x0001ac00010f7983 */ /* 0x000ea40000300800 */
[----:B--2---:R0:W-:Y:S01]  /*16840*/  STL.64 [R1+0x20f8], R14 ;  /* 0x0020f80e01007387 */ /* 0x0041e20000100a00 */
[----:B------:R-:W2:Y:S02]  /*16850*/  LDL.LU R8, [R1+0x30] ;  /* 0x0000300001087983 */ /* 0x000ea40000300800 */
[----:B------:R-:W2:Y:S01]  /*16860*/  LDL.LU R9, [R1+0x34] ;  /* 0x0000340001097983 */ /* 0x000ea20000300800 */
[----:B-1----:R-:W-:Y:S01]  /*16870*/  MOV R10, R23 ;  /* 0x00000017000a7202 */ /* 0x002fe20000000f00 */
[----:B------:R-:W-:-:S05]  /*16880*/  IMAD.MOV.U32 R11, RZ, RZ, R22 ;  /* 0x000000ffff0b7224 */ /* 0x000fca00078e0016 */
[----:B------:R-:W-:Y:S04]  /*16890*/  STL.64 [R1+0x2108], R10 ;  /* 0x0021080a01007387 */ /* 0x000fe80000100a00 */
[----:B--2---:R-:W-:Y:S01]  /*168a0*/  STL.64 [R1+0x2100], R8 ;  /* 0x0021000801007387 */ /* 0x004fe20000100a00 */
[----:B0-----:R-:W2:Y:S02]  /*168b0*/  LDL.LU R14, [R1+0x188] ;  /* 0x00018800010e7983 */ /* 0x001ea40000300800 */
[----:B------:R-:W2:Y:S02]  /*168c0*/  LDL.LU R15, [R1+0x18c] ;  /* 0x00018c00010f7983 */ /* 0x000ea40000300800 */
[----:B------:R-:W3:Y:S01]  /*168d0*/  LDL.LU R22, [R1+0x158] ;  /* 0x0001580001167983 */ /* 0x000ee20000300800 */
[----:B------:R-:W3:Y:S04]  /*168e0*/  LDL.LU R23, [R1+0x15c] ;  /* 0x00015c0001177983 */ /* 0x000ee80000300800 */
[----:B---3--:R0:W-:Y:S04]  /*168f0*/  STL.64 [R1+0x2150], R22 ;  /* 0x0021501601007387 */ /* 0x0081e80000100a00 */
[----:B0-----:R-:W3:Y:S01]  /*16900*/  LDL.LU R22, [R1+0x148] ;  /* 0x0001480001167983 */ /* 0x001ee20000300800 */
[----:B------:R-:W3:Y:S02]  /*16910*/  LDL.LU R23, [R1+0x14c] ;  /* 0x00014c0001177983 */ /* 0x000ee40000300800 */
[----:B--2---:R0:W-:Y:S02]  /*16920*/  STL.64 [R1+0x2110], R14 ;  /* 0x0021100e01007387 */ /* 0x0041e40000100a00 */
[----:B------:R-:W2:Y:S01]  /*16930*/  LDL.LU R8, [R1+0x40] ;  /* 0x0000400001087983 */ /* 0x000ea20000300800 */
[----:B------:R-:W2:Y:S01]  /*16940*/  LDL.LU R9, [R1+0x44] ;  /* 0x0000440001097983 */ /* 0x000ea20000300800 */
[----:B------:R-:W4:Y:S02]  /*16950*/  LDL.LU R10, [R1+0x48] ;  /* 0x00004800010a7983 */ /* 0x000f240000300800 */
[----:B------:R-:W4:Y:S02]  /*16960*/  LDL.LU R11, [R1+0x4c] ;  /* 0x00004c00010b7983 */ /* 0x000f240000300800 */
[----:B----4-:R-:W-:Y:S01]  /*16970*/  STL.64 [R1+0x2120], R10 ;  /* 0x0021200a01007387 */ /* 0x010fe20000100a00 */
[----:B--2---:R-:W-:Y:S02]  /*16980*/  STL.64 [R1+0x2118], R8 ;  /* 0x0021180801007387 */ /* 0x004fe40000100a00 */
[----:B0-----:R-:W2:Y:S02]  /*16990*/  LDL.LU R14, [R1+0x198] ;  /* 0x00019800010e7983 */ /* 0x001ea40000300800 */
[----:B------:R-:W2:Y:S02]  /*169a0*/  LDL.LU R15, [R1+0x19c] ;  /* 0x00019c00010f7983 */ /* 0x000ea40000300800 */
[----:B--2---:R0:W-:Y:S01]  /*169b0*/  STL.64 [R1+0x2158], R14 ;  /* 0x0021580e01007387 */ /* 0x0041e20000100a00 */
[----:B------:R-:W3:Y:S02]  /*169c0*/  LDL.LU R12, [R1+0x80] ;  /* 0x00008000010c7983 */ /* 0x000ee40000300800 */
[----:B------:R-:W3:Y:S01]  /*169d0*/  LDL.LU R13, [R1+0x84] ;  /* 0x00008400010d7983 */ /* 0x000ee20000300800 */
[----:B0-----:R-:W3:Y:S01]  /*169e0*/  LDL.LU R14, [R1+0x88] ;  /* 0x00008800010e7983 */ /* 0x001ee20000300800 */
[----:B------:R-:W3:Y:S02]  /*169f0*/  LDL.LU R15, [R1+0x8c] ;  /* 0x00008c00010f7983 */ /* 0x000ee40000300800 */
[----:B------:R-:W2:Y:S02]  /*16a00*/  LDL.LU R26, [R1+0x178] ;  /* 0x00017800011a7983 */ /* 0x000ea40000300800 */
[----:B------:R-:W2:Y:S01]  /*16a10*/  LDL.LU R27, [R1+0x17c] ;  /* 0x00017c00011b7983 */ /* 0x000ea20000300800 */
[----:B------:R-:W-:Y:S01]  /*16a20*/  MOV R17, R21 ;  /* 0x0000001500117202 */ /* 0x000fe20000000f00 */
[----:B------:R-:W-:Y:S01]  /*16a30*/  IMAD.MOV.U32 R18, RZ, RZ, R20 ;  /* 0x000000ffff127224 */ /* 0x000fe200078e0014 */
[----:B--2---:R-:W-:Y:S01]  /*16a40*/  STL.64 [R1+0x2140], R26 ;  /* 0x0021401a01007387 */ /* 0x004fe20000100a00 */
[----:B------:R0:W-:Y:S03]  /*16a50*/  STL.64 [R1+0x2148], R24 ;  /* 0x0021481801007387 */ /* 0x0001e60000100a00 */
[----:B0-----:R-:W2:Y:S01]  /*16a60*/  LDL.LU R24, [R1+0x60] ;  /* 0x0000600001187983 */ /* 0x001ea20000300800 */
[----:B------:R-:W2:Y:S02]  /*16a70*/  LDL.LU R25, [R1+0x64] ;  /* 0x0000640001197983 */ /* 0x000ea40000300800 */
[----:B------:R-:W2:Y:S02]  /*16a80*/  LDL.LU R26, [R1+0x68] ;  /* 0x00006800011a7983 */ /* 0x000ea40000300800 */
[----:B------:R-:W2:Y:S01]  /*16a90*/  LDL.LU R27, [R1+0x6c] ;  /* 0x00006c00011b7983 */ /* 0x000ea20000300800 */
[----:B------:R-:W4:Y:S01]  /*16aa0*/  LDL.LU R8, [R1+0xe0] ;  /* 0x0000e00001087983 */ /* 0x000f220000300800 */
[----:B------:R-:W4:Y:S02]  /*16ab0*/  LDL.LU R9, [R1+0xe4] ;  /* 0x0000e40001097983 */ /* 0x000f240000300800 */
[----:B------:R-:W5:Y:S02]  /*16ac0*/  LDL.LU R10, [R1+0xe8] ;  /* 0x0000e800010a7983 */ /* 0x000f640000300800 */
[----:B------:R-:W5:Y:S01]  /*16ad0*/  LDL.LU R11, [R1+0xec] ;  /* 0x0000ec00010b7983 */ /* 0x000f620000300800 */
[----:B---3--:R-:W-:Y:S01]  /*16ae0*/  HMMA.16816.F32.BF16 R20, R4, R22, R12 ;  /* 0x000000160414723c */ /* 0x008fe2000004180c */
[----:B------:R-:W-:-:S02]  /*16af0*/  IMAD.MOV.U32 R16, RZ, RZ, R28 ;  /* 0x000000ffff107224 */ /* 0x000fc400078e001c */
[----:B------:R-:W-:Y:S01]  /*16b00*/  IMAD.MOV.U32 R19, RZ, RZ, R2 ;  /* 0x000000ffff137224 */ /* 0x000fe200078e0002 */
[----:B-----5:R-:W-:Y:S01]  /*16b10*/  STL.64 [R1+0x2138], R10 ;  /* 0x0021380a01007387 */ /* 0x020fe20000100a00 */
[----:B----4-:R0:W-:Y:S03]  /*16b20*/  STL.64 [R1+0x2130], R8 ;  /* 0x0021300801007387 */ /* 0x0101e60000100a00 */
[----:B0-----:R-:W3:Y:S01]  /*16b30*/  LDL.LU R8, [R1+0xf0] ;  /* 0x0000f00001087983 */ /* 0x001ee20000300800 */
[----:B------:R-:W3:Y:S02]  /*16b40*/  LDL.LU R9, [R1+0xf4] ;  /* 0x0000f40001097983 */ /* 0x000ee40000300800 */
[----:B------:R-:W3:Y:S02]  /*16b50*/  LDL.LU R10, [R1+0xf8] ;  /* 0x0000f800010a7983 */ /* 0x000ee40000300800 */
[----:B------:R-:W3:Y:S01]  /*16b60*/  LDL.LU R11, [R1+0xfc] ;  /* 0x0000fc00010b7983 */ /* 0x000ee20000300800 */
[----:B------:R-:W4:Y:S09]  /*16b70*/  LDL.LU.64 R14, [R1+0x2158] ;  /* 0x00215800010e7983 */ /* 0x000f320000300a00 */
[----:B------:R-:W-:Y:S02]  /*16b80*/  STL.64 [R1+0xd0], R20 ;  /* 0x0000d01401007387 */ /* 0x000fe40000100a00 */
[----:B------:R-:W-:Y:S02]  /*16b90*/  STL.64 [R1+0xd8], R22 ;  /* 0x0000d81601007387 */ /* 0x000fe40000100a00 */
[----:B------:R-:W0:Y:S02]  /*16ba0*/  LDSM.16.M88.4 R20, [R0+0x21180] ;  /* 0x021180000014783b */ /* 0x000e240000000200 */
[----:B0-----:R-:W-:Y:S01]  /*16bb0*/  IMAD.MOV.U32 R28, RZ, RZ, R22 ;  /* 0x000000ffff1c7224 */ /* 0x001fe200078e0016 */
[----:B------:R-:W-:-:S02]  /*16bc0*/  MOV R2, R23 ;  /* 0x0000001700027202 */ /* 0x000fc40000000f00 */
[----:B------:R-:W2:Y:S01]  /*16bd0*/  LDL.LU.64 R22, [R1+0x2150] ;  /* 0x0021500001167983 */ /* 0x000ea20000300a00 */
[----:B------:R-:W-:Y:S01]  /*16be0*/  MOV R13, R20 ;  /* 0x00000014000d7202 */ /* 0x000fe20000000f00 */
[----:B------:R-:W-:Y:S02]  /*16bf0*/  IMAD.MOV.U32 R12, RZ, RZ, R21 ;  /* 0x000000ffff0c7224 */ /* 0x000fe400078e0015 */
[----:B--2---:R-:W-:Y:S01]  /*16c00*/  HMMA.16816.F32.BF16 R20, R4, R22, R24 ;  /* 0x000000160414723c */ /* 0x004fe20000041818 */
[----:B------:R-:W2:Y:S11]  /*16c10*/  LDL.LU.64 R24, [R1+0x2148] ;  /* 0x0021480001187983 */ /* 0x000eb60000300a00 */
[----:B------:R-:W-:Y:S11]  /*16c20*/  @!UPT UIADD3 URZ, URZ, URZ, URZ ;  /* 0x0000003f3f3ff290 */ /* 0x000ff6000fffe03f */
[----:B------:R-:W-:Y:S01]  /*16c30*/  STL.64 [R1+0x2088], R22 ;  /* 0x0020881601007387 */ /* 0x000fe20000100a00 */
[----:B------:R0:W-:Y:S02]  /*16c40*/  STL.64 [R1+0x2080], R20 ;  /* 0x0020801401007387 */ /* 0x0001e40000100a00 */
[----:B0-----:R-:W-:Y:S02]  /*16c50*/  IMAD.MOV.U32 R20, RZ, RZ, R13 ;  /* 0x000000ffff147224 */ /* 0x001fe400078e000d */
[----:B------:R-:W-:-:S05]  /*16c60*/  IMAD.MOV.U32 R21, RZ, RZ, R12 ;  /* 0x000000ffff157224 */ /* 0x000fca00078e000c */
[----:B------:R0:W-:Y:S04]  /*16c70*/  STL.64 [R1+0x20a0], R20 ;  /* 0x0020a01401007387 */ /* 0x0001e80000100a00 */
[----:B0-----:R-:W5:Y:S01]  /*16c80*/  LDL.LU R20, [R1+0x10] ;  /* 0x0000100001147983 */ /* 0x001f620000300800 */
[----:B------:R-:W5:Y:S02]  /*16c90*/  LDL.LU R21, [R1+0x14] ;  /* 0x0000140001157983 */ /* 0x000f640000300800 */
[----:B------:R-:W2:Y:S02]  /*16ca0*/  LDL.LU R22, [R1+0x18] ;  /* 0x0000180001167983 */ /* 0x000ea40000300800 */
[----:B------:R-:W2:Y:S02]  /*16cb0*/  LDL.LU R23, [R1+0x1c] ;  /* 0x00001c0001177983 */ /* 0x000ea40000300800 */
[----:B--2---:R0:W-:Y:S02]  /*16cc0*/  STL.64 [R1+0x20b8], R22 ;  /* 0x0020b81601007387 */ /* 0x0041e40000100a00 */
[----:B0-----:R-:W-:Y:S01]  /*16cd0*/  MOV R22, R25 ;  /* 0x0000001900167202 */ /* 0x001fe20000000f00 */
[----:B------:R-:W-:-:S02]  /*16ce0*/  IMAD.MOV.U32 R23, RZ, RZ, R24 ;  /* 0x000000ffff177224 */ /* 0x000fc400078e0018 */
[----:B------:R-:W0:Y:S04]  /*16cf0*/  LDSM.16.M88.4 R24, [R0+0x27180] ;  /* 0x027180000018783b */ /* 0x000e280000000200 */
[----:B-----5:R1:W-:Y:S04]  /*16d00*/  STL.64 [R1+0x20b0], R20 ;  /* 0x0020b01401007387 */ /* 0x0203e80000100a00 */
[----:B-1----:R-:W2:Y:S01]  /*16d10*/  LDL.LU R20, [R1+0x20] ;  /* 0x0000200001147983 */ /* 0x002ea20000300800 */
[----:B------:R-:W2:Y:S03]  /*16d20*/  LDL.LU R21, [R1+0x24] ;  /* 0x0000240001157983 */ /* 0x000ea60000300800 */
[----:B0-----:R0:W-:Y:S04]  /*16d30*/  STL.64 [R1+0x68], R26 ;  /* 0x0000681a01007387 */ /* 0x0011e80000100a00 */
[----:B0-----:R-:W3:Y:S01]  /*16d40*/  LDL.LU.64 R26, [R1+0x2140] ;  /* 0x00214000011a7983 */ /* 0x001ee20000300a00 */
[----:B------:R-:W-:Y:S01]  /*16d50*/  IMAD.MOV.U32 R12, RZ, RZ, R24 ;  /* 0x000000ffff0c7224 */ /* 0x000fe200078e0018 */
[----:B------:R-:W-:-:S02]  /*16d60*/  MOV R0, R25 ;  /* 0x0000001900007202 */ /* 0x000fc40000000f00 */
[----:B---3--:R-:W-:Y:S01]  /*16d70*/  HMMA.16816.F32.BF16 R24, R4, R26, R8 ;  /* 0x0000001a0418723c */ /* 0x008fe20000041808 */
[----:B------:R-:W4:Y:S01]  /*16d80*/  LDL.LU.64 R10, [R1+0x2138] ;  /* 0x00213800010a7983 */ /* 0x000f220000300a00 */
[----:B------:R-:W4:Y:S11]  /*16d90*/  LDL.LU.64 R8, [R1+0x2130] ;  /* 0x0021300001087983 */ /* 0x000f360000300a00 */
[----:B------:R-:W-:Y:S10]  /*16da0*/  @!UPT UIADD3 URZ, URZ, URZ, URZ ;  /* 0x0000003f3f3ff290 */ /* 0x000ff4000fffe03f */
[----:B------:R-:W-:Y:S01]  /*16db0*/  STL.64 [R1+0x130], R24 ;  /* 0x0001301801007387 */ /* 0x000fe20000100a00 */
[----:B------:R0:W-:Y:S03]  /*16dc0*/  STL.64 [R1+0x138], R26 ;  /* 0x0001381a01007387 */ /* 0x0001e60000100a00 */
[----:B0-----:R-:W3:Y:S04]  /*16dd0*/  LDL.LU R27, [R1+0x2128] ;  /* 0x00212800011b7983 */ /* 0x001ee80000300800 */
[----:B---3--:R-:W0:Y:S04]  /*16de0*/  LDSM.16.MT88.4 R24, [R27+0x1e000] ;  /* 0x01e000001b18783b */ /* 0x008e280000004200 */
[----:B0-----:R-:W-:Y:S01]  /*16df0*/  STL.64 [R1+0x2078], R26 ;  /* 0x0020781a01007387 */ /* 0x001fe20000100a00 */
[----:B------:R0:W-:Y:S02]  /*16e00*/  STL.64 [R1+0x2070], R24 ;  /* 0x0020701801007387 */ /* 0x0001e40000100a00 */
[----:B0-----:R-:W-:-:S02]  /*16e10*/  IMAD.MOV.U32 R24, RZ, RZ, R12 ;  /* 0x000000ffff187224 */ /* 0x001fc400078e000c */
[C---:B----4-:R-:W-:Y:S01]  /*16e20*/  HMMA.16816.F32.BF16 R12, R4.reuse, R14, R8 ;  /* 0x0000000e040c723c */ /* 0x050fe20000041808 */
[----:B------:R-:W3:Y:S01]  /*16e30*/  LDL.LU.64 R10, [R1+0x2120] ;  /* 0x00212000010a7983 */ /* 0x000ee20000300a00 */
[----:B------:R-:W3:Y:S11]  /*16e40*/  LDL.LU.64 R8, [R1+0x2118] ;  /* 0x0021180001087983 */ /* 0x000ef60000300a00 */
[----:B------:R-:W-:Y:S10]  /*16e50*/  @!UPT UIADD3 URZ, URZ, URZ, URZ ;  /* 0x0000003f3f3ff290 */ /* 0x000ff4000fffe03f */
[----:B------:R-:W-:Y:S01]  /*16e60*/  STL.64 [R1+0x120], R12 ;  /* 0x0001200c01007387 */ /* 0x000fe20000100a00 */
[----:B------:R0:W-:Y:S03]  /*16e70*/  STL.64 [R1+0x128], R14 ;  /* 0x0001280e01007387 */ /* 0x0001e60000100a00 */
[----:B0-----:R-:W3:Y:S02]  /*16e80*/  LDL.LU.64 R14, [R1+0x2110] ;  /* 0x00211000010e7983 */ /* 0x001ee40000300a00 */
[C---:B---3--:R-:W-:Y:S02]  /*16e90*/  HMMA.16816.F32.BF16 R12, R4.reuse, R14, R8 ;  /* 0x0000000e040c723c */ /* 0x048fe40000041808 */
[----:B------:R-:W3:Y:S01]  /*16ea0*/  LDL.LU.64 R10, [R1+0x2108] ;  /* 0x00210800010a7983 */ /* 0x000ee20000300a00 */
[----:B------:R-:W3:Y:S11]  /*16eb0*/  LDL.LU.64 R8, [R1+0x2100] ;  /* 0x0021000001087983 */ /* 0x000ef60000300a00 */
[----:B------:R-:W-:Y:S09]  /*16ec0*/  @!UPT UIADD3 URZ, URZ, URZ, URZ ;  /* 0x0000003f3f3ff290 */ /* 0x000ff2000fffe03f */
[----:B------:R-:W-:Y:S01]  /*16ed0*/  STL.64 [R1+0xe0], R12 ;  /* 0x0000e00c01007387 */ /* 0x000fe20000100a00 */
[----:B------:R0:W-:Y:S03]  /*16ee0*/  STL.64 [R1+0xe8], R14 ;  /* 0x0000e80e01007387 */ /* 0x0001e60000100a00 */
[----:B0-----:R-:W3:Y:S02]  /*16ef0*/  LDL.LU.64 R14, [R1+0x20f8] ;  /* 0x0020f800010e7983 */ /* 0x001ee40000300a00 */
[C---:B---3--:R-:W-:Y:S02]  /*16f00*/  HMMA.16816.F32.BF16 R12, R4.reuse, R14, R8 ;  /* 0x0000000e040c723c */ /* 0x048fe40000041808 */
[----:B------:R-:W3:Y:S11]  /*16f10*/  LDL.LU.64 R10, [R1+0x20f0] ;  /* 0x0020f000010a7983 */ /* 0x000ef60000300a00 */
[----:B------:R-:W-:Y:S10]  /*16f20*/  @!UPT UIADD3 URZ, URZ, URZ, URZ ;  /* 0x0000003f3f3ff290 */ /* 0x000ff4000fffe03f */
[----:B------:R0:W-:Y:S01]  /*16f30*/  STL.64 [R1+0x80], R12 ;  /* 0x0000800c01007387 */ /* 0x0001e20000100a00 */
[----:B------:R-:W-:Y:S03]  /*16f40*/  STL.64 [R1+0x88], R14 ;  /* 0x0000880e01007387 */ /* 0x000fe60000100a00 */
[----:B0-----:R-:W4:Y:S01]  /*16f50*/  LDL.LU.64 R12, [R1+0x20e8] ;  /* 0x0020e800010c7983 */ /* 0x001f220000300a00 */
[----:B---3--:R-:W-:Y:S03]  /*16f60*/  HMMA.16816.F32.BF16 R8, R4, R10, R16 ;  /* 0x0000000a0408723c */ /* 0x008fe60000041810 */
[----:B------:R-:W4:Y:S01]  /*16f70*/  LDL.LU.64 R18, [R1+0x20e0] ;  /* 0x0020e00001127983 */ /* 0x000f220000300a00 */
[----:B------:R-:W4:Y:S11]  /*16f80*/  LDL.LU.64 R16, [R1+0x20d8] ;  /* 0x0020d80001107983 */ /* 0x000f360000300a00 */
[----:B------:R-:W-:Y:S08]  /*16f90*/  @!UPT UIADD3 URZ, URZ, URZ, URZ ;  /* 0x0000003f3f3ff290 */ /* 0x000ff0000fffe03f */
[----:B------:R-:W-:Y:S01]  /*16fa0*/  STL.64 [R1+0x100], R8 ;  /* 0x0001000801007387 */ /* 0x000fe20000100a00 */
[----:B------:R0:W-:Y:S03]  /*16fb0*/  STL.64 [R1+0x108], R10 ;  /* 0x0001080a01007387 */ /* 0x0001e60000100a00 */
[----:B0-----:R-:W4:Y:S01]  /*16fc0*/  LDL.LU.64 R10, [R1+0x20d0] ;  /* 0x0020d000010a7983 */ /* 0x001f220000300a00 */
[----:B------:R-:W4:Y:S02]  /*16fd0*/  LDL.LU.64 R8, [R1+0x20c8] ;  /* 0x0020c80001087983 */ /* 0x000f240000300a00 */
[----:B------:R-:W2:Y:S01]  /*16fe0*/  LDL.LU.64 R14, [R1+0x20c0] ;  /* 0x0020c000010e7983 */ /* 0x000ea20000300a00 */
[----:B----4-:R-:W-:Y:S08]  /*16ff0*/  HMMA.16816.F32.BF16 R8, R16, R12, R8 ;  /* 0x0000000c1008723c */ /* 0x010ff00000041808 */
[C---:B--2---:R-:W-:Y:S01]  /*17000*/  HMMA.16816.F32.BF16 R12, R4.reuse, R14, R20 ;  /* 0x0000000e040c723c */ /* 0x044fe20000041814 */
[----:B------:R-:W2:Y:S01]  /*17010*/  LDL.LU.64 R22, [R1+0x20b8] ;  /* 0x0020b80001167983 */ /* 0x000ea20000300a00 */
[----:B------:R-:W2:Y:S11]  /*17020*/  LDL.LU.64 R20, [R1+0x20b0] ;  /* 0x0020b00001147983 */ /* 0x000eb60000300a00 */
[----:B------:R-:W-:Y:S10]  /*17030*/  @!UPT UIADD3 URZ, URZ, URZ, URZ ;  /* 0x0000003f3f3ff290 */ /* 0x000ff4000fffe03f */
[----:B------:R-:W-:Y:S01]  /*17040*/  STL.64 [R1+0xf0], R12 ;  /* 0x0000f00c01007387 */ /* 0x000fe20000100a00 */
[----:B------:R0:W-:Y:S03]  /*17050*/  STL.64 [R1+0xf8], R14 ;  /* 0x0000f80e01007387 */ /* 0x0001e60000100a00 */
[----:B0-----:R-:W2:Y:S02]  /*17060*/  LDL.LU.64 R14, [R1+0x20a8] ;  /* 0x0020a800010e7983 */ /* 0x001ea40000300a00 */
[----:B--2---:R-:W-:Y:S02]  /*17070*/  HMMA.16816.F32.BF16 R12, R4, R14, R20 ;  /* 0x0000000e040c723c */ /* 0x004fe40000041814 */
[----:B------:R-:W2:Y:S11]  /*17080*/  LDL.LU.64 R20, [R1+0x20a0] ;  /* 0x0020a00001147983 */ /* 0x000eb60000300a00 */
[----:B------:R-:W-:Y:S10]  /*17090*/  @!UPT UIADD3 URZ, URZ, URZ, URZ ;  /* 0x0000003f3f3ff290 */ /* 0x000ff4000fffe03f */
[----:B------:R-:W-:Y:S01]  /*170a0*/  STL.64 [R1+0x110], R12 ;  /* 0x0001100c01007387 */ /* 0x000fe20000100a00 */
[----:B------:R0:W-:Y:S03]  /*170b0*/  STL.64 [R1+0x118], R14 ;  /* 0x0001180e01007387 */ /* 0x0001e60000100a00 */
[----:B0-----:R-:W2:Y:S01]  /*170c0*/  LDL.LU.64 R14, [R1+0x2098] ;  /* 0x00209800010e7983 */ /* 0x001ea20000300a00 */
[----:B------:R-:W2:Y:S02]  /*170d0*/  LDL.LU.64 R12, [R1+0x2090] ;  /* 0x00209000010c7983 */ /* 0x000ea40000300a00 */
[----:B------:R0:W-:Y:S02]  /*170e0*/  STL.64 [R1+0x2048], R6 ;  /* 0x0020480601007387 */ /* 0x0001e40000100a00 */
[----:B0-----:R-:W3:Y:S04]  /*170f0*/  LDL R6, [R1+0x494] ;  /* 0x0004940001067983 */ /* 0x001ee80000100800 */
[----:B------:R-:W4:Y:S01]  /*17100*/  LDL R7, [R1+0xab0] ;  /* 0x000ab00001077983 */ /* 0x000f220000100800 */
[----:B------:R-:W-:Y:S02]  /*17110*/  STL.64 [R1+0x2040], R4 ;  /* 0x0020400401007387 */ /* 0x000fe40000100a00 */
[----:B------:R-:W5:Y:S01]  /*17120*/  LDL.LU.64 R22, [R1+0x2088] ;  /* 0x0020880001167983 */ /* 0x000f620000300a00 */
[C---:B--2---:R-:W-:Y:S01]  /*17130*/  HMMA.16816.F32.BF16 R12, R16.reuse, R20, R12 ;  /* 0x00000014100c723c */ /* 0x044fe2000004180c */
[----:B------:R-:W5:Y:S01]  /*17140*/  LDL.LU.64 R20, [R1+0x2080] ;  /* 0x0020800001147983 */ /* 0x000f620000300a00 */
[----:B------:R-:W-:Y:S11]  /*17150*/  IMAD.MOV.U32 R25, RZ, RZ, R0 ;  /* 0x000000ffff197224 */ /* 0x000ff600078e0000 */
[----:B------:R-:W-:Y:S10]  /*17160*/  @!UPT UIADD3 URZ, URZ, URZ, URZ ;  /* 0x0000003f3f3ff290 */ /* 0x000ff4000fffe03f */
[----:B------:R0:W-:Y:S01]  /*17170*/  STL.64 [R1+0x2068], R14 ;  /* 0x0020680e01007387 */ /* 0x0001e20000100a00 */
[----:B------:R-:W-:Y:S02]  /*17180*/  STL.64 [R1+0x2060], R12 ;  /* 0x0020600c01007387 */ /* 0x000fe40000100a00 */
[----:B------:R-:W2:Y:S01]  /*17190*/  LDL.LU.64 R26, [R1+0x2078] ;  /* 0x00207800011a7983 */ /* 0x000ea20000300a00 */
[----:B-----5:R-:W-:Y:S01]  /*171a0*/  HMMA.16816.F32.BF16 R20, R16, R24, R20 ;  /* 0x000000181014723c */ /* 0x020fe20000041814 */
[----:B------:R-:W2:Y:S01]  /*171b0*/  LDL.LU.64 R24, [R1+0x2070] ;  /* 0x0020700001187983 */ /* 0x000ea20000300a00 */
[----:B0-----:R-:W-:Y:S01]  /*171c0*/  MOV R14, R29 ;  /* 0x0000001d000e7202 */ /* 0x001fe20000000f00 */
[----:B------:R-:W-:Y:S02]  /*171d0*/  IMAD.MOV.U32 R15, RZ, RZ, R3 ;  /* 0x000000ffff0f7224 */ /* 0x000fe400078e0003 */
[----:B------:R0:W-:Y:S01]  /*171e0*/  STL.64 [R1+0x2058], R18 ;  /* 0x0020581201007387 */ /* 0x0001e20000100a00 */
[----:B------:R-:W-:Y:S01]  /*171f0*/  STL.64 [R1+0x2050], R16 ;  /* 0x0020501001007387 */ /* 0x000fe20000100a00 */
[----:B0-----:R-:W-:-:S03]  /*17200*/  IMAD.MOV.U32 R18, RZ, RZ, R28 ;  /* 0x000000ffff127224 */ /* 0x001fc600078e001c */
[----:B------:R-:W0:Y:S04]  /*17210*/  S2R R28, SR_TID.X ;  /* 0x00000000001c7919 */ /* 0x000e280000002100 */
[----:B------:R-:W1:Y:S01]  /*17220*/  S2R R0, SR_TID.X ;  /* 0x0000000000007919 */ /* 0x000e620000002100 */
[----:B--2---:R-:W-:Y:S03]  /*17230*/  HMMA.16816.F32.BF16 R8, R24, R14, R8 ;  /* 0x0000000e1808723c */ /* 0x004fe60000041808 */
[----:B------:R-:W2:Y:S01]  /*17240*/  LDL.LU.64 R14, [R1+0x2068] ;  /* 0x00206800010e7983 */ /* 0x000ea20000300a00 */
[----:B------:R-:W2:Y:S01]  /*17250*/  LDL.LU.64 R12, [R1+0x2060] ;  /* 0x00206000010c7983 */ /* 0x000ea20000300a00 */
[C---:B0-----:R-:W-:Y:S01]  /*17260*/  LOP3.LUT R5, R28.reuse, 0x7, RZ, 0xc0, !PT ;  /* 0x000000071c057812 */ /* 0x041fe200078ec0ff */
[----:B------:R-:W-:-:S04]  /*17270*/  IMAD.SHL.U32 R4, R28, 0x2, RZ ;  /* 0x000000021c047824 */ /* 0x000fc800078e00ff */
[----:B------:R-:W-:-:S05]  /*17280*/  IMAD R5, R5, 0x210, RZ ;  /* 0x0000021005057824 */ /* 0x000fca00078e02ff */
[----:B------:R-:W-:-:S04]  /*17290*/  LOP3.LUT R5, R5, 0x30, R4, 0x78, !PT ;  /* 0x0000003005057812 */ /* 0x000fc800078e7804 */
[----:B------:R-:W-:-:S04]  /*172a0*/  LOP3.LUT R5, R5, 0x40, RZ, 0x3c, !PT ;  /* 0x0000004005057812 */ /* 0x000fc800078e3cff */
[----:B------:R-:W-:Y:S01]  /*172b0*/  STL.64 [R1+0x10], R8 ;  /* 0x0000100801007387 */ /* 0x000fe20000100a00 */
[----:B------:R-:W-:Y:S01]  /*172c0*/  STL [R1+0x18], R10 ;  /* 0x0000180a01007387 */ /* 0x000fe20000100800 */
[----:B------:R-:W-:Y:S02]  /*172d0*/  MOV R28, R11 ;  /* 0x0000000b001c7202 */ /* 0x000fe40000000f00 */
[----:B------:R-:W0:Y:S01]  /*172e0*/  LDSM.16.M88.4 R8, [R5+0x22180] ;  /* 0x022180000508783b */ /* 0x000e220000000200 */
[----:B------:R-:W-:Y:S02]  /*172f0*/  MOV R19, R2 ;  /* 0x0000000200137202 */ /* 0x000fe40000000f00 */
[----:B-1----:R-:W-:-:S04]  /*17300*/  LOP3.LUT R0, R0, 0x3, RZ, 0xc0, !PT ;  /* 0x0000000300007812 */ /* 0x002fc800078ec0ff */
[----:B------:R-:W-:-:S04]  /*17310*/  LEA R0, P0, R0, UR4, 0x1 ;  /* 0x0000000400007c11 */ /* 0x000fc8000f8008ff */
[----:B------:R-:W-:Y:S01]  /*17320*/  LOP3.LUT R3, R0, 0x70, RZ, 0xfc, !PT ;  /* 0x0000007000037812 */ /* 0x000fe200078efcff */
[----:B------:R-:W-:-:S03]  /*17330*/  IMAD.X R29, RZ, RZ, UR5, P0 ;  /* 0x00000005ff1d7e24 */ /* 0x000fc600080e06ff */
[C---:B---3--:R-:W-:Y:S02]  /*17340*/  ISETP.GT.U32.AND P6, PT, R3.reuse, R6, PT ;  /* 0x000000060300720c */ /* 0x048fe40003fc4070 */
[----:B----4-:R-:W-:Y:S01]  /*17350*/  ISETP.GT.U32.AND P4, PT, R3, R7, PT ;  /* 0x000000070300720c */ /* 0x010fe20003f84070 */
[----:B------:R-:W-:Y:S01]  /*17360*/  LOP3.LUT R3, R0, 0x79, RZ, 0xfc, !PT ;  /* 0x0000007900037812 */ /* 0x000fe200078efcff */
[----:B------:R-:W-:-:S03]  /*17370*/  ISETP.GT.U32.AND.EX P6, PT, R29, RZ, PT, P6 ;  /* 0x000000ff1d00720c */ /* 0x000fc60003fc4160 */
[C---:B------:R-:W-:Y:S02]  /*17380*/  ISETP.GT.U32.AND P3, PT, R3.reuse, R6, PT ;  /* 0x000000060300720c */ /* 0x040fe40003f64070 */
[----:B------:R-:W-:Y:S01]  /*17390*/  ISETP.GT.U32.AND P0, PT, R3, R7, PT ;  /* 0x000000070300720c */ /* 0x000fe20003f04070 */
[----:B------:R-:W-:Y:S01]  /*173a0*/  SEL R3, RZ, 0x7fff8, !P6 ;  /* 0x0007fff8ff037807 */ /* 0x000fe20007000000 */
[----:B------:R-:W-:Y:S01]  /*173b0*/  STL [R1+0x2018], R28 ;  /* 0x0020181c01007387 */ /* 0x000fe20000100800 */
[----:B------:R-:W-:Y:S03]  /*173c0*/  STL [R1+0x70], R29 ;  /* 0x0000701d01007387 */ /* 0x000fe60000100800 */
[----:B0-----:R-:W-:Y:S01]  /*173d0*/  STL.64 [R1+0x8], R10 ;  /* 0x0000080a01007387 */ /* 0x001fe20000100a00 */
[----:B------:R-:W-:Y:S01]  /*173e0*/  STL [R1+0x170], R3 ;  /* 0x0001700301007387 */ /* 0x000fe20000100800 */
[----:B--2---:R-:W-:Y:S02]  /*173f0*/  HMMA.16816.F32.BF16 R12, R24, R18, R12 ;  /* 0x00000012180c723c */ /* 0x004fe4000004180c */
[----:B------:R-:W2:Y:S01]  /*17400*/  LDL.LU.64 R18, [R1+0x2058] ;  /* 0x0020580001127983 */ /* 0x000ea20000300a00 */
[----:B------:R-:W2:Y:S11]  /*17410*/  LDL.LU.64 R16, [R1+0x2050] ;  /* 0x0020500001107983 */ /* 0x000eb60000300a00 */
[----:B------:R-:W-:Y:S09]  /*17420*/  @!UPT UIADD3 URZ, URZ, URZ, URZ ;  /* 0x0000003f3f3ff290 */ /* 0x000ff2000fffe03f */
[----:B------:R-:W-:Y:S01]  /*17430*/  STL.64 [R1+0x20], R12 ;  /* 0x0000200c01007387 */ /* 0x000fe20000100a00 */
[----:B------:R0:W-:Y:S03]  /*17440*/  STL.64 [R1+0x28], R14 ;  /* 0x0000280e01007387 */ /* 0x0001e60000100a00 */
[----:B0-----:R-:W3:Y:S01]  /*17450*/  LDL.LU R14, [R1+0x68] ;  /* 0x00006800010e7983 */ /* 0x001ee20000300800 */
[----:B------:R-:W3:Y:S01]  /*17460*/  LDL.LU R15, [R1+0x6c] ;  /* 0x00006c00010f7983 */ /* 0x000ee20000300800 */
[----:B------:R-:W-:-:S04]  /*17470*/  LOP3.LUT R2, R0, 0x71, RZ, 0xfc, !PT ;  /* 0x0000007100027812 */ /* 0x000fc800078efcff */
[CC--:B------:R-:W-:Y:S02]  /*17480*/  ISETP.GT.U32.AND P1, PT, R2.reuse, R7.reuse, PT ;  /* 0x000000070200720c */ /* 0x0c0fe40003f24070 */
[-C--:B------:R-:W-:Y:S01]  /*17490*/  ISETP.GT.U32.AND P5, PT, R2, R6.reuse, PT ;  /* 0x000000060200720c */ /* 0x080fe20003fa4070 */
[----:B------:R-:W-:Y:S01]  /*174a0*/  LOP3.LUT R2, R0, 0x78, RZ, 0xfc, !PT ;  /* 0x0000007800027812 */ /* 0x000fe200078efcff */
[C---:B------:R-:W-:Y:S02]  /*174b0*/  ISETP.GT.U32.AND.EX P4, PT, R29.reuse, RZ, PT, P4 ;  /* 0x000000ff1d00720c */ /* 0x040fe40003f84140 */
[C---:B------:R-:W-:Y:S02]  /*174c0*/  ISETP.GT.U32.AND.EX P1, PT, R29.reuse, RZ, PT, P1 ;  /* 0x000000ff1d00720c */ /* 0x040fe40003f24110 */
[C---:B------:R-:W-:Y:S02]  /*174d0*/  ISETP.GT.U32.AND P2, PT, R2.reuse, R6, PT ;  /* 0x000000060200720c */ /* 0x040fe40003f44070 */
[----:B------:R-:W-:Y:S01]  /*174e0*/  ISETP.GT.U32.AND P6, PT, R2, R7, PT ;  /* 0x000000070200720c */ /* 0x000fe20003fc4070 */
[----:B------:R-:W-:Y:S01]  /*174f0*/  LOP3.LUT R2, R0, 0x60, RZ, 0xfc, !PT ;  /* 0x0000006000027812 */ /* 0x000fe200078efcff */
[----:B------:R-:W-:-:S02]  /*17500*/  ISETP.GT.U32.AND.EX P3, PT, R29, RZ, PT, P3 ;  /* 0x000000ff1d00720c */ /* 0x000fc40003f64130 */
[----:B------:R-:W-:Y:S02]  /*17510*/  LOP3.LUT R3, R0, 0x61, RZ, 0xfc, !PT ;  /* 0x0000006100037812 */ /* 0x000fe400078efcff */
[----:B------:R-:W-:Y:S02]  /*17520*/  SEL R4, RZ, 0x1fffe, !P4 ;  /* 0x0001fffeff047807 */ /* 0x000fe40006000000 */
[----:B------:R-:W-:Y:S01]  /*17530*/  SEL R5, RZ, 0x1, !P1 ;  /* 0x00000001ff057807 */ /* 0x000fe20004800000 */
[C---:B------:R-:W-:Y:S01]  /*17540*/  ISETP.GT.U32.AND P4, PT, R2.reuse, R6, PT ;  /* 0x000000060200720c */ /* 0x040fe20003f84070 */
[-C--:B------:R-:W-:Y:S01]  /*17550*/  ISETP.GT.U32.AND P1, PT, R2, R7.reuse, PT ;  /* 0x000000070200720c */ /* 0x080fe20003f24070 */
[----:B------:R-:W-:Y:S01]  /*17560*/  SEL R2, RZ, 0x4, !P3 ;  /* 0x00000004ff027807 */ /* 0x000fe20005800000 */
[----:B------:R-:W-:Y:S02]  /*17570*/  ISETP.GT.U32.AND P3, PT, R3, R7, PT ;  /* 0x000000070300720c */ /* 0x000fe40003f64070 */
[----:B------:R-:W0:Y:S01]  /*17580*/  S2R R7, SR_TID.X ;  /* 0x0000000000077919 */ /* 0x000e220000002100 */
[----:B------:R-:W-:-:S03]  /*17590*/  ISETP.GT.U32.AND.EX P5, PT, R29, RZ, PT, P5 ;  /* 0x000000ff1d00720c */ /* 0x000fc60003fa4150 */
[----:B------:R1:W-:Y:S01]  /*175a0*/  STL [R1+0x7c], R4 ;  /* 0x00007c0401007387 */ /* 0x0003e20000100800 */
[----:B------:R-:W-:Y:S01]  /*175b0*/  STL [R1+0x140], R5 ;  /* 0x0001400501007387 */ /* 0x000fe20000100800 */
[----:B-1----:R-:W-:Y:S01]  /*175c0*/  SEL R4, RZ, 0x4, !P5 ;  /* 0x00000004ff047807 */ /* 0x002fe20006800000 */
[----:B------:R-:W-:-:S04]  /*175d0*/  ISETP.GT.U32.AND P5, PT, R3, R6, PT ;  /* 0x000000060300720c */ /* 0x000fc80003fa4070 */
[----:B------:R1:W-:Y:S01]  /*175e0*/  STL [R1+0x154], R4 ;  /* 0x0001540401007387 */ /* 0x0003e20000100800 */
[----:B------:R-:W-:Y:S01]  /*175f0*/  STL [R1+0x15c], R2 ;  /* 0x00015c0201007387 */ /* 0x000fe20000100800 */
[----:B0-----:R-:W-:Y:S02]  /*17600*/  LOP3.LUT R28, R7, 0x7, RZ, 0xc0, !PT ;  /* 0x00000007071c7812 */ /* 0x001fe400078ec0ff */
[----:B-1----:R-:W2:Y:S01]  /*17610*/  LDL.LU R4, [R1+0x90] ;  /* 0x0000900001047983 */ /* 0x002ea20000300800 */
[----:B------:R-:W2:Y:S02]  /*17620*/  LDL.LU R5, [R1+0x94] ;  /* 0x0000940001057983 */ /* 0x000ea40000300800 */
[----:B------:R-:W2:Y:S02]  /*17630*/  LDL.LU R6, [R1+0x98] ;  /* 0x0000980001067983 */ /* 0x000ea40000300800 */
[----:B------:R-:W2:Y:S01]  /*17640*/  LDL.LU R7, [R1+0x9c] ;  /* 0x00009c0001077983 */ /* 0x000ea20000300800 */
[----:B------:R-:W0:Y:S01]  /*17650*/  S2R R11, SR_TID.X ;  /* 0x00000000000b7919 */ /* 0x000e220000002100 */
[----:B---3--:R-:W-:Y:S11]  /*17660*/  HMMA.16816.F32.BF16 R12, R24, R14, R20 ;  /* 0x0000000e180c723c */ /* 0x008ff60000041814 */
[----:B------:R-:W-:Y:S11]  /*17670*/  @!UPT UIADD3 URZ, URZ, URZ, URZ ;  /* 0x0000003f3f3ff290 */ /* 0x000ff6000fffe03f */
[----:B------:R-:W-:Y:S01]  /*17680*/  @!UPT UIADD3 URZ, URZ, URZ, URZ ;  /* 0x0000003f3f3ff290 */ /* 0x000fe2000fffe03f */
[----:B------:R-:W-:Y:S01]  /*17690*/  STL [R1+0x54], R13 ;  /* 0x0000540d01007387 */ /* 0x000fe20000100800 */
[----:B------:R-:W-:Y:S02]  /*176a0*/  STL.64 [R1+0x58], R14 ;  /* 0x0000580e01007387 */ /* 0x000fe40000100a00 */
[----:B------:R1:W-:Y:S02]  /*176b0*/  STL [R1+0x201c], R27 ;  /* 0x00201c1b01007387 */ /* 0x0003e40000100800 */
[----:B------:R-:W3:Y:S01]  /*176c0*/  LDL R23, [R1+0x494] ;  /* 0x0004940001177983 */ /* 0x000ee20000100800 */
[----:B-1----:R-:W4:Y:S01]  /*176d0*/  LDL R27, [R1+0xab0] ;  /* 0x000ab000011b7983 */ /* 0x002f220000100800 */
[----:B------:R-:W-:Y:S02]  /*176e0*/  IMAD R28, R28, 0x210, RZ ;  /* 0x000002101c1c7824 */ /* 0x000fe400078e02ff */
[----:B0-----:R-:W-:-:S05]  /*176f0*/  IMAD.SHL.U32 R11, R11, 0x2, RZ ;  /* 0x000000020b0b7824 */ /* 0x001fca00078e00ff */
[----:B------:R-:W-:-:S04]  /*17700*/  LOP3.LUT R22, R28, 0x30, R11, 0x78, !PT ;  /* 0x000000301c167812 */ /* 0x000fc800078e780b */
[----:B------:R-:W-:Y:S01]  /*17710*/  LOP3.LUT R22, R22, 0x40, RZ, 0x3c, !PT ;  /* 0x0000004016167812 */ /* 0x000fe200078e3cff */
[----:B------:R-:W-:-:S04]  /*17720*/  IMAD.MOV.U32 R21, RZ, RZ, R12 ;  /* 0x000000ffff157224 */ /* 0x000fc800078e000c */
[----:B------:R-:W0:Y:S01]  /*17730*/  LDSM.16.M88.4 R12, [R22+0x23180] ;  /* 0x02318000160c783b */ /* 0x000e220000000200 */
[C---:B------:R-:W-:Y:S02]  /*17740*/  ISETP.GT.U32.AND.EX P6, PT, R29.reuse, RZ, PT, P6 ;  /* 0x000000ff1d00720c */ /* 0x040fe40003fc4160 */
[C---:B------:R-:W-:Y:S02]  /*17750*/  ISETP.GT.U32.AND.EX P2, PT, R29.reuse, RZ, PT, P2 ;  /* 0x000000ff1d00720c */ /* 0x040fe40003f44120 */
[C---:B------:R-:W-:Y:S02]  /*17760*/  ISETP.GT.U32.AND.EX P4, PT, R29.reuse, RZ, PT, P4 ;  /* 0x000000ff1d00720c */ /* 0x040fe40003f84140 */
[----:B------:R-:W-:Y:S02]  /*17770*/  SEL R3, RZ, 0x1fffe, !P6 ;  /* 0x0001fffeff037807 */ /* 0x000fe40007000000 */
[----:B------:R-:W-:Y:S02]  /*17780*/  SEL R10, RZ, 0x7fff8, !P2 ;  /* 0x0007fff8ff0a7807 */ /* 0x000fe40005000000 */
[C---:B------:R-:W-:Y:S01]  /*17790*/  ISETP.GT.U32.AND.EX P1, PT, R29.reuse, RZ, PT, P1 ;  /* 0x000000ff1d00720c */ /* 0x040fe20003f24110 */
[----:B------:R-:W-:Y:S01]  /*177a0*/  IADD3 R2, P6, R0, 0x38, RZ ;  /* 0x0000003800027810 */ /* 0x000fe20007fde0ff */
[----:B------:R-:W-:-:S02]  /*177b0*/  ISETP.GT.U32.AND.EX P3, PT, R29, RZ, PT, P3 ;  /* 0x000000ff1d00720c */ /* 0x000fc40003f64130 */
[----:B------:R-:W-:Y:S01]  /*177c0*/  SEL R11, RZ, 0x7fff8, !P4 ;  /* 0x0007fff8ff0b7807 */ /* 0x000fe20006000000 */
[----:B0-----:R0:W-:Y:S01]  /*177d0*/  STL.64 [R1+0x2028], R14 ;  /* 0x0020280e01007387 */ /* 0x0011e20000100a00 */
[----:B------:R-:W-:Y:S03]  /*177e0*/  STL.64 [R1+0x2020], R12 ;  /* 0x0020200c01007387 */ /* 0x000fe60000100a00 */
[----:B0-----:R-:W5:Y:S01]  /*177f0*/  LDL.LU R14, [R1+0x218] ;  /* 0x00021800010e7983 */ /* 0x001f620000300800 */
[----:B------:R-:W5:Y:S02]  /*17800*/  LDL.LU R15, [R1+0x21c] ;  /* 0x00021c00010f7983 */ /* 0x000f640000300800 */
[----:B------:R-:W-:Y:S02]  /*17810*/  STL [R1+0x144], R3 ;  /* 0x0001440301007387 */ /* 0x000fe40000100800 */
[----:B------:R0:W-:Y:S01]  /*17820*/  STL [R1+0x150], R10 ;  /* 0x0001500a01007387 */ /* 0x0001e20000100800 */
[----:B------:R-:W-:Y:S01]  /*17830*/  STL [R1+0x158], R11 ;  /* 0x0001580b01007387 */ /* 0x000fe20000100800 */
[----:B0-----:R-:W-:-:S05]  /*17840*/  SEL R10, RZ, 0x1fffe, !P1 ;  /* 0x0001fffeff0a7807 */ /* 0x001fca0004800000 */
[----:B------:R2:W-:Y:S01]  /*17850*/  STL [R1+0x14c], R10 ;  /* 0x00014c0a01007387 */ /* 0x0005e20000100800 */
[----:B------:R-:W5:Y:S01]  /*17860*/  LDL.LU R20, [R1+0x20] ;  /* 0x0000200001147983 */ /* 0x000f620000300800 */
[----:B--2---:R-:W-:Y:S01]  /*17870*/  HMMA.16816.F32.BF16 R8, R16, R8, R4 ;  /* 0x000000081008723c */ /* 0x004fe20000041804 */
[----:B------:R-:W-:Y:S02]  /*17880*/  IADD3 R3, P2, R0, 0x8, RZ ;  /* 0x0000000800037810 */ /* 0x000fe40007f5e0ff */
[----:B------:R-:W-:-:S04]  /*17890*/  ISETP.GT.U32.AND.EX P5, PT, R29, RZ, PT, P5 ;  /* 0x000000ff1d00720c */ /* 0x000fc80003fa4150 */
[----:B------:R-:W-:Y:S02]  /*178a0*/  SEL R12, RZ, 0x4, !P5 ;  /* 0x00000004ff0c7807 */ /* 0x000fe40006800000 */
[C---:B---3--:R-:W-:Y:S02]  /*178b0*/  ISETP.GT.U32.AND P4, PT, R2.reuse, R23, PT ;  /* 0x000000170200720c */ /* 0x048fe40003f84070 */
[----:B----4-:R-:W-:Y:S01]  /*178c0*/  ISETP.GT.U32.AND P1, PT, R2, R27, PT ;  /* 0x0000001b0200720c */ /* 0x010fe20003f24070 */
[----:B------:R-:W-:-:S05]  /*178d0*/  SEL R2, RZ, 0x1, !P3 ;  /* 0x00000001ff027807 */ /* 0x000fca0005800000 */
[----:B------:R-:W-:Y:S01]  /*178e0*/  STL [R1+0x148], R2 ;  /* 0x0001480201007387 */ /* 0x000fe20000100800 */
[----:B------:R-:W5:Y:S02]  /*178f0*/  LDL.LU.64 R6, [R1+0x2048] ;  /* 0x0020480001067983 */ /* 0x000f640000300a00 */
[----:B------:R-:W5:Y:S02]  /*17900*/  LDL.LU.64 R4, [R1+0x2040] ;  /* 0x0020400001047983 */ /* 0x000f640000300a00 */
[----:B------:R-:W-:Y:S01]  /*17910*/  STL.64 [R1+0x2038], R18 ;  /* 0x0020381201007387 */ /* 0x000fe20000100a00 */
[----:B------:R0:W-:Y:S04]  /*17920*/  STL.64 [R1+0x2030], R16 ;  /* 0x0020301001007387 */ /* 0x0001e80000100a00 */
[----:B0-----:R-:W5:Y:S01]  /*17930*/  LDL.LU R16, [R1+0x160] ;  /* 0x0001600001107983 */ /* 0x001f620000300800 */
[----:B------:R-:W5:Y:S02]  /*17940*/  LDL.LU R17, [R1+0x164] ;  /* 0x0001640001117983 */ /* 0x000f640000300800 */
[----:B------:R-:W5:Y:S02]  /*17950*/  LDL.LU R18, [R1+0x168] ;  /* 0x0001680001127983 */ /* 0x000f640000300800 */
[----:B------:R-:W5:Y:S01]  /*17960*/  LDL.LU R19, [R1+0x16c] ;  /* 0x00016c0001137983 */ /* 0x000f620000300800 */
[----:B------:R-:W-:Y:S01]  /*17970*/  ISETP.GT.U32.AND P3, PT, R3, R23, PT ;  /* 0x000000170300720c */ /* 0x000fe20003f64070 */
[----:B------:R-:W-:Y:S01]  /*17980*/  LOP3.LUT R3, R0, 0x69, RZ, 0xfc, !PT ;  /* 0x0000006900037812 */ /* 0x000fe200078efcff */
[----:B------:R-:W-:Y:S01]  /*17990*/  IADD3.X R2, RZ, R29, RZ, P6, !PT ;  /* 0x0000001dff027210 */ /* 0x000fe200037fe4ff */
[----:B------:R0:W-:Y:S02]  /*179a0*/  STL [R1+0x90], R12 ;  /* 0x0000900c01007387 */ /* 0x0001e40000100800 */
[----:B------:R-:W-:-:S02]  /*179b0*/  ISETP.GT.U32.AND P5, PT, R3, R23, PT ;  /* 0x000000170300720c */ /* 0x000fc40003fa4070 */
[----:B------:R-:W-:Y:S02]  /*179c0*/  ISETP.GT.U32.AND P6, PT, R3, R27, PT ;  /* 0x0000001b0300720c */ /* 0x000fe40003fc4070 */
[----:B------:R-:W2:Y:S01]  /*179d0*/  LDL.LU R3, [R1+0x58] ;  /* 0x0000580001037983 */ /* 0x000ea20000300800 */
[C---:B------:R-:W-:Y:S02]  /*179e0*/  ISETP.GT.U32.AND.EX P4, PT, R2.reuse, RZ, PT, P4 ;  /* 0x000000ff0200720c */ /* 0x040fe40003f84140 */
[----:B------:R-:W-:Y:S01]  /*179f0*/  ISETP.GT.U32.AND.EX P1, PT, R2, RZ, PT, P1 ;  /* 0x000000ff0200720c */ /* 0x000fe20003f24110 */
[----:B------:R-:W-:Y:S01]  /*17a00*/  FMUL R2, R21, c[0x0][0x188] ;  /* 0x0000620015027a20 */ /* 0x000fe20000400000 */
[----:B-----5:R-:W-:Y:S01]  /*17a10*/  HMMA.16816.F32.BF16 R4, R4, R14, R16 ;  /* 0x0000000e0404723c */ /* 0x020fe20000041810 */
[----:B------:R-:W3:Y:S01]  /*17a20*/  LDL.LU.64 R18, [R1+0x2038] ;  /* 0x0020380001127983 */ /* 0x000ee20000300a00 */
[----:B------:R-:W3:Y:S02]  /*17a30*/  LDL.LU.64 R16, [R1+0x2030] ;  /* 0x0020300001107983 */ /* 0x000ee40000300a00 */
[----:B------:R-:W4:Y:S02]  /*17a40*/  LDL.LU.64 R14, [R1+0x2028] ;  /* 0x00202800010e7983 */ /* 0x000f240000300a00 */
[----:B0-----:R-:W3:Y:S11]  /*17a50*/  LDL.LU.64 R12, [R1+0x2020] ;  /* 0x00202000010c7983 */ /* 0x001ef60000300a00 */
[----:B------:R-:W-:Y:S06]  /*17a60*/  @!UPT UIADD3 URZ, URZ, URZ, URZ ;  /* 0x0000003f3f3ff290 */ /* 0x000fec000fffe03f */
[----:B------:R-:W-:Y:S01]  /*17a70*/  STL.64 [R1+0x60], R4 ;  /* 0x0000600401007387 */ /* 0x000fe20000100a00 */
[----:B------:R-:W-:Y:S02]  /*17a80*/  STL.64 [R1+0x68], R6 ;  /* 0x0000680601007387 */ /* 0x000fe40000100a00 */
[----:B------:R-:W0:Y:S04]  /*17a90*/  LDSM.16.M88.4 R4, [R22+0x24180] ;  /* 0x024180001604783b */ /* 0x000e280000000200 */
[----:B0-----:R-:W-:Y:S02]  /*17aa0*/  IMAD.MOV.U32 R21, RZ, RZ, R5 ;  /* 0x000000ffff157224 */ /* 0x001fe400078e0005 */
[----:B------:R-:W-:Y:S01]  /*17ab0*/  IMAD.MOV.U32 R28, RZ, RZ, R4 ;  /* 0x000000ffff1c7224 */ /* 0x000fe200078e0004 */
[----:B------:R-:W-:Y:S01]  /*17ac0*/  FSEL R5, R2, -INF , !P4 ;  /* 0xff80000002057808 */ /* 0x000fe20006000000 */
[----:B--2---:R-:W-:Y:S01]  /*17ad0*/  FMUL R4, R3, c[0x0][0x188] ;  /* 0x0000620003047a20 */ /* 0x004fe20000400000 */
[----:B------:R-:W-:Y:S03]  /*17ae0*/  STL.64 [R1+0x38], R6 ;  /* 0x0000380601007387 */ /* 0x000fe60000100a00 */
[----:B------:R0:W-:Y:S02]  /*17af0*/  STL [R1+0x614], R5 ;  /* 0x0006140501007387 */ /* 0x0001e40000100800 */
[----:B0-----:R-:W-:-:S02]  /*17b00*/  FSEL R5, R4, -INF , !P1 ;  /* 0xff80000004057808 */ /* 0x001fc40004800000 */
[----:B------:R-:W3:Y:S03]  /*17b10*/  LDL.LU R4, [R1+0xa0] ;  /* 0x0000a00001047983 */ /* 0x000ee60000300800 */
[----:B------:R0:W-:Y:S02]  /*17b20*/  STL [R1+0x61c], R5 ;  /* 0x00061c0501007387 */ /* 0x0001e40000100800 */
[----:B0-----:R-:W3:Y:S01]  /*17b30*/  LDL.LU R5, [R1+0xa4] ;  /* 0x0000a40001057983 */ /* 0x001ee20000300800 */
[----:B------:R-:W3:Y:S02]  /*17b40*/  LDL.LU R6, [R1+0xa8] ;  /* 0x0000a80001067983 */ /* 0x000ee40000300800 */
[----:B------:R-:W3:Y:S01]  /*17b50*/  LDL.LU R7, [R1+0xac] ;  /* 0x0000ac0001077983 */ /* 0x000ee20000300800 */
[----:B------:R-:W-:Y:S02]  /*17b60*/  LOP3.LUT R3, R0, 0x68, RZ, 0xfc, !PT ;  /* 0x0000006800037812 */ /* 0x000fe400078efcff */
[----:B------:R-:W-:-:S02]  /*17b70*/  IADD3.X R2, RZ, R29, RZ, P2, !PT ;  /* 0x0000001dff027210 */ /* 0x000fc400017fe4ff */
[C---:B------:R-:W-:Y:S02]  /*17b80*/  ISETP.GT.U32.AND P1, PT, R3.reuse, R27, PT ;  /* 0x0000001b0300720c */ /* 0x040fe40003f24070 */
[-C--:B------:R-:W-:Y:S01]  /*17b90*/  ISETP.GT.U32.AND P2, PT, R3, R23.reuse, PT ;  /* 0x000000170300720c */ /* 0x080fe20003f44070 */
[----:B------:R-:W2:Y:S01]  /*17ba0*/  LDL.LU R27, [R1+0x201c] ;  /* 0x00201c00011b7983 */ /* 0x000ea20000300800 */
[----:B------:R-:W5:Y:S01]  /*17bb0*/  LDL.LU R3, [R1+0x10] ;  /* 0x0000100001037983 */ /* 0x000f620000300800 */
[----:B------:R-:W-:Y:S02]  /*17bc0*/  ISETP.GT.U32.AND.EX P3, PT, R2, RZ, PT, P3 ;  /* 0x000000ff0200720c */ /* 0x000fe40003f64130 */
[----:B------:R-:W2:Y:S01]  /*17bd0*/  LDL.LU R2, [R1+0x28] ;  /* 0x0000280001027983 */ /* 0x000ea20000300800 */
[----:B---3--:R-:W-:Y:S03]  /*17be0*/  HMMA.16816.F32.BF16 R4, R16, R12, R4 ;  /* 0x0000000c1004723c */ /* 0x008fe60000041804 */
[----:B------:R-:W3:Y:S01]  /*17bf0*/  LDL.LU R12, [R1+0x18] ;  /* 0x00001800010c7983 */ /* 0x000ee20000300800 */
[----:B------:R-:W3:Y:S02]  /*17c00*/  LDL R13, [R1+0xab0] ;  /* 0x000ab000010d7983 */ /* 0x000ee40000100800 */
[----:B----4-:R0:W-:Y:S02]  /*17c10*/  STL.64 [R1+0x2010], R14 ;  /* 0x0020100e01007387 */ /* 0x0101e40000100a00 */
[----:B0-----:R-:W4:Y:S11]  /*17c20*/  LDL.LU R15, [R1+0x14] ;  /* 0x00001400010f7983 */ /* 0x001f360000300800 */
[----:B------:R-:W-:Y:S04]  /*17c30*/  @!UPT UIADD3 URZ, URZ, URZ, URZ ;  /* 0x0000003f3f3ff290 */ /* 0x000fe8000fffe03f */
[----:B------:R0:W-:Y:S01]  /*17c40*/  STL.64 [R1+0x2008], R6 ;  /* 0x0020080601007387 */ /* 0x0001e20000100a00 */
[----:B------:R1:W-:Y:S03]  /*17c50*/  STL.64 [R1+0x2000], R4 ;  /* 0x0020000401007387 */ /* 0x0003e60000100a00 */
[----:B0-----:R-:W3:Y:S01]  /*17c60*/  LDL.LU R6, [R1+0x8] ;  /* 0x0000080001067983 */ /* 0x001ee20000300800 */
[----:B------:R-:W3:Y:S01]  /*17c70*/  LDL.LU R7, [R1+0xc] ;  /* 0x00000c0001077983 */ /* 0x000ee20000300800 */
[----:B------:R-:W-:Y:S01]  /*17c80*/  ISETP.GT.U32.AND P4, PT, R0, R23, PT ;  /* 0x000000170000720c */ /* 0x000fe20003f84070 */
[----:B------:R-:W-:Y:S02]  /*17c90*/  FMUL R20, R20, c[0x0][0x188] ;  /* 0x0000620014147a20 */ /* 0x000fe40000400000 */
[----:B-----5:R-:W-:Y:S02]  /*17ca0*/  FMUL R3, R3, c[0x0][0x188] ;  /* 0x0000620003037a20 */ /* 0x020fe40000400000 */
[----:B--2---:R-:W-:Y:S01]  /*17cb0*/  FMUL R2, R2, c[0x0][0x188] ;  /* 0x0000620002027a20 */ /* 0x004fe20000400000 */
[----:B------:R-:W-:-:S02]  /*17cc0*/  ISETP.GT.U32.AND.EX P4, PT, R29, RZ, PT, P4 ;  /* 0x000000ff1d00720c */ /* 0x000fc40003f84140 */
[----:B-1----:R-:W-:Y:S02]  /*17cd0*/  FSEL R4, R20, -INF , !P3 ;  /* 0xff80000014047808 */ /* 0x002fe40005800000 */
[----:B------:R-:W-:Y:S02]  /*17ce0*/  FSEL R3, R3, -INF , !P4 ;  /* 0xff80000003037808 */ /* 0x000fe40006000000 */
[----:B------:R-:W-:Y:S01]  /*17cf0*/  FSEL R2, R2, -INF , !P4 ;  /* 0xff80000002027808 */ /* 0x000fe20006000000 */
[----:B------:R0:W-:Y:S02]  /*17d00*/  STL [R1+0x17c], R4 ;  /* 0x00017c0401007387 */ /* 0x0001e40000100800 */
[----:B------:R4:W-:Y:S02]  /*17d10*/  STL [R1+0x178], R3 ;  /* 0x0001780301007387 */ /* 0x0009e40000100800 */
[----:B------:R1:W-:Y:S02]  /*17d20*/  STL [R1+0x180], R2 ;  /* 0x0001800201007387 */ /* 0x0003e40000100800 */
[----:B------:R-:W-:-:S02]  /*17d30*/  IMAD.MOV.U32 R20, RZ, RZ, R28 ;  /* 0x000000ffff147224 */ /* 0x000fc400078e001c */
[----:B------:R-:W2:Y:S04]  /*17d40*/  LDL.LU R28, [R1+0x2018] ;  /* 0x00201800011c7983 */ /* 0x000ea80000300800 */
[----:B0-----:R-:W5:Y:S01]  /*17d50*/  LDL.LU R4, [R1+0xb0] ;  /* 0x0000b00001047983 */ /* 0x001f620000300800 */
[----:B------:R-:W5:Y:S01]  /*17d60*/  LDL.LU R5, [R1+0xb4] ;  /* 0x0000b40001057983 */ /* 0x000f620000300800 */
[----:B------:R-:W-:-:S04]  /*17d70*/  ISETP.GE.U32.AND P3, PT, R0, R23, PT ;  /* 0x000000170000720c */ /* 0x000fc80003f66070 */
[----:B------:R-:W-:Y:S01]  /*17d80*/  ISETP.GE.U32.AND.EX P3, PT, R29, RZ, PT, P3 ;  /* 0x000000ff1d00720c */ /* 0x000fe20003f66130 */
[----:B---3--:R-:W-:Y:S01]  /*17d90*/  HMMA.16816.F32.BF16 R8, R24, R6, R8 ;  /* 0x000000061808723c */ /* 0x008fe20000041808 */
[----:B------:R-:W5:Y:S01]  /*17da0*/  LDL.LU R6, [R1+0xb8] ;  /* 0x0000b80001067983 */ /* 0x000f620000300800 */
[----:B------:R-:W5:Y:S02]  /*17db0*/  LDL.LU R7, [R1+0xbc] ;  /* 0x0000bc0001077983 */ /* 0x000f640000300800 */
[----:B----4-:R-:W-:Y:S01]  /*17dc0*/  FMUL R3, R15, c[0x0][0x188] ;  /* 0x000062000f037a20 */ /* 0x010fe20000400000 */
[----:B------:R-:W-:Y:S01]  /*17dd0*/  ISETP.GT.U32.AND P4, PT, R0, R13, PT ;  /* 0x0000000d0000720c */ /* 0x000fe20003f84070 */
[----:B-1----:R-:W-:-:S03]  /*17de0*/  FMUL R2, R12, c[0x0][0x188] ;  /* 0x000062000c027a20 */ /* 0x002fc60000400000 */
[----:B------:R-:W-:Y:S01]  /*17df0*/  FSEL R3, R3, -INF , !P3 ;  /* 0xff80000003037808 */ /* 0x000fe20005800000 */
[----:B------:R-:W-:Y:S02]  /*17e00*/  ISETP.GE.U32.AND P3, PT, R0, R13, PT ;  /* 0x0000000d0000720c */ /* 0x000fe40003f66070 */
[----:B------:R-:W0:Y:S01]  /*17e10*/  LDSM.16.M88.4 R12, [R22+0x25180] ;  /* 0x02518000160c783b */ /* 0x000e220000000200 */
[C---:B------:R-:W-:Y:S02]  /*17e20*/  ISETP.GT.U32.AND.EX P4, PT, R29.reuse, RZ, PT, P4 ;  /* 0x000000ff1d00720c */ /* 0x040fe40003f84140 */
[C---:B------:R-:W-:Y:S02]  /*17e30*/  ISETP.GT.U32.AND.EX P5, PT, R29.reuse, RZ, PT, P5 ;  /* 0x000000ff1d00720c */ /* 0x040fe40003fa4150 */
[----:B------:R-:W-:-:S06]  /*17e40*/  ISETP.GT.U32.AND.EX P6, PT, R29, RZ, PT, P6 ;  /* 0x000000ff1d00720c */ /* 0x000fcc0003fc4160 */
[----:B------:R-:W-:Y:S01]  /*17e50*/  STL [R1+0x1fec], R9 ;  /* 0x001fec0901007387 */ /* 0x000fe20000100800 */
[----:B------:R-:W-:Y:S02]  /*17e60*/  STL [R1+0x1fe8], R11 ;  /* 0x001fe80b01007387 */ /* 0x000fe40000100800 */
[----:B------:R1:W-:Y:S01]  /*17e70*/  STL [R1+0x16c], R3 ;  /* 0x00016c0301007387 */ /* 0x0003e20000100800 */
[----:B------:R-:W-:Y:S02]  /*17e80*/  ISETP.GT.U32.AND.EX P1, PT, R29, RZ, PT, P1 ;  /* 0x000000ff1d00720c */ /* 0x000fe40003f24110 */
[----:B-1----:R-:W-:Y:S01]  /*17e90*/  FSEL R3, R2, -INF , !P4 ;  /* 0xff80000002037808 */ /* 0x002fe20006000000 */
[----:B------:R-:W-:-:S04]  /*17ea0*/  SEL R29, RZ, 0x1, !P6 ;  /* 0x00000001ff1d7807 */ /* 0x000fc80007000000 */
[----:B------:R1:W-:Y:S01]  /*17eb0*/  STL [R1+0x174], R3 ;  /* 0x0001740301007387 */ /* 0x0003e20000100800 */
[----:B0-----:R-:W-:Y:S01]  /*17ec0*/  MOV R11, R13 ;  /* 0x0000000d000b7202 */ /* 0x001fe20000000f00 */
[----:B------:R-:W-:Y:S02]  /*17ed0*/  IMAD.MOV.U32 R9, RZ, RZ, R12 ;  /* 0x000000ffff097224 */ /* 0x000fe400078e000c */
[----:B------:R0:W-:Y:S01]  /*17ee0*/  STL.64 [R1+0x48], R14 ;  /* 0x0000480e01007387 */ /* 0x0001e20000100a00 */
[----:B-1----:R-:W-:-:S03]  /*17ef0*/  SEL R3, RZ, 0x4, !P5 ;  /* 0x00000004ff037807 */ /* 0x002fc60006800000 */
[----:B0-----:R-:W3:Y:S01]  /*17f00*/  LDL.LU.64 R14, [R1+0x2010] ;  /* 0x00201000010e7983 */ /* 0x001ee20000300a00 */
[----:B------:R0:W-:Y:S03]  /*17f10*/  STL.64 [R1+0x1ff8], R10 ;  /* 0x001ff80a01007387 */ /* 0x0001e60000100a00 */
[----:B0-----:R-:W4:Y:S01]  /*17f20*/  LDL R11, [R1+0xab0] ;  /* 0x000ab000010b7983 */ /* 0x001f220000100800 */
[----:B------:R0:W-:Y:S02]  /*17f30*/  STL.64 [R1+0x1ff0], R8 ;  /* 0x001ff00801007387 */ /* 0x0001e40000100a00 */
[----:B------:R-:W-:Y:S01]  /*17f40*/  STL [R1+0x78], R3 ;  /* 0x0000780301007387 */ /* 0x000fe20000100800 */
[----:B0-----:R-:W3:Y:S01]  /*17f50*/  LDL.LU R9, [R1+0x24] ;  /* 0x0000240001097983 */ /* 0x001ee20000300800 */
[----:B------:R-:W3:Y:S02]  /*17f60*/  LDL.LU R13, [R1+0x2c] ;  /* 0x00002c00010d7983 */ /* 0x000ee40000300800 */
[----:B------:R0:W-:Y:S02]  /*17f70*/  STL [R1+0x1f20], R29 ;  /* 0x001f201d01007387 */ /* 0x0001e40000100800 */
[----:B0-----:R-:W3:Y:S01]  /*17f80*/  LDL R29, [R1+0x70] ;  /* 0x00007000011d7983 */ /* 0x001ee20000100800 */
[----:B--2---:R-:W-:Y:S01]  /*17f90*/  FMUL R12, R28, c[0x0][0x188] ;  /* 0x000062001c0c7a20 */ /* 0x004fe20000400000 */
[----:B------:R-:W-:-:S02]  /*17fa0*/  SEL R28, RZ, 0x1fffe, !P1 ;  /* 0x0001fffeff1c7807 */ /* 0x000fc40004800000 */
[----:B------:R-:W-:-:S04]  /*17fb0*/  IADD3 R2, P4, R0, 0x9, RZ ;  /* 0x0000000900027810 */ /* 0x000fc80007f9e0ff */
[----:B------:R-:W-:Y:S01]  /*17fc0*/  ISETP.GT.U32.AND P5, PT, R2, R23, PT ;  /* 0x000000170200720c */ /* 0x000fe20003fa4070 */
[----:B------:R0:W-:Y:S04]  /*17fd0*/  STL [R1+0x1f58], R28 ;  /* 0x001f581c01007387 */ /* 0x0001e80000100800 */
[----:B0-----:R-:W2:Y:S01]  /*17fe0*/  LDL R28, [R1+0x494] ;  /* 0x00049400011c7983 */ /* 0x001ea20000100800 */
[----:B-----5:R-:W-:Y:S03]  /*17ff0*/  HMMA.16816.F32.BF16 R20, R16, R20, R4 ;  /* 0x000000141014723c */ /* 0x020fe60000041804 */
[----:B------:R-:W5:Y:S01]  /*18000*/  LDL.LU.64 R6, [R1+0x2008] ;  /* 0x0020080001067983 */ /* 0x000f620000300a00 */
[----:B------:R-:W5:Y:S03]  /*18010*/  LDL.LU.64 R4, [R1+0x2000] ;  /* 0x0020000001047983 */ /* 0x000f660000300a00 */
[----:B------:R-:W0:Y:S11]  /*18020*/  S2R R10, SR_TID.X ;  /* 0x00000000000a7919 */ /* 0x000e360000002100 */
[----:B------:R-:W-:Y:S05]  /*18030*/  @!UPT UIADD3 URZ, URZ, URZ, URZ ;  /* 0x0000003f3f3ff290 */ /* 0x000fea000fffe03f */
[----:B------:R-:W-:Y:S01]  /*18040*/  STL.64 [R1+0x1fe0], R22 ;  /* 0x001fe01601007387 */ /* 0x000fe20000100a00 */
[----:B0-----:R-:W-:-:S03]  /*18050*/  IMAD.SHL.U32 R10, R10, 0x2, RZ ;  /* 0x000000020a0a7824 */ /* 0x001fc600078e00ff */
[----:B------:R0:W-:Y:S04]  /*18060*/  STL.64 [R1+0x1fd8], R20 ;  /* 0x001fd81401007387 */ /* 0x0001e80000100a00 */
[----:B0-----:R-:W5:Y:S01]  /*18070*/  LDL.LU R20, [R1+0xc0] ;  /* 0x0000c00001147983 */ /* 0x001f620000300800 */
[-C--:B----4-:R-:W-:Y:S01]  /*18080*/  ISETP.GT.U32.AND P6, PT, R2, R11.reuse, PT ;  /* 0x0000000b0200720c */ /* 0x090fe20003fc4070 */
[----:B------:R-:W-:Y:S02]  /*18090*/  IADD3 R2, P1, R0, 0x10, RZ ;  /* 0x0000001000027810 */ /* 0x000fe40007f3e0ff */
[----:B---3--:R-:W-:Y:S02]  /*180a0*/  IMAD.X R3, RZ, RZ, R29, P4 ;  /* 0x000000ffff037224 */ /* 0x008fe400020e061d */
[----:B------:R-:W-:-:S02]  /*180b0*/  ISETP.GT.U32.AND P4, PT, R2, R11, PT ;  /* 0x0000000b0200720c */ /* 0x000fc40003f84070 */
[----:B------:R-:W0:Y:S01]  /*180c0*/  S2R R11, SR_TID.X ;  /* 0x00000000000b7919 */ /* 0x000e220000002100 */
[C---:B------:R-:W-:Y:S02]  /*180d0*/  ISETP.GE.U32.AND.EX P3, PT, R29.reuse, RZ, PT, P3 ;  /* 0x000000ff1d00720c */ /* 0x040fe40003f66130 */
[----:B------:R-:W-:Y:S02]  /*180e0*/  ISETP.GT.U32.AND.EX P2, PT, R29, RZ, PT, P2 ;  /* 0x000000ff1d00720c */ /* 0x000fe40003f44120 */
[----:B------:R-:W-:-:S05]  /*180f0*/  FSEL R8, R12, -INF , !P3 ;  /* 0xff8000000c087808 */ /* 0x000fca0005800000 */
[----:B------:R-:W-:Y:S01]  /*18100*/  STL [R1+0x168], R8 ;  /* 0x0001680801007387 */ /* 0x000fe20000100800 */
[----:B------:R-:W3:Y:S02]  /*18110*/  LDL.LU R21, [R1+0xc4] ;  /* 0x0000c40001157983 */ /* 0x000ee40000300800 */
[----:B------:R-:W3:Y:S02]  /*18120*/  LDL.LU R22, [R1+0xc8] ;  /* 0x0000c80001167983 */ /* 0x000ee40000300800 */
[----:B------:R-:W3:Y:S01]  /*18130*/  LDL.LU R23, [R1+0xcc] ;  /* 0x0000cc0001177983 */ /* 0x000ee20000300800 */
[----:B0-----:R-:W-:-:S05]  /*18140*/  LOP3.LUT R11, R11, 0x7, RZ, 0xc0, !PT ;  /* 0x000000070b0b7812 */ /* 0x001fca00078ec0ff */
[----:B------:R-:W-:Y:S01]  /*18150*/  IMAD R11, R11, 0x210, RZ ;  /* 0x000002100b0b7824 */ /* 0x000fe200078e02ff */
[----:B--2---:R-:W-:Y:S01]  /*18160*/  ISETP.GT.U32.AND P3, PT, R2, R28, PT ;  /* 0x0000001c0200720c */ /* 0x004fe20003f64070 */
[----:B------:R-:W-:-:S03]  /*18170*/  SEL R2, RZ, 0x7fff8, !P2 ;  /* 0x0007fff8ff027807 */ /* 0x000fc60005000000 */
[----:B------:R-:W-:-:S04]  /*18180*/  LOP3.LUT R11, R11, 0x30, R10, 0x78, !PT ;  /* 0x000000300b0b7812 */ /* 0x000fc800078e780a */
[----:B------:R-:W-:Y:S01]  /*18190*/  LOP3.LUT R11, R11, 0x40, RZ, 0x3c, !PT ;  /* 0x000000400b0b7812 */ /* 0x000fe200078e3cff */
[----:B-----5:R-:W-:Y:S01]  /*181a0*/  HMMA.16816.F32.BF16 R4, R24, R14, R4 ;  /* 0x0000000e1804723c */ /* 0x020fe20000041804 */
[----:B------:R-:W2:Y:S11]  /*181b0*/  LDL R15, [R1+0xab0] ;  /* 0x000ab000010f7983 */ /* 0x000eb60000100800 */
[----:B------:R-:W-:Y:S11]  /*181c0*/  @!UPT UIADD3 URZ, URZ, URZ, URZ ;  /* 0x0000003f3f3ff290 */ /* 0x000ff6000fffe03f */
[----:B------:R-:W-:Y:S01]  /*181d0*/  STL [R1+0x1fd4], R6 ;  /* 0x001fd40601007387 */ /* 0x000fe20000100800 */
[----:B------:R-:W-:Y:S02]  /*181e0*/  STL [R1+0x1fd0], R7 ;  /* 0x001fd00701007387 */ /* 0x000fe40000100800 */
[----:B------:R0:W-:Y:S02]  /*181f0*/  STL [R1+0x74], R2 ;  /* 0x0000740201007387 */ /* 0x0001e40000100800 */
[----:B0-----:R-:W-:Y:S02]  /*18200*/  FMUL R2, R9, c[0x0][0x188] ;  /* 0x0000620009027a20 */ /* 0x001fe40000400000 */
[----:B------:R-:W0:Y:S04]  /*18210*/  LDSM.16.M88.4 R8, [R11+0x26180] ;  /* 0x026180000b08783b */ /* 0x000e280000000200 */
[----:B0-----:R0:W-:Y:S01]  /*18220*/  STL.64 [R1+0x18], R10 ;  /* 0x0000180a01007387 */ /* 0x0011e20000100a00 */
[----:B------:R-:W-:-:S02]  /*18230*/  IMAD.MOV.U32 R6, RZ, RZ, R8 ;  /* 0x000000ffff067224 */ /* 0x000fc400078e0008 */
[----:B------:R-:W-:Y:S01]  /*18240*/  IMAD.MOV.U32 R7, RZ, RZ, R9 ;  /* 0x000000ffff077224 */ /* 0x000fe200078e0009 */
[----:B0-----:R-:W4:Y:S01]  /*18250*/  LDL.LU.64 R10, [R1+0x1ff8] ;  /* 0x001ff800010a7983 */ /* 0x001f220000300a00 */
[----:B------:R-:W5:Y:S01]  /*18260*/  LDL.LU.64 R8, [R1+0x1ff0] ;  /* 0x001ff00001087983 */ /* 0x000f620000300a00 */
[----:B------:R-:W-:Y:S01]  /*18270*/  ISETP.GT.U32.AND.EX P5, PT, R3, RZ, PT, P5 ;  /* 0x000000ff0300720c */ /* 0x000fe20003fa4150 */
[----:B------:R-:W-:Y:S01]  /*18280*/  FMUL R13, R13, c[0x0][0x188] ;  /* 0x000062000d0d7a20 */ /* 0x000fe20000400000 */
[----:B------:R-:W-:Y:S02]  /*18290*/  ISETP.GT.U32.AND.EX P6, PT, R3, RZ, PT, P6 ;  /* 0x000000ff0300720c */ /* 0x000fe40003fc4160 */
[----:B------:R-:W-:Y:S01]  /*182a0*/  IADD3.X R12, RZ, R29, RZ, P1, !PT ;  /* 0x0000001dff0c7210 */ /* 0x000fe20000ffe4ff */
[----:B------:R-:W-:Y:S01]  /*182b0*/  IADD3 R3, P2, R0, 0x11, RZ ;  /* 0x0000001100037810 */ /* 0x000fe20007f5e0ff */
[----:B------:R-:W-:Y:S02]  /*182c0*/  FSEL R14, R2, -INF , !P5 ;  /* 0xff800000020e7808 */ /* 0x000fe40006800000 */
[----:B------:R-:W-:-:S02]  /*182d0*/  FSEL R13, R13, -INF , !P6 ;  /* 0xff8000000d0d7808 */ /* 0x000fc40007000000 */
[C---:B------:R-:W-:Y:S02]  /*182e0*/  ISETP.GT.U32.AND.EX P3, PT, R12.reuse, RZ, PT, P3 ;  /* 0x000000ff0c00720c */ /* 0x040fe40003f64130 */
[C---:B------:R-:W-:Y:S01]  /*182f0*/  ISETP.GT.U32.AND P1, PT, R3.reuse, R28, PT ;  /* 0x0000001c0300720c */ /* 0x040fe20003f24070 */
[----:B------:R-:W-:Y:S01]  /*18300*/  STL [R1+0x160], R14 ;  /* 0x0001600e01007387 */ /* 0x000fe20000100800 */
[----:B------:R4:W-:Y:S01]  /*18310*/  STL [R1+0x164], R13 ;  /* 0x0001640d01007387 */ /* 0x0009e20000100800 */
[----:B------:R-:W-:Y:S02]  /*18320*/  ISETP.GT.U32.AND.EX P4, PT, R12, RZ, PT, P4 ;  /* 0x000000ff0c00720c */ /* 0x000fe40003f84140 */
[----:B--2---:R-:W-:Y:S01]  /*18330*/  ISETP.GT.U32.AND P6, PT, R3, R15, PT ;  /* 0x0000000f0300720c */ /* 0x004fe20003fc4070 */
[----:B-----5:R-:W-:-:S05]  /*18340*/  FMUL R8, R8, c[0x0][0x188] ;  /* 0x0000620008087a20 */ /* 0x020fca0000400000 */
[----:B------:R-:W-:Y:S02]  /*18350*/  FSEL R3, R8, -INF , !P3 ;  /* 0xff80000008037808 */ /* 0x000fe40005800000 */
[----:B------:R-:W2:Y:S03]  /*18360*/  LDL R8, [R1+0xab0] ;  /* 0x000ab00001087983 */ /* 0x000ea60000100800 */
[----:B------:R0:W-:Y:S02]  /*18370*/  STL [R1+0x5b8], R3 ;  /* 0x0005b80301007387 */ /* 0x0001e40000100800 */
[----:B------:R-:W-:Y:S02]  /*18380*/  IMAD.MOV.U32 R12, RZ, RZ, R9 ;  /* 0x000000ffff0c7224 */ /* 0x000fe400078e0009 */
[----:B------:R-:W5:Y:S01]  /*18390*/  LDL.LU R9, [R1+0x1fec] ;  /* 0x001fec0001097983 */ /* 0x000f620000300800 */
[----:B----4-:R-:W-:-:S02]  /*183a0*/  IMAD.MOV.U32 R13, RZ, RZ, R11 ;  /* 0x000000ffff0d7224 */ /* 0x010fc400078e000b */
[----:B------:R-:W4:Y:S05]  /*183b0*/  LDL.LU R11, [R1+0x1fe8] ;  /* 0x001fe800010b7983 */ /* 0x000f2a0000300800 */
[----:B---3--:R-:W-:Y:S01]  /*183c0*/  HMMA.16816.F32.BF16 R12, R16, R12, R20 ;  /* 0x0000000c100c723c */ /* 0x008fe20000041814 */
[----:B------:R-:W-:Y:S02]  /*183d0*/  IADD3 R2, P5, R0, 0x18, RZ ;  /* 0x0000001800027810 */ /* 0x000fe40007fbe0ff */
[----:B0-----:R-:W-:Y:S01]  /*183e0*/  IADD3.X R3, RZ, R29, RZ, P2, !PT ;  /* 0x0000001dff037210 */ /* 0x001fe200017fe4ff */
[----:B------:R-:W3:Y:S01]  /*183f0*/  LDL.LU.64 R22, [R1+0x1fe0] ;  /* 0x001fe00001167983 */ /* 0x000ee20000300a00 */
[----:B------:R-:W3:Y:S01]  /*18400*/  LDL.LU.64 R20, [R1+0x1fd8] ;  /* 0x001fd80001147983 */ /* 0x000ee20000300a00 */
[----:B------:R-:W-:-:S02]  /*18410*/  ISETP.GT.U32.AND P3, PT, R2, R28, PT ;  /* 0x0000001c0200720c */ /* 0x000fc40003f64070 */
[C---:B------:R-:W-:Y:S02]  /*18420*/  ISETP.GT.U32.AND.EX P1, PT, R3.reuse, RZ, PT, P1 ;  /* 0x000000ff0300720c */ /* 0x040fe40003f24110 */
[----:B------:R-:W-:Y:S01]  /*18430*/  ISETP.GT.U32.AND.EX P6, PT, R3, RZ, PT, P6 ;  /* 0x000000ff0300720c */ /* 0x000fe20003fc4160 */
[----:B------:R-:W-:Y:S01]  /*18440*/  STL.64 [R1+0x1fc8], R18 ;  /* 0x001fc81201007387 */ /* 0x000fe20000100a00 */
[----:B------:R-:W-:Y:S11]  /*18450*/  STL.64 [R1+0x1fc0], R16 ;  /* 0x001fc01001007387 */ /* 0x000ff60000100a00 */
[----:B------:R-:W-:Y:S01]  /*18460*/  STL.64 [R1+0x1fb8], R14 ;  /* 0x001fb80e01007387 */ /* 0x000fe20000100a00 */
[----:B------:R0:W-:Y:S01]  /*18470*/  STL.64 [R1+0x1fb0], R12 ;  /* 0x001fb00c01007387 */ /* 0x0001e20000100a00 */
[----:B--2---:R-:W-:Y:S01]  /*18480*/  ISETP.GT.U32.AND P2, PT, R2, R8, PT ;  /* 0x000000080200720c */ /* 0x004fe20003f44070 */
[----:B------:R-:W-:-:S02]  /*18490*/  FMUL R2, R10, c[0x0][0x188] ;  /* 0x000062000a027a20 */ /* 0x000fc40000400000 */
[----:B-----5:R-:W-:-:S03]  /*184a0*/  FMUL R9, R9, c[0x0][0x188] ;  /* 0x0000620009097a20 */ /* 0x020fc60000400000 */
[----:B------:R-:W-:Y:S01]  /*184b0*/  FSEL R3, R2, -INF , !P4 ;  /* 0xff80000002037808 */ /* 0x000fe20006000000 */
[----:B------:R-:W-:Y:S02]  /*184c0*/  IADD3 R2, P4, R0, 0x19, RZ ;  /* 0x0000001900027810 */ /* 0x000fe40007f9e0ff */
[----:B----4-:R-:W-:Y:S01]  /*184d0*/  FMUL R11, R11, c[0x0][0x188] ;  /* 0x000062000b0b7a20 */ /* 0x010fe20000400000 */
[----:B------:R-:W-:Y:S01]  /*184e0*/  FSEL R9, R9, -INF , !P1 ;  /* 0xff80000009097808 */ /* 0x000fe20004800000 */
[----:B------:R1:W-:Y:S01]  /*184f0*/  STL [R1+0x5b4], R3 ;  /* 0x0005b40301007387 */ /* 0x0003e20000100800 */
[----:B0-----:R-:W2:Y:S01]  /*18500*/  LDL.LU R12, [R1+0xd0] ;  /* 0x0000d000010c7983 */ /* 0x001ea20000300800 */
[C---:B------:R-:W-:Y:S02]  /*18510*/  ISETP.GT.U32.AND P1, PT, R2.reuse, R8, PT ;  /* 0x000000080200720c */ /* 0x040fe40003f24070 */
[----:B------:R3:W-:Y:S01]  /*18520*/  STL [R1+0x58c], R9 ;  /* 0x00058c0901007387 */ /* 0x0007e20000100800 */
[----:B------:R-:W2:Y:S01]  /*18530*/  LDL.LU R13, [R1+0xd4] ;  /* 0x0000d400010d7983 */ /* 0x000ea20000300800 */
[----:B------:R-:W2:Y:S02]  /*18540*/  LDL.LU R14, [R1+0xd8] ;  /* 0x0000d800010e7983 */ /* 0x000ea40000300800 */
[----:B------:R-:W2:Y:S02]  /*18550*/  LDL.LU R15, [R1+0xdc] ;  /* 0x0000dc00010f7983 */ /* 0x000ea40000300800 */
[----:B------:R-:W3:Y:S01]  /*18560*/  LDL.LU R10, [R1+0x38] ;  /* 0x00003800010a7983 */ /* 0x000ee20000300800 */
[----:B-1----:R-:W-:Y:S01]  /*18570*/  IADD3.X R3, RZ, R29, RZ, P5, !PT ;  /* 0x0000001dff037210 */ /* 0x002fe20002ffe4ff */
[----:B------:R-:W-:Y:S01]  /*18580*/  ISETP.GT.U32.AND P5, PT, R2, R28, PT ;  /* 0x0000001c0200720c */ /* 0x000fe20003fa4070 */
[----:B------:R-:W-:-:S05]  /*18590*/  FSEL R2, R11, -INF , !P6 ;  /* 0xff8000000b027808 */ /* 0x000fca0007000000 */
[----:B------:R-:W-:Y:S01]  /*185a0*/  STL [R1+0x5b0], R2 ;  /* 0x0005b00201007387 */ /* 0x000fe20000100800 */
[----:B------:R-:W3:Y:S03]  /*185b0*/  LDL.LU R11, [R1+0x3c] ;  /* 0x00003c00010b7983 */ /* 0x000ee60000300800 */
[----:B------:R-:W0:Y:S04]  /*185c0*/  S2R R19, SR_TID.X ;  /* 0x0000000000137919 */ /* 0x000e280000002100 */
[----:B------:R-:W1:Y:S01]  /*185d0*/  S2R R18, SR_TID.X ;  /* 0x0000000000127919 */ /* 0x000e620000002100 */
[----:B0-----:R-:W-:Y:S02]  /*185e0*/  LOP3.LUT R19, R19, 0x7, RZ, 0xc0, !PT ;  /* 0x0000000713137812 */ /* 0x001fe400078ec0ff */
[----:B-1----:R-:W-:-:S03]  /*185f0*/  SHF.L.U32 R18, R18, 0x1, RZ ;  /* 0x0000000112127819 */ /* 0x002fc600000006ff */
[----:B------:R-:W-:Y:S01]  /*18600*/  IMAD R19, R19, 0x210, RZ ;  /* 0x0000021013137824 */ /* 0x000fe200078e02ff */
[----:B---3--:R-:W-:Y:S07]  /*18610*/  HMMA.16816.F32.BF16 R8, R24, R10, R20 ;  /* 0x0000000a1808723c */ /* 0x008fee0000041814 */
[----:B------:R-:W-:Y:S02]  /*18620*/  IMAD.MOV.U32 R20, RZ, RZ, R6 ;  /* 0x000000ffff147224 */ /* 0x000fe400078e0006 */
[----:B------:R-:W3:Y:S01]  /*18630*/  LDL.LU R6, [R1+0x1fd4] ;  /* 0x001fd40001067983 */ /* 0x000ee20000300800 */
[----:B------:R-:W-:-:S02]  /*18640*/  IMAD.MOV.U32 R21, RZ, RZ, R7 ;  /* 0x000000ffff157224 */ /* 0x000fc400078e0007 */
[----:B------:R-:W4:Y:S11]  /*18650*/  LDL.LU R7, [R1+0x1fd0] ;  /* 0x001fd00001077983 */ /* 0x000f360000300800 */
[----:B------:R0:W-:Y:S02]  /*18660*/  STL.64 [R1+0x1fa0], R10 ;  /* 0x001fa00a01007387 */ /* 0x0001e40000100a00 */
[----:B0-----:R-:W-:-:S04]  /*18670*/  LOP3.LUT R11, R19, 0x30, R18, 0x78, !PT ;  /* 0x00000030130b7812 */ /* 0x001fc800078e7812 */
[----:B------:R-:W-:-:S05]  /*18680*/  LOP3.LUT R11, R11, 0x40, RZ, 0x3c, !PT ;  /* 0x000000400b0b7812 */ /* 0x000fca00078e3cff */
[----:B------:R-:W0:Y:S01]  /*18690*/  LDSM.16.M88.4 R16, [R11+0x2b180] ;  /* 0x02b180000b10783b */ /* 0x000e220000000200 */
[----:B------:R-:W-:Y:S01]  /*186a0*/  FMUL R4, R4, c[0x0][0x188] ;  /* 0x0000620004047a20 */ /* 0x000fe20000400000 */
[C---:B------:R-:W-:Y:S02]  /*186b0*/  ISETP.GT.U32.AND.EX P3, PT, R3.reuse, RZ, PT, P3 ;  /* 0x000000ff0300720c */ /* 0x040fe40003f64130 */
[----:B------:R-:W-:Y:S02]  /*186c0*/  ISETP.GT.U32.AND.EX P2, PT, R3, RZ, PT, P2 ;  /* 0x000000ff0300720c */ /* 0x000fe40003f44120 */
[----:B------:R-:W-:Y:S01]  /*186d0*/  FSEL R3, R4, -INF , !P3 ;  /* 0xff80000004037808 */ /* 0x000fe20005800000 */
[----:B------:R1:W-:Y:S04]  /*186e0*/  STL.64 [R1+0x1f98], R8 ;  /* 0x001f980801007387 */ /* 0x0003e80000100a00 */
[----:B-1----:R-:W5:Y:S01]  /*186f0*/  LDL R9, [R1+0xab0] ;  /* 0x000ab00001097983 */ /* 0x002f620000100800 */
[----:B------:R-:W-:Y:S03]  /*18700*/  STL [R1+0x584], R3 ;  /* 0x0005840301007387 */ /* 0x000fe60000100800 */
[----:B0-----:R-:W-:Y:S01]  /*18710*/  STL [R1], R16 ;  /* 0x0000001001007387 */ /* 0x001fe20000100800 */
[----:B------:R0:W-:Y:S03]  /*18720*/  STL.64 [R1+0x8], R18 ;  /* 0x0000081201007387 */ /* 0x0001e60000100a00 */
[----:B0-----:R-:W2:Y:S01]  /*18730*/  LDL.LU.64 R18, [R1+0x1fc8] ;  /* 0x001fc80001127983 */ /* 0x001ea20000300a00 */
[----:B---3--:R-:W-:-:S02]  /*18740*/  FMUL R3, R6, c[0x0][0x188] ;  /* 0x0000620006037a20 */ /* 0x008fc40000400000 */
[----:B------:R-:W-:Y:S02]  /*18750*/  IMAD.MOV.U32 R6, RZ, RZ, R17 ;  /* 0x000000ffff067224 */ /* 0x000fe400078e0011 */
[----:B------:R-:W2:Y:S01]  /*18760*/  LDL.LU.64 R16, [R1+0x1fc0] ;  /* 0x001fc00001107983 */ /* 0x000ea20000300a00 */
[----:B------:R0:W-:Y:S01]  /*18770*/  STL [R1+0x1fa8], R11 ;  /* 0x001fa80b01007387 */ /* 0x0001e20000100800 */
[----:B------:R-:W-:Y:S01]  /*18780*/  FSEL R3, R3, -INF , !P2 ;  /* 0xff80000003037808 */ /* 0x000fe20005000000 */
[----:B------:R-:W3:Y:S01]  /*18790*/  LDL.LU R10, [R1+0x48] ;  /* 0x00004800010a7983 */ /* 0x000ee20000300800 */
[----:B0-----:R-:W3:Y:S01]  /*187a0*/  LDL.LU R11, [R1+0x4c] ;  /* 0x00004c00010b7983 */ /* 0x001ee20000300800 */
[----:B------:R-:W-:Y:S02]  /*187b0*/  STL [R1+0x1f84], R6 ;  /* 0x001f840601007387 */ /* 0x000fe40000100800 */
[----:B------:R0:W-:Y:S01]  /*187c0*/  STL [R1+0x588], R3 ;  /* 0x0005880301007387 */ /* 0x0001e20000100800 */
[----:B--2---:R-:W-:Y:S01]  /*187d0*/  HMMA.16816.F32.BF16 R20, R16, R20, R12 ;  /* 0x000000141014723c */ /* 0x004fe2000004180c */
[----:B------:R-:W3:Y:S01]  /*187e0*/  LDL.LU.64 R14, [R1+0x1fb8] ;  /* 0x001fb800010e7983 */ /* 0x000ee20000300a00 */
[----:B------:R-:W3:Y:S02]  /*187f0*/  LDL.LU.64 R12, [R1+0x1fb0] ;  /* 0x001fb000010c7983 */ /* 0x000ee40000300a00 */
[----:B------:R-:W-:Y:S01]  /*18800*/  IMAD.X R4, RZ, RZ, R29, P4 ;  /* 0x000000ffff047224 */ /* 0x000fe200020e061d */
[----:B------:R-:W-:Y:S01]  /*18810*/  IADD3 R2, P6, R0, 0x20, RZ ;  /* 0x0000002000027810 */ /* 0x000fe20007fde0ff */
[----:B------:R-:W-:-:S03]  /*18820*/  FMUL R5, R5, c[0x0][0x188] ;  /* 0x0000620005057a20 */ /* 0x000fc60000400000 */
[----:B------:R-:W-:Y:S02]  /*18830*/  ISETP.GT.U32.AND.EX P5, PT, R4, RZ, PT, P5 ;  /* 0x000000ff0400720c */ /* 0x000fe40003fa4150 */
[CC--:B------:R-:W-:Y:S02]  /*18840*/  ISETP.GT.U32.AND P3, PT, R2.reuse, R28.reuse, PT ;  /* 0x0000001c0200720c */ /* 0x0c0fe40003f64070 */
[----:B-----5:R-:W-:Y:S01]  /*18850*/  ISETP.GT.U32.AND P4, PT, R2, R9, PT ;  /* 0x000000090200720c */ /* 0x020fe20003f84070 */
[----:B------:R-:W-:Y:S01]  /*18860*/  IADD3 R2, P2, R0, 0x21, RZ ;  /* 0x0000002100027810 */ /* 0x000fe20007f5e0ff */
[----:B------:R-:W-:Y:S02]  /*18870*/  FSEL R5, R5, -INF , !P5 ;  /* 0xff80000005057808 */ /* 0x000fe40006800000 */
[----:B0-----:R-:W-:Y:S01]  /*18880*/  IADD3.X R3, RZ, R29, RZ, P6, !PT ;  /* 0x0000001dff037210 */ /* 0x001fe200037fe4ff */
[----:B------:R-:W-:Y:S01]  /*18890*/  STL [R1+0x1f80], R19 ;  /* 0x001f801301007387 */ /* 0x000fe20000100800 */
[----:B------:R-:W-:-:S02]  /*188a0*/  ISETP.GT.U32.AND P5, PT, R2, R28, PT ;  /* 0x0000001c0200720c */ /* 0x000fc40003fa4070 */
[----:B------:R-:W-:Y:S01]  /*188b0*/  ISETP.GT.U32.AND P6, PT, R2, R9, PT ;  /* 0x000000090200720c */ /* 0x000fe20003fc4070 */
[----:B------:R-:W-:Y:S02]  /*188c0*/  STL [R1+0x4ac], R5 ;  /* 0x0004ac0501007387 */ /* 0x000fe40000100800 */
[----:B----4-:R-:W-:Y:S02]  /*188d0*/  FMUL R2, R7, c[0x0][0x188] ;  /* 0x0000620007027a20 */ /* 0x010fe40000400000 */
[----:B------:R-:W2:Y:S01]  /*188e0*/  LDL R7, [R1+0xab0] ;  /* 0x000ab00001077983 */ /* 0x000ea20000100800 */
[----:B---3--:R-:W-:Y:S03]  /*188f0*/  HMMA.16816.F32.BF16 R12, R24, R10, R12 ;  /* 0x0000000a180c723c */ /* 0x008fe6000004180c */
[----:B------:R-:W3:Y:S11]  /*18900*/  LDL.LU R11, [R1+0x1fa8] ;  /* 0x001fa800010b7983 */ /* 0x000ef60000300800 */
[----:B------:R-:W-:Y:S09]  /*18910*/  @!UPT UIADD3 URZ, URZ, URZ, URZ ;  /* 0x0000003f3f3ff290 */ /* 0x000ff2000fffe03f */
[----:B------:R0:W-:Y:S01]  /*18920*/  STL.64 [R1+0x1f90], R14 ;  /* 0x001f900e01007387 */ /* 0x0001e20000100a00 */
[----:B------:R-:W-:Y:S03]  /*18930*/  STL.64 [R1+0x1f88], R12 ;  /* 0x001f880c01007387 */ /* 0x000fe60000100a00 */
[----:B0-----:R-:W4:Y:S01]  /*18940*/  LDL.LU R14, [R1+0x18] ;  /* 0x00001800010e7983 */ /* 0x001f220000300800 */
[----:B------:R-:W4:Y:S03]  /*18950*/  LDL.LU R15, [R1+0x1c] ;  /* 0x00001c00010f7983 */ /* 0x000f260000300800 */
[----:B---3--:R-:W0:Y:S04]  /*18960*/  LDSM.16.M88.4 R8, [R11+0x2a180] ;  /* 0x02a180000b08783b */ /* 0x008e280000000200 */
[----:B0-----:R0:W-:Y:S01]  /*18970*/  STL.64 [R1+0x28], R10 ;  /* 0x0000280a01007387 */ /* 0x0011e20000100a00 */
[----:B------:R-:W-:-:S02]  /*18980*/  IMAD.MOV.U32 R6, RZ, RZ, R8 ;  /* 0x000000ffff067224 */ /* 0x000fc400078e0008 */
[----:B------:R-:W-:Y:S01]  /*18990*/  IMAD.MOV.U32 R19, RZ, RZ, R9 ;  /* 0x000000ffff137224 */ /* 0x000fe200078e0009 */
[----:B0-----:R-:W3:Y:S01]  /*189a0*/  LDL.LU.64 R10, [R1+0x1fa0] ;  /* 0x001fa000010a7983 */ /* 0x001ee20000300a00 */
[----:B------:R-:W5:Y:S01]  /*189b0*/  LDL.LU.64 R8, [R1+0x1f98] ;  /* 0x001f980001087983 */ /* 0x000f620000300a00 */
[----:B------:R-:W-:Y:S02]  /*189c0*/  ISETP.GT.U32.AND.EX P1, PT, R4, RZ, PT, P1 ;  /* 0x000000ff0400720c */ /* 0x000fe40003f24110 */
[C---:B------:R-:W-:Y:S02]  /*189d0*/  ISETP.GT.U32.AND.EX P3, PT, R3.reuse, RZ, PT, P3 ;  /* 0x000000ff0300720c */ /* 0x040fe40003f64130 */
[----:B------:R-:W-:Y:S02]  /*189e0*/  ISETP.GT.U32.AND.EX P4, PT, R3, RZ, PT, P4 ;  /* 0x000000ff0300720c */ /* 0x000fe40003f84140 */
[----:B------:R-:W-:-:S05]  /*189f0*/  FSEL R3, R2, -INF , !P1 ;  /* 0xff80000002037808 */ /* 0x000fca0004800000 */
[----:B------:R3:W-:Y:S01]  /*18a00*/  STL [R1+0x4a8], R3 ;  /* 0x0004a80301007387 */ /* 0x0007e20000100800 */
[----:B----4-:R-:W-:Y:S01]  /*18a10*/  HMMA.16816.F32.BF16 R20, R24, R14, R20 ;  /* 0x0000000e1814723c */ /* 0x010fe20000041814 */
[----:B---3--:R-:W-:Y:S02]  /*18a20*/  FMUL R3, R10, c[0x0][0x188] ;  /* 0x000062000a037a20 */ /* 0x008fe40000400000 */
[----:B-----5:R-:W-:-:S03]  /*18a30*/  FMUL R5, R8, c[0x0][0x188] ;  /* 0x0000620008057a20 */ /* 0x020fc60000400000 */
[----:B------:R-:W-:Y:S02]  /*18a40*/  FSEL R3, R3, -INF , !P4 ;  /* 0xff80000003037808 */ /* 0x000fe40006000000 */
[----:B------:R-:W-:-:S05]  /*18a50*/  FSEL R5, R5, -INF , !P3 ;  /* 0xff80000005057808 */ /* 0x000fca0005800000 */
[----:B------:R-:W-:Y:S01]  /*18a60*/  STL [R1+0x5c8], R5 ;  /* 0x0005c80501007387 */ /* 0x000fe20000100800 */
[----:B------:R-:W-:Y:S02]  /*18a70*/  STL [R1+0x5d8], R3 ;  /* 0x0005d80301007387 */ /* 0x000fe40000100800 */
[----:B------:R-:W3:Y:S02]  /*18a80*/  LDL.LU.64 R14, [R1+0x1f90] ;  /* 0x001f9000010e7983 */ /* 0x000ee40000300a00 */
[----:B------:R-:W4:Y:S01]  /*18a90*/  LDL.LU.64 R12, [R1+0x1f88] ;  /* 0x001f8800010c7983 */ /* 0x000f220000300a00 */
[----:B------:R-:W-:Y:S01]  /*18aa0*/  STL.64 [R1+0x1f78], R26 ;  /* 0x001f781a01007387 */ /* 0x000fe20000100a00 */
[----:B------:R0:W-:Y:S02]  /*18ab0*/  STL.64 [R1+0x1f70], R24 ;  /* 0x001f701801007387 */ /* 0x0001e40000100a00 */
[----:B0-----:R-:W-:Y:S02]  /*18ac0*/  IMAD.MOV.U32 R24, RZ, RZ, R6 ;  /* 0x000000ffff187224 */ /* 0x001fe400078e0006 */
[----:B------:R-:W5:Y:S01]  /*18ad0*/  LDL.LU R6, [R1+0x1f84] ;  /* 0x001f840001067983 */ /* 0x000f620000300800 */
[----:B------:R-:W-:Y:S01]  /*18ae0*/  IADD3.X R4, RZ, R29, RZ, P2, !PT ;  /* 0x0000001dff047210 */ /* 0x000fe200017fe4ff */
[----:B------:R-:W-:Y:S01]  /*18af0*/  FMUL R5, R9, c[0x0][0x188] ;  /* 0x0000620009057a20 */ /* 0x000fe20000400000 */
[----:B------:R-:W-:-:S02]  /*18b00*/  IADD3 R2, P1, R0, 0x28, RZ ;  /* 0x0000002800027810 */ /* 0x000fc40007f3e0ff */
[----:B------:R-:W-:Y:S01]  /*18b10*/  ISETP.GT.U32.AND.EX P5, PT, R4, RZ, PT, P5 ;  /* 0x000000ff0400720c */ /* 0x000fe20003fa4150 */
[----:B------:R-:W-:Y:S01]  /*18b20*/  IMAD.MOV.U32 R25, RZ, RZ, R19 ;  /* 0x000000ffff197224 */ /* 0x000fe200078e0013 */
[C---:B------:R-:W-:Y:S02]  /*18b30*/  ISETP.GT.U32.AND P3, PT, R2.reuse, R28, PT ;  /* 0x0000001c0200720c */ /* 0x040fe40003f64070 */
[----:B--2---:R-:W-:Y:S02]  /*18b40*/  ISETP.GT.U32.AND P2, PT, R2, R7, PT ;  /* 0x000000070200720c */ /* 0x004fe40003f44070 */
[----:B------:R-:W-:Y:S01]  /*18b50*/  FSEL R5, R5, -INF , !P5 ;  /* 0xff80000005057808 */ /* 0x000fe20006800000 */
[----:B------:R-:W-:Y:S01]  /*18b60*/  IADD3 R2, P4, R0, 0x29, RZ ;  /* 0x0000002900027810 */ /* 0x000fe20007f9e0ff */
[----:B------:R-:W2:Y:S03]  /*18b70*/  LDL.LU R19, [R1+0x1f80] ;  /* 0x001f800001137983 */ /* 0x000ea60000300800 */
[----:B------:R0:W-:Y:S01]  /*18b80*/  STL [R1+0x5c4], R5 ;  /* 0x0005c40501007387 */ /* 0x0001e20000100800 */
[----:B------:R-:W-:Y:S01]  /*18b90*/  IADD3.X R3, RZ, R29, RZ, P1, !PT ;  /* 0x0000001dff037210 */ /* 0x000fe20000ffe4ff */
[----:B------:R-:W2:Y:S01]  /*18ba0*/  LDL.LU R8, [R1] ;  /* 0x0000000001087983 */ /* 0x000ea20000300800 */
[----:B------:R-:W-:-:S02]  /*18bb0*/  ISETP.GT.U32.AND.EX P6, PT, R4, RZ, PT, P6 ;  /* 0x000000ff0400720c */ /* 0x000fc40003fc4160 */
[C---:B------:R-:W-:Y:S02]  /*18bc0*/  ISETP.GT.U32.AND P5, PT, R2.reuse, R28, PT ;  /* 0x0000001c0200720c */ /* 0x040fe40003fa4070 */
[----:B------:R-:W-:Y:S01]  /*18bd0*/  ISETP.GT.U32.AND P1, PT, R2, R7, PT ;  /* 0x000000070200720c */ /* 0x000fe20003f24070 */
[----:B------:R-:W2:Y:S01]  /*18be0*/  LDL.LU R4, [R1+0x80] ;  /* 0x0000800001047983 */ /* 0x000ea20000300800 */
[----:B------:R-:W-:-:S03]  /*18bf0*/  FMUL R2, R11, c[0x0][0x188] ;  /* 0x000062000b027a20 */ /* 0x000fc60000400000 */
[----:B0-----:R-:W2:Y:S02]  /*18c00*/  LDL.LU R5, [R1+0x84] ;  /* 0x0000840001057983 */ /* 0x001ea40000300800 */
[----:B------:R-:W-:Y:S01]  /*18c10*/  FSEL R2, R2, -INF , !P6 ;  /* 0xff80000002027808 */ /* 0x000fe20007000000 */
[----:B---3--:R-:W-:Y:S02]  /*18c20*/  FMUL R10, R14, c[0x0][0x188] ;  /* 0x000062000e0a7a20 */ /* 0x008fe40000400000 */
[----:B-----5:R-:W-:Y:S02]  /*18c30*/  IMAD.MOV.U32 R9, RZ, RZ, R6 ;  /* 0x000000ffff097224 */ /* 0x020fe400078e0006 */
[----:B------:R-:W2:Y:S01]  /*18c40*/  LDL.LU R6, [R1+0x88] ;  /* 0x0000880001067983 */ /* 0x000ea20000300800 */
[----:B------:R-:W2:Y:S02]  /*18c50*/  LDL.LU R7, [R1+0x8c] ;  /* 0x00008c0001077983 */ /* 0x000ea40000300800 */
[----:B------:R-:W-:Y:S02]  /*18c60*/  STL [R1+0x5d0], R2 ;  /* 0x0005d00201007387 */ /* 0x000fe40000100800 */
[----:B------:R-:W3:Y:S02]  /*18c70*/  LDL R14, [R1+0xab0] ;  /* 0x000ab000010e7983 */ /* 0x000ee40000100800 */
[----:B----4-:R-:W-:Y:S01]  /*18c80*/  FMUL R11, R12, c[0x0][0x188] ;  /* 0x000062000c0b7a20 */ /* 0x010fe20000400000 */
[----:B------:R-:W-:-:S02]  /*18c90*/  ISETP.GT.U32.AND.EX P3, PT, R3, RZ, PT, P3 ;  /* 0x000000ff0300720c */ /* 0x000fc40003f64130 */
[----:B------:R-:W-:Y:S01]  /*18ca0*/  ISETP.GT.U32.AND.EX P2, PT, R3, RZ, PT, P2 ;  /* 0x000000ff0300720c */ /* 0x000fe20003f44120 */
[----:B------:R-:W-:Y:S01]  /*18cb0*/  IADD3 R3, P6, R0, 0x30, RZ ;  /* 0x0000003000037810 */ /* 0x000fe20007fde0ff */
[----:B------:R-:W-:Y:S02]  /*18cc0*/  FSEL R11, R11, -INF , !P3 ;  /* 0xff8000000b0b7808 */ /* 0x000fe40005800000 */
[----:B------:R-:W-:Y:S02]  /*18cd0*/  FSEL R10, R10, -INF , !P2 ;  /* 0xff8000000a0a7808 */ /* 0x000fe40005000000 */
[----:B------:R-:W-:Y:S01]  /*18ce0*/  ISETP.GT.U32.AND P3, PT, R3, R28, PT ;  /* 0x0000001c0300720c */ /* 0x000fe20003f64070 */
[----:B------:R-:W-:Y:S02]  /*18cf0*/  STL [R1+0x5bc], R11 ;  /* 0x0005bc0b01007387 */ /* 0x000fe40000100800 */
[----:B------:R0:W-:Y:S02]  /*18d00*/  STL [R1+0x5d4], R10 ;  /* 0x0005d40a01007387 */ /* 0x0001e40000100800 */
[----:B------:R-:W1:Y:S01]  /*18d10*/  S2R R27, SR_TID.X ;  /* 0x00000000001b7919 */ /* 0x000e620000002100 */
[----:B--2---:R-:W-:Y:S07]  /*18d20*/  HMMA.16816.F32.BF16 R4, R16, R8, R4 ;  /* 0x000000081004723c */ /* 0x004fee0000041804 */
[----:B------:R-:W-:-:S02]  /*18d30*/  IMAD.X R8, RZ, RZ, R29, P4 ;  /* 0x000000ffff087224 */ /* 0x000fc400020e061d */
[----:B------:R-:W-:Y:S01]  /*18d40*/  FMUL R9, R13, c[0x0][0x188] ;  /* 0x000062000d097a20 */ /* 0x000fe20000400000 */
[----:B---3--:R-:W-:Y:S02]  /*18d50*/  ISETP.GT.U32.AND P2, PT, R3, R14, PT ;  /* 0x0000000e0300720c */ /* 0x008fe40003f44070 */
[----:B------:R-:W-:-:S04]  /*18d60*/  ISETP.GT.U32.AND.EX P5, PT, R8, RZ, PT, P5 ;  /* 0x000000ff0800720c */ /* 0x000fc80003fa4150 */
[----:B------:R-:W-:Y:S02]  /*18d70*/  FSEL R3, R9, -INF , !P5 ;  /* 0xff80000009037808 */ /* 0x000fe40006800000 */
[----:B------:R-:W-:-:S03]  /*18d80*/  ISETP.GT.U32.AND.EX P1, PT, R8, RZ, PT, P1 ;  /* 0x000000ff0800720c */ /* 0x000fc60003f24110 */
[----:B------:R-:W-:Y:S01]  /*18d90*/  STL [R1+0x5c0], R3 ;  /* 0x0005c00301007387 */ /* 0x000fe20000100800 */
[----:B------:R-:W2:Y:S02]  /*18da0*/  LDL.LU R8, [R1+0xe0] ;  /* 0x0000e00001087983 */ /* 0x000ea40000300800 */
[----:B------:R-:W2:Y:S02]  /*18db0*/  LDL.LU R9, [R1+0xe4] ;  /* 0x0000e40001097983 */ /* 0x000ea40000300800 */
[----:B0-----:R-:W2:Y:S01]  /*18dc0*/  LDL.LU R10, [R1+0xe8] ;  /* 0x0000e800010a7983 */ /* 0x001ea20000300800 */
[----:B------:R-:W2:Y:S01]  /*18dd0*/  LDL.LU R11, [R1+0xec] ;  /* 0x0000ec00010b7983 */ /* 0x000ea20000300800 */
[----:B------:R-:W-:-:S04]  /*18de0*/  IADD3 R2, P4, R0, 0x31, RZ ;  /* 0x0000003100027810 */ /* 0x000fc80007f9e0ff */
[----:B------:R-:W-:Y:S02]  /*18df0*/  ISETP.GT.U32.AND P5, PT, R2, R28, PT ;  /* 0x0000001c0200720c */ /* 0x000fe40003fa4070 */
[----:B------:R-:W0:Y:S01]  /*18e00*/  S2R R28, SR_TID.X ;  /* 0x00000000001c7919 */ /* 0x000e220000002100 */
[----:B-1----:R-:W-:Y:S02]  /*18e10*/  IMAD.SHL.U32 R27, R27, 0x2, RZ ;  /* 0x000000021b1b7824 */ /* 0x002fe400078e00ff */
[----:B------:R-:W-:Y:S01]  /*18e20*/  FMUL R13, R20, c[0x0][0x188] ;  /* 0x00006200140d7a20 */ /* 0x000fe20000400000 */
[----:B0-----:R-:W-:-:S05]  /*18e30*/  LOP3.LUT R28, R28, 0x7, RZ, 0xc0, !PT ;  /* 0x000000071c1c7812 */ /* 0x001fca00078ec0ff */
[----:B------:R-:W-:-:S05]  /*18e40*/  IMAD R28, R28, 0x210, RZ ;  /* 0x000002101c1c7824 */ /* 0x000fca00078e02ff */
[----:B------:R-:W-:-:S04]  /*18e50*/  LOP3.LUT R20, R28, 0x30, R27, 0x78, !PT ;  /* 0x000000301c147812 */ /* 0x000fc800078e781b */
[----:B------:R-:W-:Y:S02]  /*18e60*/  LOP3.LUT R20, R20, 0x40, RZ, 0x3c, !PT ;  /* 0x0000004014147812 */ /* 0x000fe400078e3cff */
[----:B------:R-:W-:Y:S01]  /*18e70*/  IADD3.X R12, RZ, R29, RZ, P6, !PT ;  /* 0x0000001dff0c7210 */ /* 0x000fe200037fe4ff */
[----:B------:R-:W-:Y:S02]  /*18e80*/  ISETP.GT.U32.AND P6, PT, R2, R14, PT ;  /* 0x0000000e0200720c */ /* 0x000fe40003fc4070 */
[----:B------:R-:W-:Y:S01]  /*18e90*/  FMUL R2, R15, c[0x0][0x188] ;  /* 0x000062000f027a20 */ /* 0x000fe20000400000 */
[----:B------:R-:W-:Y:S01]  /*18ea0*/  STL.64 [R1+0x1f68], R18 ;  /* 0x001f681201007387 */ /* 0x000fe20000100a00 */
[----:B------:R0:W-:Y:S03]  /*18eb0*/  STL.64 [R1+0x1f60], R16 ;  /* 0x001f601001007387 */ /* 0x0001e60000100a00 */
[----:B------:R-:W-:-:S02]  /*18ec0*/  FSEL R2, R2, -INF , !P1 ;  /* 0xff80000002027808 */ /* 0x000fc40004800000 */
[----:B------:R-:W-:-:S04]  /*18ed0*/  ISETP.GT.U32.AND.EX P3, PT, R12, RZ, PT, P3 ;  /* 0x000000ff0c00720c */ /* 0x000fc80003f64130 */
[----:B------:R-:W-:Y:S01]  /*18ee0*/  FSEL R13, R13, -INF , !P3 ;  /* 0xff8000000d0d7808 */ /* 0x000fe20005800000 */
[----:B--2---:R-:W-:Y:S01]  /*18ef0*/  HMMA.16816.F32.BF16 R8, R16, R24, R8 ;  /* 0x000000181008723c */ /* 0x004fe20000041808 */
[----:B------:R-:W1:Y:S04]  /*18f00*/  LDSM.16.M88.4 R24, [R20+0x28180] ;  /* 0x028180001418783b */ /* 0x000e680000000200 */
[----:B0-----:R-:W2:Y:S01]  /*18f10*/  LDL R16, [R1+0x494] ;  /* 0x0004940001107983 */ /* 0x001ea20000100800 */
[----:B------:R-:W3:Y:S02]  /*18f20*/  LDL.LU R18, [R1+0x28] ;  /* 0x0000280001127983 */ /* 0x000ee40000300800 */
[----:B------:R0:W-:Y:S02]  /*18f30*/  STL [R1+0x5cc], R2 ;  /* 0x0005cc0201007387 */ /* 0x0001e40000100800 */
[----:B------:R-:W3:Y:S01]  /*18f40*/  LDL.LU R19, [R1+0x2c] ;  /* 0x00002c0001137983 */ /* 0x000ee20000300800 */
[----:B------:R-:W4:Y:S01]  /*18f50*/  LDL.LU R17, [R1+0x54] ;  /* 0x0000540001117983 */ /* 0x000f220000300800 */
[----:B0-----:R-:W-:-:S04]  /*18f60*/  IADD3 R2, P1, R0, 0x39, RZ ;  /* 0x0000003900027810 */ /* 0x001fc80007f3e0ff */
[----:B------:R-:W-:Y:S01]  /*18f70*/  ISETP.GT.U32.AND P3, PT, R2, R14, PT ;  /* 0x0000000e0200720c */ /* 0x000fe20003f64070 */
[----:B-1----:R-:W-:Y:S01]  /*18f80*/  STL [R1+0x40], R24 ;  /* 0x0000401801007387 */ /* 0x002fe20000100800 */
[----:B------:R0:W-:Y:S01]  /*18f90*/  STL.64 [R1+0x48], R26 ;  /* 0x0000481a01007387 */ /* 0x0001e20000100a00 */
[----:B------:R-:W-:Y:S02]  /*18fa0*/  MOV R28, R25 ;  /* 0x00000019001c7202 */ /* 0x000fe40000000f00 */
[----:B0-----:R-:W5:Y:S01]  /*18fb0*/  LDL.LU.64 R26, [R1+0x1f78] ;  /* 0x001f7800011a7983 */ /* 0x001f620000300a00 */
[----:B------:R-:W5:Y:S02]  /*18fc0*/  LDL.LU.64 R24, [R1+0x1f70] ;  /* 0x001f700001187983 */ /* 0x000f640000300a00 */
[----:B------:R5:W-:Y:S02]  /*18fd0*/  STL [R1+0x608], R13 ;  /* 0x0006080d01007387 */ /* 0x000be40000100800 */
[----:B------:R-:W5:Y:S01]  /*18fe0*/  LDL.LU R14, [R1+0x8] ;  /* 0x00000800010e7983 */ /* 0x000f620000300800 */
[----:B------:R-:W5:Y:S01]  /*18ff0*/  LDL.LU R15, [R1+0xc] ;  /* 0x00000c00010f7983 */ /* 0x000f620000300800 */
[----:B------:R-:W-:Y:S01]  /*19000*/  ISETP.GT.U32.AND.EX P2, PT, R12, RZ, PT, P2 ;  /* 0x000000ff0c00720c */ /* 0x000fe20003f44120 */
[----:B------:R-:W-:-:S05]  /*19010*/  IMAD.X R3, RZ, RZ, R29, P4 ;  /* 0x000000ffff037224 */ /* 0x000fca00020e061d */
[C---:B------:R-:W-:Y:S02]  /*19020*/  ISETP.GT.U32.AND.EX P5, PT, R3.reuse, RZ, PT, P5 ;  /* 0x000000ff0300720c */ /* 0x040fe40003fa4150 */
[----:B------:R-:W-:Y:S01]  /*19030*/  ISETP.GT.U32.AND.EX P6, PT, R3, RZ, PT, P6 ;  /* 0x000000ff0300720c */ /* 0x000fe20003fc4160 */
[----:B-----5:R-:W-:Y:S01]  /*19040*/  HMMA.16816.F32.BF16 R12, R24, R14, R4 ;  /* 0x0000000e180c723c */ /* 0x020fe20000041804 */
[----:B------:R-:W5:Y:S06]  /*19050*/  LDL R7, [R1+0xab0] ;  /* 0x000ab00001077983 */ /* 0x000f6c0000100800 */
[----:B------:R-:W-:-:S02]  /*19060*/  FMUL R6, R21, c[0x0][0x188] ;  /* 0x0000620015067a20 */ /* 0x000fc40000400000 */
[----:B------:R-:W-:Y:S02]  /*19070*/  FMUL R5, R22, c[0x0][0x188] ;  /* 0x0000620016057a20 */ /* 0x000fe40000400000 */
[----:B------:R-:W-:Y:S02]  /*19080*/  FMUL R4, R23, c[0x0][0x188] ;  /* 0x0000620017047a20 */ /* 0x000fe40000400000 */
[----:B------:R-:W0:Y:S01]  /*19090*/  LDSM.16.M88.4 R20, [R20+0x29180] ;  /* 0x029180001414783b */ /* 0x000e220000000200 */
[----:B---3--:R-:W-:Y:S01]  /*190a0*/  HMMA.16816.F32.BF16 R8, R24, R18, R8 ;  /* 0x000000121808723c */ /* 0x008fe20000041808 */
[----:B--2---:R-:W-:Y:S02]  /*190b0*/  ISETP.GT.U32.AND P4, PT, R2, R16, PT ;  /* 0x000000100200720c */ /* 0x004fe40003f84070 */
[----:B------:R-:W-:Y:S01]  /*190c0*/  FSEL R4, R4, -INF , !P6 ;  /* 0xff80000004047808 */ /* 0x000fe20007000000 */
[C---:B------:R-:W-:Y:S01]  /*190d0*/  LOP3.LUT R2, R0.reuse, 0x59, RZ, 0xfc, !PT ;  /* 0x0000005900027812 */ /* 0x040fe200078efcff */
[----:B------:R-:W-:-:S04]  /*190e0*/  LOP3.LUT R3, R0, 0x58, RZ, 0xfc, !PT ;  /* 0x0000005800037812 */ /* 0x000fc800078efcff */
[-C--:B------:R-:W-:Y:S01]  /*190f0*/  ISETP.GT.U32.AND P6, PT, R3, R16.reuse, PT ;  /* 0x000000100300720c */ /* 0x080fe20003fc4070 */
[----:B0-----:R0:W-:Y:S04]  /*19100*/  STL.64 [R1+0x1f40], R22 ;  /* 0x001f401601007387 */ /* 0x0011e80000100a00 */
[----:B0-----:R-:W2:Y:S01]  /*19110*/  LDL.LU R23, [R1+0x5c] ;  /* 0x00005c0001177983 */ /* 0x001ea20000300800 */
[----:B------:R0:W-:Y:S02]  /*19120*/  STL.64 [R1+0x1f38], R20 ;  /* 0x001f381401007387 */ /* 0x0001e40000100a00 */
[----:B0-----:R-:W-:Y:S01]  /*19130*/  FSEL R20, R5, -INF , !P2 ;  /* 0xff80000005147808 */ /* 0x001fe20005000000 */
[----:B------:R-:W-:Y:S01]  /*19140*/  FSEL R5, R6, -INF , !P5 ;  /* 0xff80000006057808 */ /* 0x000fe20006800000 */
[----:B------:R-:W-:-:S03]  /*19150*/  ISETP.GT.U32.AND P5, PT, R2, R16, PT ;  /* 0x000000100200720c */ /* 0x000fc60003fa4070 */
[----:B------:R-:W-:Y:S01]  /*19160*/  STL [R1+0x604], R20 ;  /* 0x0006041401007387 */ /* 0x000fe20000100800 */
[----:B------:R-:W-:Y:S02]  /*19170*/  STL [R1+0x5f8], R5 ;  /* 0x0005f80501007387 */ /* 0x000fe40000100800 */
[----:B------:R4:W-:Y:S02]  /*19180*/  STL [R1+0x600], R4 ;  /* 0x0006000401007387 */ /* 0x0009e40000100800 */
[----:B------:R-:W3:Y:S02]  /*19190*/  LDL.LU.64 R18, [R1+0x1f68] ;  /* 0x001f680001127983 */ /* 0x000ee40000300a00 */
[----:B----4-:R-:W-:Y:S02]  /*191a0*/  FMUL R4, R17, c[0x0][0x188] ;  /* 0x0000620011047a20 */ /* 0x010fe40000400000 */
[----:B------:R-:W3:Y:S01]  /*191b0*/  LDL.LU.64 R16, [R1+0x1f60] ;  /* 0x001f600001107983 */ /* 0x000ee20000300a00 */
[----:B------:R-:W-:Y:S02]  /*191c0*/  STL.64 [R1+0x1f50], R10 ;  /* 0x001f500a01007387 */ /* 0x000fe40000100a00 */
[----:B------:R0:W-:Y:S02]  /*191d0*/  STL.64 [R1+0x1f48], R8 ;  /* 0x001f480801007387 */ /* 0x0001e40000100a00 */
[----:B------:R-:W-:Y:S01]  /*191e0*/  FMUL R5, R13, c[0x0][0x188] ;  /* 0x000062000d057a20 */ /* 0x000fe20000400000 */
[----:B0-----:R-:W3:Y:S01]  /*191f0*/  LDL.LU R8, [R1+0x130] ;  /* 0x0001300001087983 */ /* 0x001ee20000300800 */
[----:B------:R-:W3:Y:S02]  /*19200*/  LDL.LU R9, [R1+0x134] ;  /* 0x0001340001097983 */ /* 0x000ee40000300800 */
[----:B------:R-:W3:Y:S02]  /*19210*/  LDL.LU R10, [R1+0x138] ;  /* 0x00013800010a7983 */ /* 0x000ee40000300800 */
[----:B------:R-:W3:Y:S01]  /*19220*/  LDL.LU R11, [R1+0x13c] ;  /* 0x00013c00010b7983 */ /* 0x000ee20000300800 */
[----:B------:R-:W-:Y:S01]  /*19230*/  STL.64 [R1+0x1f30], R26 ;  /* 0x001f301a01007387 */ /* 0x000fe20000100a00 */
[----:B------:R0:W-:Y:S03]  /*19240*/  STL.64 [R1+0x1f28], R24 ;  /* 0x001f281801007387 */ /* 0x0001e60000100a00 */
[----:B0-----:R-:W4:Y:S01]  /*19250*/  LDL.LU R24, [R1+0x120] ;  /* 0x0001200001187983 */ /* 0x001f220000300800 */
[----:B------:R-:W4:Y:S02]  /*19260*/  LDL.LU R25, [R1+0x124] ;  /* 0x0001240001197983 */ /* 0x000f240000300800 */
[----:B------:R-:W4:Y:S02]  /*19270*/  LDL.LU R26, [R1+0x128] ;  /* 0x00012800011a7983 */ /* 0x000f240000300800 */
[----:B------:R-:W4:Y:S01]  /*19280*/  LDL.LU R27, [R1+0x12c] ;  /* 0x00012c00011b7983 */ /* 0x000f220000300800 */
[----:B-----5:R-:W-:Y:S01]  /*19290*/  ISETP.GT.U32.AND P2, PT, R2, R7, PT ;  /* 0x000000070200720c */ /* 0x020fe20003f44070 */
[----:B------:R-:W-:-:S05]  /*192a0*/  IMAD.X R2, RZ, RZ, R29, P1 ;  /* 0x000000ffff027224 */ /* 0x000fca00008e061d */
[----:B------:R-:W-:-:S04]  /*192b0*/  ISETP.GT.U32.AND.EX P4, PT, R2, RZ, PT, P4 ;  /* 0x000000ff0200720c */ /* 0x000fc80003f84140 */
[----:B------:R-:W-:-:S05]  /*192c0*/  FSEL R4, R4, -INF , !P4 ;  /* 0xff80000004047808 */ /* 0x000fca0006000000 */
[----:B------:R0:W-:Y:S01]  /*192d0*/  STL [R1+0x5f4], R4 ;  /* 0x0005f40401007387 */ /* 0x0001e20000100800 */
[----:B------:R-:W5:Y:S01]  /*192e0*/  LDL R13, [R1+0x494] ;  /* 0x00049400010d7983 */ /* 0x000f620000100800 */
[----:B------:R-:W-:Y:S02]  /*192f0*/  ISETP.GT.U32.AND.EX P3, PT, R2, RZ, PT, P3 ;  /* 0x000000ff0200720c */ /* 0x000fe40003f64130 */
[----:B------:R-:W-:Y:S02]  /*19300*/  ISETP.GT.U32.AND.EX P5, PT, R29, RZ, PT, P5 ;  /* 0x000000ff1d00720c */ /* 0x000fe40003fa4150 */
[-C--:B------:R-:W-:Y:S01]  /*19310*/  ISETP.GT.U32.AND P1, PT, R3, R7.reuse, PT ;  /* 0x000000070300720c */ /* 0x080fe20003f24070 */
[----:B------:R-:W-:Y:S01]  /*19320*/  LOP3.LUT R3, R0, 0x51, RZ, 0xfc, !PT ;  /* 0x0000005100037812 */ /* 0x000fe200078efcff */
[----:B------:R-:W-:Y:S02]  /*19330*/  ISETP.GT.U32.AND.EX P2, PT, R29, RZ, PT, P2 ;  /* 0x000000ff1d00720c */ /* 0x000fe40003f44120 */
[----:B------:R-:W-:Y:S01]  /*19340*/  FSEL R5, R5, -INF , !P5 ;  /* 0xff80000005057808 */ /* 0x000fe20006800000 */
[----:B0-----:R-:W-:Y:S01]  /*19350*/  FMUL R4, R15, c[0x0][0x188] ;  /* 0x000062000f047a20 */ /* 0x001fe20000400000 */
[----:B------:R-:W-:Y:S01]  /*19360*/  ISETP.GT.U32.AND P4, PT, R3, R7, PT ;  /* 0x000000070300720c */ /* 0x000fe20003f84070 */
[----:B------:R-:W3:Y:S01]  /*19370*/  LDL R15, [R1+0xab0] ;  /* 0x000ab000010f7983 */ /* 0x000ee20000100800 */
[----:B--2---:R-:W-:-:S05]  /*19380*/  FMUL R6, R23, c[0x0][0x188] ;  /* 0x0000620017067a20 */ /* 0x004fca0000400000 */
[----:B------:R-:W-:-:S05]  /*19390*/  FSEL R6, R6, -INF , !P3 ;  /* 0xff80000006067808 */ /* 0x000fca0005800000 */
[----:B------:R-:W-:Y:S01]  /*193a0*/  STL [R1+0x5fc], R6 ;  /* 0x0005fc0601007387 */ /* 0x000fe20000100800 */
[----:B------:R0:W-:Y:S01]  /*193b0*/  STL [R1+0x680], R5 ;  /* 0x0006800501007387 */ /* 0x0001e20000100800 */
[----:B-----5:R-:W-:Y:S01]  /*193c0*/  ISETP.GT.U32.AND P3, PT, R3, R13, PT ;  /* 0x0000000d0300720c */ /* 0x020fe20003f64070 */
[----:B------:R-:W-:Y:S02]  /*193d0*/  FSEL R3, R4, -INF , !P2 ;  /* 0xff80000004037808 */ /* 0x000fe40005000000 */
[----:B------:R-:W3:Y:S04]  /*193e0*/  LDL.LU R4, [R1+0x40] ;  /* 0x0000400001047983 */ /* 0x000ee80000300800 */
[----:B------:R-:W1:Y:S01]  /*193f0*/  S2R R7, SR_TID.X ;  /* 0x0000000000077919 */ /* 0x000e620000002100 */
[----:B0-----:R-:W-:-:S03]  /*19400*/  IMAD.MOV.U32 R5, RZ, RZ, R28 ;  /* 0x000000ffff057224 */ /* 0x001fc600078e001c */
[----:B------:R-:W0:Y:S01]  /*19410*/  S2R R22, SR_TID.X ;  /* 0x0000000000167919 */ /* 0x000e220000002100 */
[----:B------:R-:W-:Y:S02]  /*19420*/  STL [R1+0x68c], R3 ;  /* 0x00068c0301007387 */ /* 0x000fe40000100800 */
[----:B------:R-:W2:Y:S01]  /*19430*/  LDL.LU R28, [R1+0x1f58] ;  /* 0x001f5800011c7983 */ /* 0x000ea20000300800 */
[----:B-1----:R-:W-:Y:S02]  /*19440*/  LOP3.LUT R23, R7, 0x7, RZ, 0xc0, !PT ;  /* 0x0000000707177812 */ /* 0x002fe400078ec0ff */
[----:B0-----:R-:W-:-:S03]  /*19450*/  SHF.L.U32 R22, R22, 0x1, RZ ;  /* 0x0000000116167819 */ /* 0x001fc600000006ff */
[----:B------:R-:W-:Y:S01]  /*19460*/  IMAD R23, R23, 0x210, RZ ;  /* 0x0000021017177824 */ /* 0x000fe200078e02ff */
[----:B---3--:R-:W-:Y:S01]  /*19470*/  HMMA.16816.F32.BF16 R4, R16, R4, R8 ;  /* 0x000000041004723c */ /* 0x008fe20000041808 */
[----:B------:R-:W3:Y:S01]  /*19480*/  LDL.LU.64 R10, [R1+0x1f50] ;  /* 0x001f5000010a7983 */ /* 0x000ee20000300a00 */
[----:B------:R-:W5:Y:S11]  /*19490*/  LDL.LU.64 R8, [R1+0x1f48] ;  /* 0x001f480001087983 */ /* 0x000f760000300a00 */
[----:B------:R-:W-:Y:S10]  /*194a0*/  @!UPT UIADD3 URZ, URZ, URZ, URZ ;  /* 0x0000003f3f3ff290 */ /* 0x000ff4000fffe03f */
[----:B------:R0:W-:Y:S02]  /*194b0*/  STL.64 [R1+0x1ed8], R6 ;  /* 0x001ed80601007387 */ /* 0x0001e40000100a00 */
[----:B0-----:R-:W-:-:S04]  /*194c0*/  LOP3.LUT R7, R23, 0x30, R22, 0x78, !PT ;  /* 0x0000003017077812 */ /* 0x001fc800078e7816 */
[----:B------:R-:W-:-:S05]  /*194d0*/  LOP3.LUT R7, R7, 0x40, RZ, 0x3c, !PT ;  /* 0x0000004007077812 */ /* 0x000fca00078e3cff */
[----:B------:R-:W0:Y:S04]  /*194e0*/  LDSM.16.M88.4 R20, [R7+0x2c180] ;  /* 0x02c180000714783b */ /* 0x000e280000000200 */
[----:B------:R1:W-:Y:S04]  /*194f0*/  STL.64 [R1+0x1ed0], R4 ;  /* 0x001ed00401007387 */ /* 0x0003e80000100a00 */
[----:B-1----:R-:W2:Y:S04]  /*19500*/  LDL.LU R4, [R1+0x140] ;  /* 0x0001400001047983 */ /* 0x002ea80000300800 */
[----:B0-----:R0:W-:Y:S01]  /*19510*/  STL.64 [R1+0x28], R22 ;  /* 0x0000281601007387 */ /* 0x0011e20000100a00 */
[----:B------:R-:W-:-:S02]  /*19520*/  IMAD.MOV.U32 R6, RZ, RZ, R20 ;  /* 0x000000ffff067224 */ /* 0x000fc400078e0014 */
[----:B------:R-:W-:Y:S01]  /*19530*/  IMAD.MOV.U32 R5, RZ, RZ, R21 ;  /* 0x000000ffff057224 */ /* 0x000fe200078e0015 */
[----:B0-----:R-:W2:Y:S01]  /*19540*/  LDL.LU.64 R22, [R1+0x1f40] ;  /* 0x001f400001167983 */ /* 0x001ea20000300a00 */
[----:B------:R-:W4:Y:S02]  /*19550*/  LDL.LU.64 R20, [R1+0x1f38] ;  /* 0x001f380001147983 */ /* 0x000f240000300a00 */
[----:B------:R-:W-:Y:S01]  /*19560*/  FMUL R12, R12, c[0x0][0x188] ;  /* 0x000062000c0c7a20 */ /* 0x000fe20000400000 */
[----:B------:R-:W-:Y:S02]  /*19570*/  LOP3.LUT R2, R0, 0x50, RZ, 0xfc, !PT ;  /* 0x0000005000027812 */ /* 0x000fe400078efcff */
[C---:B------:R-:W-:Y:S01]  /*19580*/  ISETP.GT.U32.AND.EX P6, PT, R29.reuse, RZ, PT, P6 ;  /* 0x000000ff1d00720c */ /* 0x040fe20003fc4160 */
[----:B------:R-:W-:Y:S01]  /*19590*/  FMUL R3, R14, c[0x0][0x188] ;  /* 0x000062000e037a20 */ /* 0x000fe20000400000 */
[----:B------:R-:W-:Y:S02]  /*195a0*/  ISETP.GT.U32.AND.EX P1, PT, R29, RZ, PT, P1 ;  /* 0x000000ff1d00720c */ /* 0x000fe40003f24110 */
[----:B------:R-:W-:-:S02]  /*195b0*/  ISETP.GT.U32.AND P5, PT, R2, R15, PT ;  /* 0x0000000f0200720c */ /* 0x000fc40003fa4070 */
[----:B------:R-:W-:Y:S02]  /*195c0*/  ISETP.GT.U32.AND P2, PT, R2, R13, PT ;  /* 0x0000000d0200720c */ /* 0x000fe40003f44070 */
[----:B------:R-:W-:Y:S01]  /*195d0*/  FSEL R12, R12, -INF , !P6 ;  /* 0xff8000000c0c7808 */ /* 0x000fe20007000000 */
[----:B------:R-:W-:Y:S01]  /*195e0*/  LOP3.LUT R2, R0, 0x49, RZ, 0xfc, !PT ;  /* 0x0000004900027812 */ /* 0x000fe200078efcff */
[----:B------:R-:W-:-:S03]  /*195f0*/  FSEL R3, R3, -INF , !P1 ;  /* 0xff80000003037808 */ /* 0x000fc60004800000 */
[C---:B------:R-:W-:Y:S01]  /*19600*/  ISETP.GT.U32.AND P6, PT, R2.reuse, R15, PT ;  /* 0x0000000f0200720c */ /* 0x040fe20003fc4070 */
[----:B------:R4:W-:Y:S01]  /*19610*/  STL [R1+0x674], R12 ;  /* 0x0006740c01007387 */ /* 0x0009e20000100800 */
[----:B------:R-:W-:Y:S01]  /*19620*/  ISETP.GT.U32.AND P1, PT, R2, R13, PT ;  /* 0x0000000d0200720c */ /* 0x000fe20003f24070 */
[----:B------:R-:W-:Y:S01]  /*19630*/  STL [R1+0x67c], R3 ;  /* 0x00067c0301007387 */ /* 0x000fe20000100800 */
[----:B----4-:R-:W-:Y:S01]  /*19640*/  HMMA.16816.F32.BF16 R12, R16, R20, R24 ;  /* 0x00000014100c723c */ /* 0x010fe20000041818 */
[----:B------:R-:W0:Y:S04]  /*19650*/  LDSM.16.M88.4 R24, [R7+0x2d180] ;  /* 0x02d180000718783b */ /* 0x000e280000000200 */
[----:B------:R-:W4:Y:S01]  /*19660*/  LDL R20, [R1+0x494] ;  /* 0x0004940001147983 */ /* 0x000f220000100800 */
[----:B------:R-:W2:Y:S02]  /*19670*/  LDL.LU R21, [R1+0x7c] ;  /* 0x00007c0001157983 */ /* 0x000ea40000300800 */
[----:B------:R1:W-:Y:S02]  /*19680*/  STL.64 [R1+0x1f18], R18 ;  /* 0x001f181201007387 */ /* 0x0003e40000100a00 */
[----:B-1----:R-:W2:Y:S01]  /*19690*/  LDL R19, [R1+0xab0] ;  /* 0x000ab00001137983 */ /* 0x002ea20000100800 */
[----:B------:R-:W-:Y:S03]  /*196a0*/  STL.64 [R1+0x1f10], R16 ;  /* 0x001f101001007387 */ /* 0x000fe60000100a00 */
[----:B0-----:R-:W-:Y:S01]  /*196b0*/  STL.64 [R1+0x30], R24 ;  /* 0x0000301801007387 */ /* 0x001fe20000100a00 */
[----:B------:R0:W-:Y:S03]  /*196c0*/  STL.64 [R1+0x38], R26 ;  /* 0x0000381a01007387 */ /* 0x0001e60000100a00 */
[----:B0-----:R-:W2:Y:S01]  /*196d0*/  LDL.LU.64 R26, [R1+0x1f30] ;  /* 0x001f3000011a7983 */ /* 0x001ea20000300a00 */
[----:B------:R-:W2:Y:S02]  /*196e0*/  LDL.LU.64 R24, [R1+0x1f28] ;  /* 0x001f280001187983 */ /* 0x000ea40000300a00 */
[----:B-----5:R-:W-:Y:S01]  /*196f0*/  FMUL R9, R9, c[0x0][0x188] ;  /* 0x0000620009097a20 */ /* 0x020fe20000400000 */
[----:B------:R-:W-:Y:S01]  /*19700*/  ISETP.GT.U32.AND.EX P3, PT, R29, RZ, PT, P3 ;  /* 0x000000ff1d00720c */ /* 0x000fe20003f64130 */
[----:B---3--:R-:W-:Y:S01]  /*19710*/  FMUL R3, R11, c[0x0][0x188] ;  /* 0x000062000b037a20 */ /* 0x008fe20000400000 */
[----:B------:R-:W-:-:S02]  /*19720*/  ISETP.GT.U32.AND.EX P4, PT, R29, RZ, PT, P4 ;  /* 0x000000ff1d00720c */ /* 0x000fc40003f84140 */
[----:B------:R-:W-:Y:S02]  /*19730*/  FSEL R9, R9, -INF , !P3 ;  /* 0xff80000009097808 */ /* 0x000fe40005800000 */
[----:B------:R-:W-:Y:S01]  /*19740*/  FSEL R3, R3, -INF , !P4 ;  /* 0xff80000003037808 */ /* 0x000fe20006000000 */
[----:B------:R-:W-:Y:S02]  /*19750*/  FMUL R8, R8, c[0x0][0x188] ;  /* 0x0000620008087a20 */ /* 0x000fe40000400000 */
[----:B------:R-:W-:Y:S02]  /*19760*/  STL [R1+0x660], R9 ;  /* 0x0006600901007387 */ /* 0x000fe40000100800 */
[----:B------:R0:W-:Y:S01]  /*19770*/  STL [R1+0x670], R3 ;  /* 0x0006700301007387 */ /* 0x0001e20000100800 */
[C---:B------:R-:W-:Y:S02]  /*19780*/  ISETP.GT.U32.AND.EX P2, PT, R29.reuse, RZ, PT, P2 ;  /* 0x000000ff1d00720c */ /* 0x040fe40003f44120 */
[----:B------:R-:W-:Y:S01]  /*19790*/  ISETP.GT.U32.AND.EX P5, PT, R29, RZ, PT, P5 ;  /* 0x000000ff1d00720c */ /* 0x000fe20003fa4150 */
[----:B0-----:R-:W-:Y:S01]  /*197a0*/  FMUL R3, R10, c[0x0][0x188] ;  /* 0x000062000a037a20 */ /* 0x001fe20000400000 */
[----:B------:R-:W-:-:S04]  /*197b0*/  FSEL R9, R8, -INF , !P2 ;  /* 0xff80000008097808 */ /* 0x000fc80005000000 */
[----:B------:R-:W-:Y:S02]  /*197c0*/  FSEL R8, R3, -INF , !P5 ;  /* 0xff80000003087808 */ /* 0x000fe40006800000 */
[----:B------:R-:W-:Y:S01]  /*197d0*/  LOP3.LUT R2, R0, 0x48, RZ, 0xfc, !PT ;  /* 0x0000004800027812 */ /* 0x000fe200078efcff */
[----:B------:R-:W-:Y:S02]  /*197e0*/  STL [R1+0x65c], R9 ;  /* 0x00065c0901007387 */ /* 0x000fe40000100800 */
[----:B------:R0:W-:Y:S01]  /*197f0*/  STL [R1+0x664], R8 ;  /* 0x0006640801007387 */ /* 0x0001e20000100800 */
[----:B------:R-:W-:Y:S01]  /*19800*/  ISETP.GT.U32.AND.EX P0, PT, R29, RZ, PT, P0 ;  /* 0x000000ff1d00720c */ /* 0x000fe20003f04100 */
[----:B0-----:R-:W3:Y:S01]  /*19810*/  LDL.LU R8, [R1+0x14c] ;  /* 0x00014c0001087983 */ /* 0x001ee20000300800 */
[----:B------:R-:W3:Y:S01]  /*19820*/  LDL.LU R9, [R1+0x148] ;  /* 0x0001480001097983 */ /* 0x000ee20000300800 */
[----:B----4-:R-:W-:Y:S02]  /*19830*/  ISETP.GT.U32.AND P4, PT, R2, R20, PT ;  /* 0x000000140200720c */ /* 0x010fe40003f84070 */
[----:B--2---:R-:W-:-:S02]  /*19840*/  IADD3 R3, R4, R21, RZ ;  /* 0x0000001504037210 */ /* 0x004fc40007ffe0ff */
[----:B------:R-:W2:Y:S01]  /*19850*/  LDL.LU R4, [R1+0x170] ;  /* 0x0001700001047983 */ /* 0x000ea20000300800 */
[----:B------:R-:W4:Y:S02]  /*19860*/  LDL.LU R29, [R1+0x1f20] ;  /* 0x001f2000011d7983 */ /* 0x000f240000300800 */
[----:B------:R-:W-:Y:S01]  /*19870*/  IMAD.MOV.U32 R21, RZ, RZ, R5 ;  /* 0x000000ffff157224 */ /* 0x000fe200078e0005 */
[----:B------:R-:W-:Y:S01]  /*19880*/  ISETP.GT.U32.AND P3, PT, R2, R19, PT ;  /* 0x000000130200720c */ /* 0x000fe20003f64070 */
[----:B------:R-:W-:-:S04]  /*19890*/  LOP3.LUT R2, R0, 0x41, RZ, 0xfc, !PT ;  /* 0x0000004100027812 */ /* 0x000fc800078efcff */
[C---:B------:R-:W-:Y:S01]  /*198a0*/  ISETP.GT.U32.AND P5, PT, R2.reuse, R20, PT ;  /* 0x000000140200720c */ /* 0x040fe20003fa4070 */
[----:B------:R-:W-:Y:S01]  /*198b0*/  IMAD.MOV.U32 R20, RZ, RZ, R6 ;  /* 0x000000ffff147224 */ /* 0x000fe200078e0006 */
[----:B------:R-:W-:Y:S01]  /*198c0*/  HMMA.16816.F32.BF16 R12, R24, R22, R12 ;  /* 0x00000016180c723c */ /* 0x000fe2000004180c */
[----:B------:R-:W5:Y:S11]  /*198d0*/  LDL.LU R23, [R1+0x144] ;  /* 0x0001440001177983 */ /* 0x000f760000300800 */
[----:B------:R-:W-:Y:S11]  /*198e0*/  @!UPT UIADD3 URZ, URZ, URZ, URZ ;  /* 0x0000003f3f3ff290 */ /* 0x000ff6000fffe03f */
[----:B------:R-:W-:Y:S01]  /*198f0*/  STL.64 [R1+0x50], R12 ;  /* 0x0000500c01007387 */ /* 0x000fe20000100a00 */
[----:B------:R0:W-:Y:S03]  /*19900*/  STL.64 [R1+0x58], R14 ;  /* 0x0000580e01007387 */ /* 0x0001e60000100a00 */
[----:B0-----:R-:W2:Y:S01]  /*19910*/  LDL.LU R15, [R1+0x154] ;  /* 0x00015400010f7983 */ /* 0x001ea20000300800 */
[----:B------:R-:W2:Y:S02]  /*19920*/  LDL.LU R5, [R1+0x15c] ;  /* 0x00015c0001057983 */ /* 0x000ea40000300800 */
[----:B------:R-:W2:Y:S02]  /*19930*/  LDL.LU R6, [R1+0x150] ;  /* 0x0001500001067983 */ /* 0x000ea40000300800 */
[----:B------:R-:W2:Y:S01]  /*19940*/  LDL.LU R14, [R1+0x158] ;  /* 0x00015800010e7983 */ /* 0x000ea20000300800 */
[----:B------:R-:W-:-:S02]  /*19950*/  ISETP.GT.U32.AND P2, PT, R2, R19, PT ;  /* 0x000000130200720c */ /* 0x000fc40003f44070 */
[----:B------:R-:W0:Y:S04]  /*19960*/  LDSM.16.M88.4 R16, [R7+0x2e180] ;  /* 0x02e180000710783b */ /* 0x000e280000000200 */
[----:B--2---:R1:W-:Y:S01]  /*19970*/  STL.64 [R1+0x1f08], R14 ;  /* 0x001f080e01007387 */ /* 0x0043e20000100a00 */
[----:B------:R-:W2:Y:S02]  /*19980*/  LDL.LU R12, [R1+0x100] ;  /* 0x00010000010c7983 */ /* 0x000ea40000300800 */
[----:B------:R-:W2:Y:S01]  /*19990*/  LDL.LU R13, [R1+0x104] ;  /* 0x00010400010d7983 */ /* 0x000ea20000300800 */
[----:B-1----:R-:W2:Y:S01]  /*199a0*/  LDL.LU R14, [R1+0x108] ;  /* 0x00010800010e7983 */ /* 0x002ea20000300800 */
[----:B------:R-:W2:Y:S02]  /*199b0*/  LDL.LU R15, [R1+0x10c] ;  /* 0x00010c00010f7983 */ /* 0x000ea40000300800 */
[----:B------:R-:W2:Y:S02]  /*199c0*/  LDL.LU R10, [R1+0x78] ;  /* 0x00007800010a7983 */ /* 0x000ea40000300800 */
[----:B------:R-:W2:Y:S01]  /*199d0*/  LDL.LU R11, [R1+0x74] ;  /* 0x00007400010b7983 */ /* 0x000ea20000300800 */
[----:B------:R1:W-:Y:S04]  /*199e0*/  STL.64 [R1+0x1ee8], R26 ;  /* 0x001ee81a01007387 */ /* 0x0003e80000100a00 */
[----:B-1----:R-:W2:Y:S01]  /*199f0*/  LDL R26, [R1+0x70] ;  /* 0x00007000011a7983 */ /* 0x002ea20000100800 */
[----:B------:R1:W-:Y:S03]  /*19a00*/  STL.64 [R1+0x1ee0], R24 ;  /* 0x001ee01801007387 */ /* 0x0003e60000100a00 */
[----:B-1----:R-:W2:Y:S01]  /*19a10*/  LDL.LU R25, [R1+0x54] ;  /* 0x0000540001197983 */ /* 0x002ea20000300800 */
[----:B0-----:R-:W-:Y:S02]  /*19a20*/  STL [R1], R16 ;  /* 0x0000001001007387 */ /* 0x001fe40000100800 */
[----:B------:R0:W-:Y:S01]  /*19a30*/  STL.64 [R1+0x8], R18 ;  /* 0x0000081201007387 */ /* 0x0001e20000100a00 */
[----:B------:R-:W-:Y:S01]  /*19a40*/  MOV R24, R17 ;  /* 0x0000001100187202 */ /* 0x000fe20000000f00 */
[----:B0-----:R-:W2:Y:S01]  /*19a50*/  LDL.LU.64 R18, [R1+0x1f18] ;  /* 0x001f180001127983 */ /* 0x001ea20000300a00 */
[----:B------:R-:W2:Y:S02]  /*19a60*/  LDL.LU.64 R16, [R1+0x1f10] ;  /* 0x001f100001107983 */ /* 0x000ea40000300a00 */
[----:B------:R-:W2:Y:S01]  /*19a70*/  LDL.LU R27, [R1+0x5c] ;  /* 0x00005c00011b7983 */ /* 0x000ea20000300800 */
[----:B------:R-:W-:Y:S01]  /*19a80*/  SEL R2, RZ, 0x1, !P0 ;  /* 0x00000001ff027807 */ /* 0x000fe20004000000 */
[----:B---3--:R-:W-:Y:S01]  /*19a90*/  IMAD.IADD R8, R9, 0x1, R8 ;  /* 0x0000000109087824 */ /* 0x008fe200078e0208 */
[----:B----4-:R-:W-:-:S03]  /*19aa0*/  IADD3 R9, R29, R28, RZ ;  /* 0x0000001c1d097210 */ /* 0x010fc60007ffe0ff */
[----:B-----5:R-:W-:Y:S01]  /*19ab0*/  IMAD.IADD R2, R2, 0x1, R23 ;  /* 0x0000000102027824 */ /* 0x020fe200078e0217 */
[----:B--2---:R-:W-:Y:S01]  /*19ac0*/  STL.64 [R1+0x1f00], R26 ;  /* 0x001f001a01007387 */ /* 0x004fe20000100a00 */
[----:B------:R0:W-:Y:S01]  /*19ad0*/  STL.64 [R1+0x1ef8], R24 ;  /* 0x001ef81801007387 */ /* 0x0001e20000100a00 */
[----:B------:R-:W-:Y:S02]  /*19ae0*/  HMMA.16816.F32.BF16 R20, R16, R20, R12 ;  /* 0x000000141014723c */ /* 0x000fe4000004180c */
[----:B0-----:R-:W2:Y:S01]  /*19af0*/  LDL.LU R24, [R1+0xf0] ;  /* 0x0000f00001187983 */ /* 0x001ea20000300800 */
[----:B------:R-:W2:Y:S02]  /*19b00*/  LDL.LU R25, [R1+0xf4] ;  /* 0x0000f40001197983 */ /* 0x000ea40000300800 */
[----:B------:R-:W2:Y:S02]  /*19b10*/  LDL.LU R26, [R1+0xf8] ;  /* 0x0000f800011a7983 */ /* 0x000ea40000300800 */
[----:B------:R-:W2:Y:S01]  /*19b20*/  LDL.LU R27, [R1+0xfc] ;  /* 0x0000fc00011b7983 */ /* 0x000ea20000300800 */
[----:B------:R-:W3:Y:S01]  /*19b30*/  LDL.LU R28, [R1+0x90] ;  /* 0x00009000011c7983 */ /* 0x000ee20000300800 */
[----:B------:R-:W4:Y:S01]  /*19b40*/  LDL.LU.64 R14, [R1+0x1f08] ;  /* 0x001f0800010e7983 */ /* 0x000f220000300a00 */
[----:B------:R-:W-:-:S02]  /*19b50*/  LOP3.LUT R3, R3, 0x3, RZ, 0xc0, !PT ;  /* 0x0000000303037812 */ /* 0x000fc400078ec0ff */
[----:B------:R-:W-:-:S11]  /*19b60*/  LOP3.LUT R2, R2, 0x3, RZ, 0xc0, !PT ;  /* 0x0000000302027812 */ /* 0x000fd600078ec0ff */
[----:B------:R0:W-:Y:S01]  /*19b70*/  STL.64 [R1+0x1ec0], R22 ;  /* 0x001ec01601007387 */ /* 0x0001e20000100a00 */
[----:B------:R-:W-:Y:S02]  /*19b80*/  STL.64 [R1+0x1ec8], R20 ;  /* 0x001ec81401007387 */ /* 0x000fe40000100a00 */
[----:B------:R-:W5:Y:S01]  /*19b90*/  LDL.64 R12, [R1+0x8a8] ;  /* 0x0008a800010c7983 */ /* 0x000f620000100a00 */
[----:B0-----:R-:W5:Y:S04]  /*19ba0*/  LDL R22, [R1+0x48c] ;  /* 0x00048c0001167983 */ /* 0x001f680000100800 */
[----:B------:R-:W2:Y:S01]  /*19bb0*/  LDL R23, [R1+0x494] ;  /* 0x0004940001177983 */ /* 0x000ea20000100800 */
[----:B----4-:R-:W-:Y:S01]  /*19bc0*/  IADD3 R29, R3, R4, R15 ;  /* 0x00000004031d7210 */ /* 0x010fe20007ffe00f */
[----:B------:R-:W-:-:S02]  /*19bd0*/  IADD3 R15, R2, R6, R5 ;  /* 0x00000006020f7210 */ /* 0x000fc40007ffe005 */
[----:B------:R-:W0:Y:S01]  /*19be0*/  LDSM.16.M88.4 R4, [R7+0x2f180] ;  /* 0x02f180000704783b */ /* 0x000e220000000200 */
[----:B------:R-:W-:Y:S01]  /*19bf0*/  LOP3.LUT R3, R8, 0x3, RZ, 0xc0, !PT ;  /* 0x0000000308037812 */ /* 0x000fe200078ec0ff */
[----:B------:R-:W-:-:S03]  /*19c00*/  LOP3.LUT R8, R9, 0x3, RZ, 0xc0, !PT ;  /* 0x0000000309087812 */ /* 0x000fc600078ec0ff */
[----:B---3--:R-:W-:Y:S01]  /*19c10*/  IADD3 R28, R3, R14, R28 ;  /* 0x0000000e031c7210 */ /* 0x008fe20007ffe01c */
[----:B------:R-:W-:Y:S01]  /*19c20*/  IADD3 R14, R8, R11, R10 ;  /* 0x0000000b080e7210 */ /* 0x000fe20007ffe00a */
[----:B0-----:R-:W-:Y:S01]  /*19c30*/  STL [R1+0x1ef0], R5 ;  /* 0x001ef00501007387 */ /* 0x001fe20000100800 */
[----:B------:R-:W3:Y:S02]  /*19c40*/  LDL.64 R2, [R1+0x8a0] ;  /* 0x0008a00001027983 */ /* 0x000ee40000100a00 */
[----:B------:R-:W2:Y:S02]  /*19c50*/  LDL.LU R8, [R1+0x30] ;  /* 0x0000300001087983 */ /* 0x000ea40000300800 */
[----:B------:R-:W2:Y:S02]  /*19c60*/  LDL.LU R9, [R1+0x34] ;  /* 0x0000340001097983 */ /* 0x000ea40000300800 */
[----:B--2---:R-:W-:Y:S01]  /*19c70*/  HMMA.16816.F32.BF16 R8, R16, R8, R24 ;  /* 0x000000081008723c */ /* 0x004fe20000041818 */
[----:B------:R-:W2:Y:S01]  /*19c80*/  LDL.LU.64 R26, [R1+0x1f00] ;  /* 0x001f0000011a7983 */ /* 0x000ea20000300a00 */
[----:B------:R-:W4:Y:S02]  /*19c90*/  LDL.LU.64 R24, [R1+0x1ef8] ;  /* 0x001ef80001187983 */ /* 0x000f240000300a00 */
[----:B------:R-:W4:Y:S02]  /*19ca0*/  LDL.LU R20, [R1] ;  /* 0x0000000001147983 */ /* 0x000f240000300800 */
[----:B------:R0:W-:Y:S02]  /*19cb0*/  STL.64 [R1+0x18], R6 ;  /* 0x0000180601007387 */ /* 0x0001e40000100a00 */
[----:B0-----:R-:W4:Y:S01]  /*19cc0*/  LDL R7, [R1+0xab0] ;  /* 0x000ab00001077983 */ /* 0x001f220000100800 */
[----:B-----5:R-:W-:-:S04]  /*19cd0*/  IMAD.WIDE R12, R22, 0x2, R12 ;  /* 0x00000002160c7825 */ /* 0x020fc800078e020c */
[----:B---3--:R-:W-:Y:S01]  /*19ce0*/  IMAD.WIDE R2, R22, 0x2, R2 ;  /* 0x0000000216027825 */ /* 0x008fe200078e0202 */
[----:B------:R-:W-:-:S03]  /*19cf0*/  LOP3.LUT R22, R0, 0x40, RZ, 0xfc, !PT ;  /* 0x0000004000167812 */ /* 0x000fc600078efcff */
[----:B------:R-:W-:-:S06]  /*19d00*/  IMAD.SHL.U32 R0, R14, 0x100, RZ ;  /* 0x000001000e007824 */ /* 0x000fcc00078e00ff */
[----:B------:R0:W-:Y:S01]  /*19d10*/  STL.64 [R1+0x1eb8], R10 ;  /* 0x001eb80a01007387 */ /* 0x0001e20000100a00 */
[----:B------:R1:W-:Y:S01]  /*19d20*/  STL.64 [R1+0x1eb0], R8 ;  /* 0x001eb00801007387 */ /* 0x0003e20000100a00 */
[----:B------:R-:W-:Y:S02]  /*19d30*/  LOP3.LUT R14, R15, 0xf, RZ, 0xc0, !PT ;  /* 0x0000000f0f0e7812 */ /* 0x000fe400078ec0ff */
[----:B------:R-:W-:Y:S02]  /*19d40*/  LOP3.LUT R0, R0, 0xf00, RZ, 0xe2, !PT ;  /* 0x00000f0000007812 */ /* 0x000fe400078ee2ff */
[C---:B--2---:R-:W-:Y:S01]  /*19d50*/  ISETP.GT.U32.AND.EX P1, PT, R26.reuse, RZ, PT, P1 ;  /* 0x000000ff1a00720c */ /* 0x044fe20003f24110 */
[----:B----4-:R-:W-:Y:S02]  /*19d60*/  FMUL R6, R25, c[0x0][0x188] ;  /* 0x0000620019067a20 */ /* 0x010fe40000400000 */
[----:B------:R-:W-:Y:S01]  /*19d70*/  FMUL R5, R27, c[0x0][0x188] ;  /* 0x000062001b057a20 */ /* 0x000fe20000400000 */
[----:B------:R-:W-:-:S02]  /*19d80*/  ISETP.GT.U32.AND.EX P6, PT, R26, RZ, PT, P6 ;  /* 0x000000ff1a00720c */ /* 0x000fc40003fc4160 */
[----:B------:R-:W-:Y:S01]  /*19d90*/  FSEL R6, R6, -INF , !P1 ;  /* 0xff80000006067808 */ /* 0x000fe20004800000 */
[----:B------:R-:W-:Y:S02]  /*19da0*/  IMAD.MOV.U32 R21, RZ, RZ, R24 ;  /* 0x000000ffff157224 */ /* 0x000fe400078e0018 */
[----:B------:R-:W2:Y:S02]  /*19db0*/  LDL.LU R24, [R1+0x60] ;  /* 0x0000600001187983 */ /* 0x000ea40000300800 */
[----:B------:R3:W-:Y:S02]  /*19dc0*/  STL [R1+0x60c], R6 ;  /* 0x00060c0601007387 */ /* 0x0007e40000100800 */
[----:B------:R-:W2:Y:S01]  /*19dd0*/  LDL.LU R25, [R1+0x64] ;  /* 0x0000640001197983 */ /* 0x000ea20000300800 */
[----:B------:R-:W-:Y:S01]  /*19de0*/  FSEL R15, R5, -INF , !P6 ;  /* 0xff800000050f7808 */ /* 0x000fe20007000000 */
[----:B------:R-:W2:Y:S01]  /*19df0*/  LDL.LU R26, [R1+0x68] ;  /* 0x00006800011a7983 */ /* 0x000ea20000300800 */
[----:B------:R-:W2:Y:S01]  /*19e00*/  LDL.LU R27, [R1+0x6c] ;  /* 0x00006c00011b7983 */ /* 0x000ea20000300800 */
[C---:B------:R-:W-:Y:S01]  /*19e10*/  ISETP.GT.U32.AND P1, PT, R22.reuse, R7, PT ;  /* 0x000000071600720c */ /* 0x040fe20003f24070 */
[----:B0-----:R-:W4:Y:S01]  /*19e20*/  LDL.64 R10, [R1+0x898] ;  /* 0x00089800010a7983 */ /* 0x001f220000100a00 */
[----:B-1----:R-:W5:Y:S04]  /*19e30*/  LDL.64 R8, [R1+0x890] ;  /* 0x0008900001087983 */ /* 0x002f680000100a00 */
[----:B---3--:R-:W3:Y:S01]  /*19e40*/  LDL.64 R6, [R1+0x888] ;  /* 0x0008880001067983 */ /* 0x008ee20000100a00 */
[----:B------:R-:W2:Y:S02]  /*19e50*/  LDL.LU R5, [R1+0x1ef0] ;  /* 0x001ef00001057983 */ /* 0x000ea40000300800 */
[----:B------:R0:W-:Y:S01]  /*19e60*/  STL [R1+0x610], R15 ;  /* 0x0006100f01007387 */ /* 0x0001e20000100800 */
[----:B------:R-:W-:-:S02]  /*19e70*/  ISETP.GT.U32.AND P6, PT, R22, R23, PT ;  /* 0x000000171600720c */ /* 0x000fc40003fc4070 */
[----:B------:R1:W2:Y:S04]  /*19e80*/  LDG.E.U16 R22, [R12.64] ;  /* 0x000000060c167981 */ /* 0x0002a8000c1e1500 */
[----:B------:R1:W2:Y:S01]  /*19e90*/  LDG.E.U16 R23, [R2.64] ;  /* 0x0000000602177981 */ /* 0x0002a2000c1e1500 */
[----:B0-----:R-:W-:Y:S01]  /*19ea0*/  LEA R15, R29, R14, 0x4 ;  /* 0x0000000e1d0f7211 */ /* 0x001fe200078e20ff */
[----:B------:R-:W-:Y:S02]  /*19eb0*/  IMAD R14, R28, 0x1000, R0 ;  /* 0x000010001c0e7824 */ /* 0x000fe400078e0200 */
[----:B------:R-:W2:Y:S02]  /*19ec0*/  LDL.64 R28, [R1+0x880] ;  /* 0x00088000011c7983 */ /* 0x000ea40000100a00 */
[----:B------:R-:W-:Y:S02]  /*19ed0*/  STL [R1+0x78], R15 ;  /* 0x0000780f01007387 */ /* 0x000fe40000100800 */
[----:B------:R-:W4:Y:S02]  /*19ee0*/  LDL R0, [R1+0x48c] ;  /* 0x00048c0001007983 */ /* 0x000f240000100800 */
[----:B------:R0:W-:Y:S01]  /*19ef0*/  STL [R1+0x80], R14 ;  /* 0x0000800e01007387 */ /* 0x0001e20000100800 */
[----:B-1----:R-:W2:Y:S01]  /*19f00*/  LDL.LU R12, [R1+0x110] ;  /* 0x00011000010c7983 */ /* 0x002ea20000300800 */
[----:B------:R-:W2:Y:S03]  /*19f10*/  LDL.LU R13, [R1+0x114] ;  /* 0x00011400010d7983 */ /* 0x000ea60000300800 */
[----:B0-----:R-:W2:Y:S01]  /*19f20*/  LDL.LU R14, [R1+0x118] ;  /* 0x00011800010e7983 */ /* 0x001ea20000300800 */
[----:B------:R-:W2:Y:S02]  /*19f30*/  LDL.LU R15, [R1+0x11c] ;  /* 0x00011c00010f7983 */ /* 0x000ea40000300800 */
[----:B------:R-:W3:Y:S01]  /*19f40*/  LDL.64 R2, [R1+0x878] ;  /* 0x0008780001027983 */ /* 0x000ee20000100a00 */
[----:B--2---:R-:W-:Y:S07]  /*19f50*/  HMMA.16816.F32.BF16 R12, R16, R20, R12 ;  /* 0x00000014100c723c */ /* 0x004fee000004180c */
[----:B----4-:R-:W-:-:S06]  /*19f60*/  IMAD.WIDE R20, R0, 0x2, R10 ;  /* 0x0000000200147825 */ /* 0x010fcc00078e020a */
[----:B------:R0:W2:Y:S01]  /*19f70*/  LDG.E.U16 R21, [R20.64] ;  /* 0x0000000614157981 */ /* 0x0000a2000c1e1500 */
[----:B-----5:R-:W-:-:S04]  /*19f80*/  IMAD.WIDE R10, R0, 0x2, R8 ;  /* 0x00000002000a7825 */ /* 0x020fc800078e0208 */
[C---:B---3--:R-:W-:Y:S01]  /*19f90*/  IMAD.WIDE R6, R0.reuse, 0x2, R6 ;  /* 0x0000000200067825 */ /* 0x048fe200078e0206 */
[----:B------:R1:W-:Y:S03]  /*19fa0*/  STL [R1+0xf4], R22 ;  /* 0x0000f41601007387 */ /* 0x0003e60000100800 */
[----:B------:R-:W-:-:S04]  /*19fb0*/  IMAD.WIDE R28, R0, 0x2, R28 ;  /* 0x00000002001c7825 */ /* 0x000fc800078e021c */
[C---:B------:R-:W-:Y:S01]  /*19fc0*/  IMAD.WIDE R2, R0.reuse, 0x2, R2 ;  /* 0x0000000200027825 */ /* 0x040fe200078e0202 */
[----:B------:R3:W4:Y:S04]  /*19fd0*/  LDG.E.U16 R10, [R10.64] ;  /* 0x000000060a0a7981 */ /* 0x000728000c1e1500 */
[----:B0-----:R0:W5:Y:S04]  /*19fe0*/  LDG.E.U16 R20, [R28.64] ;  /* 0x000000061c147981 */ /* 0x001168000c1e1500 */
[----:B-1----:R-:W4:Y:S01]  /*19ff0*/  LDL.LU R22, [R1+0x48] ;  /* 0x0000480001167983 */ /* 0x002f220000300800 */
[----:B------:R1:W-:Y:S03]  /*1a000*/  STL [R1+0xf8], R23 ;  /* 0x0000f81701007387 */ /* 0x0003e60000100800 */
[----:B---3--:R3:W3:Y:S04]  /*1a010*/  LDG.E.U16 R11, [R6.64] ;  /* 0x00000006060b7981 */ /* 0x0086e8000c1e1500 */
[----:B-1----:R-:W4:Y:S01]  /*1a020*/  LDL.LU R23, [R1+0x4c] ;  /* 0x00004c0001177983 */ /* 0x002f220000300800 */
[----:B------:R1:W-:Y:S02]  /*1a030*/  STL.64 [R1+0x1ea8], R14 ;  /* 0x001ea80e01007387 */ /* 0x0003e40000100a00 */
[----:B------:R1:W-:Y:S02]  /*1a040*/  STL.64 [R1+0x1ea0], R12 ;  /* 0x001ea00c01007387 */ /* 0x0003e40000100a00 */
[----:B------:R-:W5:Y:S01]  /*1a050*/  LDL.64 R8, [R1+0x860] ;  /* 0x0008600001087983 */ /* 0x000f620000100a00 */
[----:B0-----:R-:W5:Y:S04]  /*1a060*/  LDL.64 R28, [R1+0x858] ;  /* 0x00085800011c7983 */ /* 0x001f680000100a00 */
[----:B-1----:R-:W5:Y:S04]  /*1a070*/  LDL.64 R14, [R1+0x870] ;  /* 0x00087000010e7983 */ /* 0x002f680000100a00 */
[----:B------:R-:W5:Y:S04]  /*1a080*/  LDL.64 R12, [R1+0x868] ;  /* 0x00086800010c7983 */ /* 0x000f680000100a00 */
[----:B--2---:R0:W-:Y:S04]  /*1a090*/  STL [R1+0xe8], R21 ;  /* 0x0000e81501007387 */ /* 0x0041e80000100800 */
[----:B0-----:R0:W2:Y:S01]  /*1a0a0*/  LDG.E.U16 R21, [R2.64] ;  /* 0x0000000602157981 */ /* 0x0010a2000c1e1500 */
[----:B------:R-:W-:Y:S03]  /*1a0b0*/  HMMA.16816.F32.BF16 R16, R16, R4, R24 ;  /* 0x000000041010723c */ /* 0x000fe60000041818 */
[----:B0-----:R-:W2:Y:S01]  /*1a0c0*/  LDL.64 R2, [R1+0x850] ;  /* 0x0008500001027983 */ /* 0x001ea20000100a00 */
[----:B------:R-:W2:Y:S02]  /*1a0d0*/  LDL.LU.64 R26, [R1+0x1ee8] ;  /* 0x001ee800011a7983 */ /* 0x000ea40000300a00 */
[----:B------:R-:W2:Y:S02]  /*1a0e0*/  LDL.LU.64 R24, [R1+0x1ee0] ;  /* 0x001ee00001187983 */ /* 0x000ea40000300a00 */
[----:B---3--:R-:W3:Y:S01]  /*1a0f0*/  LDL.LU.64 R6, [R1+0x1ed8] ;  /* 0x001ed80001067983 */ /* 0x008ee20000300a00 */
[----:B------:R-:W3:Y:S01]  /*1a100*/  LDL.LU.64 R4, [R1+0x1ed0] ;  /* 0x001ed00001047983 */ /* 0x000ee20000300a00 */
[----:B----4-:R0:W-:Y:S03]  /*1a110*/  STL [R1+0xf0], R10 ;  /* 0x0000f00a01007387 */ /* 0x0101e60000100800 */
[----:B0-----:R-:W4:Y:S01]  /*1a120*/  LDL.LU R10, [R1+0x28] ;  /* 0x00002800010a7983 */ /* 0x001f220000300800 */
[----:B------:R0:W-:Y:S03]  /*1a130*/  STL [R1+0xe4], R11 ;  /* 0x0000e40b01007387 */ /* 0x0001e60000100800 */
[----:B0-----:R-:W4:Y:S06]  /*1a140*/  LDL.LU R11, [R1+0x2c] ;  /* 0x00002c00010b7983 */ /* 0x001f2c0000300800 */
[----:B------:R5:W-:Y:S02]  /*1a150*/  STL.64 [R1+0x1e98], R18 ;  /* 0x001e981201007387 */ /* 0x000be40000100a00 */
[----:B------:R0:W-:Y:S02]  /*1a160*/  STL.64 [R1+0x1e90], R16 ;  /* 0x001e901001007387 */ /* 0x0001e40000100a00 */
[C---:B-----5:R-:W-:Y:S01]  /*1a170*/  IMAD.WIDE R18, R0.reuse, 0x2, R12 ;  /* 0x0000000200127825 */ /* 0x060fe200078e020c */
[----:B--2---:R-:W-:Y:S03]  /*1a180*/  STL [R1+0xe0], R21 ;  /* 0x0000e01501007387 */ /* 0x004fe60000100800 */
[----:B------:R1:W-:Y:S02]  /*1a190*/  STL [R1+0xec], R20 ;  /* 0x0000ec1401007387 */ /* 0x0003e40000100800 */
[----:B------:R-:W-:-:S04]  /*1a1a0*/  IMAD.WIDE R28, R0, 0x2, R28 ;  /* 0x00000002001c7825 */ /* 0x000fc800078e021c */
[----:B0-----:R-:W2:Y:S01]  /*1a1b0*/  LDL.64 R16, [R1+0x848] ;  /* 0x0008480001107983 */ /* 0x001ea20000100a00 */
[----:B------:R-:W5:Y:S01]  /*1a1c0*/  LDL.64 R12, [R1+0x840] ;  /* 0x00084000010c7983 */ /* 0x000f620000100a00 */
[----:B-1----:R-:W-:-:S06]  /*1a1d0*/  IMAD.WIDE R20, R0, 0x2, R14 ;  /* 0x0000000200147825 */ /* 0x002fcc00078e020e */
[----:B------:R0:W2:Y:S04]  /*1a1e0*/  LDG.E.U16 R20, [R20.64] ;  /* 0x0000000614147981 */ /* 0x0000a8000c1e1500 */
[----:B0-----:R0:W2:Y:S01]  /*1a1f0*/  LDG.E.U16 R21, [R18.64] ;  /* 0x0000000612157981 */ /* 0x0010a2000c1e1500 */
[----:B---3--:R-:W-:Y:S01]  /*1a200*/  HMMA.16816.F32.BF16 R4, R24, R22, R4 ;  /* 0x000000161804723c */ /* 0x008fe20000041804 */
[----:B------:R-:W-:-:S04]  /*1a210*/  IMAD.WIDE R2, R0, 0x2, R2 ;  /* 0x0000000200027825 */ /* 0x000fc800078e0202 */
[----:B------:R-:W-:Y:S02]  /*1a220*/  IMAD.WIDE R14, R0, 0x2, R8 ;  /* 0x00000002000e7825 */ /* 0x000fe400078e0208 */
[----:B------:R-:W3:Y:S04]  /*1a230*/  LDL.64 R8, [R1+0x838] ;  /* 0x0008380001087983 */ /* 0x000ee80000100a00 */
[----:B------:R1:W3:Y:S04]  /*1a240*/  LDG.E.U16 R0, [R2.64] ;  /* 0x0000000602007981 */ /* 0x0002e8000c1e1500 */
[----:B0-----:R0:W3:Y:S04]  /*1a250*/  LDG.E.U16 R19, [R28.64] ;  /* 0x000000061c137981 */ /* 0x0010e8000c1e1500 */
[----:B------:R2:W3:Y:S04]  /*1a260*/  LDG.E.U16 R18, [R14.64] ;  /* 0x000000060e127981 */ /* 0x0004e8000c1e1500 */
[----:B-1----:R-:W3:Y:S04]  /*1a270*/  LDL.64 R2, [R1+0x828] ;  /* 0x0008280001027983 */ /* 0x002ee80000100a00 */
[----:B0-----:R-:W3:Y:S04]  /*1a280*/  LDL.64 R28, [R1+0x830] ;  /* 0x00083000011c7983 */ /* 0x001ee80000100a00 */
[----:B--2---:R-:W-:Y:S01]  /*1a290*/  STL [R1+0xd0], R21 ;  /* 0x0000d01501007387 */ /* 0x004fe20000100800 */
[----:B------:R0:W-:Y:S03]  /*1a2a0*/  STL [R1+0xdc], R20 ;  /* 0x0000dc1401007387 */ /* 0x0001e60000100800 */
[----:B0-----:R-:W4:Y:S01]  /*1a2b0*/  LDL.LU.64 R20, [R1+0x1ec8] ;  /* 0x001ec80001147983 */ /* 0x001f220000300a00 */
[----:B------:R-:W2:Y:S02]  /*1a2c0*/  LDL.LU R14, [R1+0x38] ;  /* 0x00003800010e7983 */ /* 0x000ea40000300800 */
[----:B------:R-:W2:Y:S02]  /*1a2d0*/  LDL.LU R15, [R1+0x3c] ;  /* 0x00003c00010f7983 */ /* 0x000ea40000300800 */
[----:B------:R0:W-:Y:S02]  /*1a2e0*/  STL [R1+0x1e78], R7 ;  /* 0x001e780701007387 */ /* 0x0001e40000100800 */
[----:B0-----:R-:W2:Y:S01]  /*1a2f0*/  LDL R7, [R1+0x48c] ;  /* 0x00048c0001077983 */ /* 0x001ea20000100800 */
[----:B---3--:R0:W-:Y:S03]  /*1a300*/  STL [R1+0xd8], R18 ;  /* 0x0000d81201007387 */ /* 0x0081e60000100800 */
[----:B0-----:R-:W3:Y:S01]  /*1a310*/  LDL.LU R18, [R1+0x8] ;  /* 0x0000080001127983 */ /* 0x001ee20000300800 */
[----:B------:R0:W-:Y:S03]  /*1a320*/  STL [R1+0xcc], R19 ;  /* 0x0000cc1301007387 */ /* 0x0001e60000100800 */
[----:B0-----:R-:W3:Y:S01]  /*1a330*/  LDL.LU R19, [R1+0xc] ;  /* 0x00000c0001137983 */ /* 0x001ee20000300800 */
[----:B--2---:R-:W-:-:S04]  /*1a340*/  IMAD.WIDE R22, R7, 0x2, R16 ;  /* 0x0000000207167825 */ /* 0x004fc800078e0210 */
[C---:B-----5:R-:W-:Y:S02]  /*1a350*/  IMAD.WIDE R16, R7.reuse, 0x2, R12 ;  /* 0x0000000207107825 */ /* 0x060fe400078e020c */
[----:B------:R-:W2:Y:S02]  /*1a360*/  LDL.64 R12, [R1+0x818] ;  /* 0x00081800010c7983 */ /* 0x000ea40000100a00 */
[----:B------:R0:W-:Y:S02]  /*1a370*/  STL [R1+0xd4], R0 ;  /* 0x0000d40001007387 */ /* 0x0001e40000100800 */
[----:B0-----:R0:W5:Y:S04]  /*1a380*/  LDG.E.U16 R0, [R22.64] ;  /* 0x0000000616007981 */ /* 0x001168000c1e1500 */
[----:B0-----:R-:W4:Y:S01]  /*1a390*/  LDL.LU.64 R22, [R1+0x1ec0] ;  /* 0x001ec00001167983 */ /* 0x001f220000300a00 */
[----:B------:R-:W-:-:S04]  /*1a3a0*/  IMAD.WIDE R28, R7, 0x2, R28 ;  /* 0x00000002071c7825 */ /* 0x000fc800078e021c */
[C---:B------:R-:W-:Y:S01]  /*1a3b0*/  IMAD.WIDE R8, R7.reuse, 0x2, R8 ;  /* 0x0000000207087825 */ /* 0x040fe200078e0208 */
[----:B-----5:R0:W-:Y:S04]  /*1a3c0*/  STL [R1+0xc0], R0 ;  /* 0x0000c00001007387 */ /* 0x0201e80000100800 */
[----:B0-----:R0:W5:Y:S04]  /*1a3d0*/  LDG.E.U16 R0, [R16.64] ;  /* 0x0000000610007981 */ /* 0x001168000c1e1500 */
[----:B0-----:R0:W2:Y:S04]  /*1a3e0*/  LDG.E.U16 R17, [R28.64] ;  /* 0x000000061c117981 */ /* 0x0010a8000c1e1500 */
[----:B------:R1:W2:Y:S01]  /*1a3f0*/  LDG.E.U16 R16, [R8.64] ;  /* 0x0000000608107981 */ /* 0x0002a2000c1e1500 */
[----:B----4-:R-:W-:Y:S01]  /*1a400*/  HMMA.16816.F32.BF16 R20, R24, R10, R20 ;  /* 0x0000000a1814723c */ /* 0x010fe20000041814 */
[----:B------:R-:W-:-:S02]  /*1a410*/  IMAD.WIDE R2, R7, 0x2, R2 ;  /* 0x0000000207027825 */ /* 0x000fc400078e0202 */
[----:B0-----:R-:W4:Y:S04]  /*1a420*/  LDL.64 R28, [R1+0x810] ;  /* 0x00081000011c7983 */ /* 0x001f280000100a00 */
[----:B-----5:R0:W-:Y:S04]  /*1a430*/  STL [R1+0xc8], R0 ;  /* 0x0000c80001007387 */ /* 0x0201e80000100800 */
[----:B0-----:R0:W5:Y:S04]  /*1a440*/  LDG.E.U16 R0, [R2.64] ;  /* 0x0000000602007981 */ /* 0x001168000c1e1500 */
[----:B0-----:R-:W3:Y:S01]  /*1a450*/  LDL.64 R2, [R1+0x808] ;  /* 0x0008080001027983 */ /* 0x001ee20000100a00 */
[----:B------:R-:W3:Y:S02]  /*1a460*/  LDL.LU.64 R10, [R1+0x1eb8] ;  /* 0x001eb800010a7983 */ /* 0x000ee40000300a00 */
[----:B-1----:R-:W3:Y:S02]  /*1a470*/  LDL.LU.64 R8, [R1+0x1eb0] ;  /* 0x001eb00001087983 */ /* 0x002ee40000300a00 */
[----:B--2---:R-:W-:Y:S01]  /*1a480*/  STL [R1+0xc4], R17 ;  /* 0x0000c41101007387 */ /* 0x004fe20000100800 */
[----:B------:R0:W-:Y:S04]  /*1a490*/  STL [R1+0xbc], R16 ;  /* 0x0000bc1001007387 */ /* 0x0001e80000100800 */
[----:B0-----:R-:W2:Y:S01]  /*1a4a0*/  LDL.64 R16, [R1+0x800] ;  /* 0x0008000001107983 */ /* 0x001ea20000100a00 */
[----:B------:R-:W-:Y:S02]  /*1a4b0*/  STL.64 [R1+0x1e88], R22 ;  /* 0x001e881601007387 */ /* 0x000fe40000100a00 */
[----:B------:R0:W-:Y:S02]  /*1a4c0*/  STL.64 [R1+0x1e80], R20 ;  /* 0x001e801401007387 */ /* 0x0001e40000100a00 */
[----:B0-----:R-:W2:Y:S01]  /*1a4d0*/  LDL.64 R20, [R1+0x820] ;  /* 0x0008200001147983 */ /* 0x001ea20000100a00 */
[----:B------:R-:W3:Y:S02]  /*1a4e0*/  LDL.LU R22, [R1+0x18] ;  /* 0x0000180001167983 */ /* 0x000ee40000300800 */
[----:B------:R-:W3:Y:S02]  /*1a4f0*/  LDL.LU R23, [R1+0x1c] ;  /* 0x00001c0001177983 */ /* 0x000ee40000300800 */
[----:B------:R-:W-:-:S04]  /*1a500*/  IMAD.WIDE R12, R7, 0x2, R12 ;  /* 0x00000002070c7825 */ /* 0x000fc800078e020c */
[C---:B----4-:R-:W-:Y:S02]  /*1a510*/  IMAD.WIDE R28, R7.reuse, 0x2, R28 ;  /* 0x00000002071c7825 */ /* 0x050fe400078e021c */
[----:B------:R0:W4:Y:S04]  /*1a520*/  LDG.E.U16 R12, [R12.64] ;  /* 0x000000060c0c7981 */ /* 0x000128000c1e1500 */
[----:B0-----:R0:W4:Y:S04]  /*1a530*/  LDG.E.U16 R13, [R28.64] ;  /* 0x000000061c0d7981 */ /* 0x001128000c1e1500 */
[----:B-----5:R1:W-:Y:S01]  /*1a540*/  STL [R1+0xb4], R0 ;  /* 0x0000b40001007387 */ /* 0x0203e20000100800 */
[----:B0-----:R-:W5:Y:S02]  /*1a550*/  LDL.64 R28, [R1+0x7f8] ;  /* 0x0007f800011c7983 */ /* 0x001f640000100a00 */
[----:B--2---:R-:W-:-:S05]  /*1a560*/  IMAD.WIDE R20, R7, 0x2, R20 ;  /* 0x0000000207147825 */ /* 0x004fca00078e0214 */
[----:B-1----:R0:W2:Y:S01]  /*1a570*/  LDG.E.U16 R0, [R20.64] ;  /* 0x0000000614007981 */ /* 0x0020a2000c1e1500 */
[----:B---3--:R-:W-:-:S04]  /*1a580*/  IMAD.WIDE R2, R7, 0x2, R2 ;  /* 0x0000000207027825 */ /* 0x008fc800078e0202 */
[C---:B------:R-:W-:Y:S01]  /*1a590*/  IMAD.WIDE R16, R7.reuse, 0x2, R16 ;  /* 0x0000000207107825 */ /* 0x040fe200078e0210 */
[----:B------:R-:W-:Y:S05]  /*1a5a0*/  HMMA.16816.F32.BF16 R8, R24, R14, R8 ;  /* 0x0000000e1808723c */ /* 0x000fea0000041808 */
[----:B------:R1:W3:Y:S04]  /*1a5b0*/  LDG.E.U16 R16, [R16.64] ;  /* 0x0000000610107981 */ /* 0x0002e8000c1e1500 */
[----:B0-----:R-:W3:Y:S01]  /*1a5c0*/  LDL.64 R20, [R1+0x7e8] ;  /* 0x0007e80001147983 */ /* 0x001ee20000100a00 */
[----:B-----5:R-:W-:-:S05]  /*1a5d0*/  IMAD.WIDE R28, R7, 0x2, R28 ;  /* 0x00000002071c7825 */ /* 0x020fca00078e021c */
[----:B-1----:R0:W5:Y:S04]  /*1a5e0*/  LDG.E.U16 R17, [R28.64] ;  /* 0x000000061c117981 */ /* 0x002168000c1e1500 */
[----:B--2---:R1:W-:Y:S04]  /*1a5f0*/  STL [R1+0xb8], R0 ;  /* 0x0000b80001007387 */ /* 0x0043e80000100800 */
[----:B-1----:R1:W2:Y:S04]  /*1a600*/  LDG.E.U16 R0, [R2.64] ;  /* 0x0000000602007981 */ /* 0x0022a8000c1e1500 */
[----:B-1----:R-:W3:Y:S01]  /*1a610*/  LDL.64 R2, [R1+0x7f0] ;  /* 0x0007f00001027983 */ /* 0x002ee20000100a00 */
[----:B------:R-:W5:Y:S02]  /*1a620*/  LDL.LU.64 R14, [R1+0x1ea8] ;  /* 0x001ea800010e7983 */ /* 0x000f640000300a00 */
[----:B----4-:R-:W-:Y:S02]  /*1a630*/  STL [R1+0xb0], R13 ;  /* 0x0000b00d01007387 */ /* 0x010fe40000100800 */
[----:B------:R1:W-:Y:S02]  /*1a640*/  STL [R1+0xac], R12 ;  /* 0x0000ac0c01007387 */ /* 0x0003e40000100800 */
[----:B-1----:R-:W5:Y:S01]  /*1a650*/  LDL.LU.64 R12, [R1+0x1ea0] ;  /* 0x001ea000010c7983 */ /* 0x002f620000300a00 */
[----:B0-----:R-:W4:Y:S03]  /*1a660*/  LDL.64 R28, [R1+0x7e0] ;  /* 0x0007e000011c7983 */ /* 0x001f260000100a00 */
[----:B--2---:R0:W-:Y:S01]  /*1a670*/  STL [R1+0xa4], R0 ;  /* 0x0000a40001007387 */ /* 0x0041e20000100800 */
[----:B---3--:R-:W-:-:S05]  /*1a680*/  IMAD.WIDE R2, R7, 0x2, R2 ;  /* 0x0000000207027825 */ /* 0x008fca00078e0202 */
[----:B0-----:R0:W2:Y:S01]  /*1a690*/  LDG.E.U16 R0, [R2.64] ;  /* 0x0000000602007981 */ /* 0x0010a2000c1e1500 */
[----:B-----5:R-:W-:Y:S03]  /*1a6a0*/  HMMA.16816.F32.BF16 R12, R24, R18, R12 ;  /* 0x00000012180c723c */ /* 0x020fe6000004180c */
[----:B0-----:R-:W3:Y:S01]  /*1a6b0*/  LDL.64 R2, [R1+0x7d8] ;  /* 0x0007d80001027983 */ /* 0x001ee20000100a00 */
[----:B------:R-:W5:Y:S02]  /*1a6c0*/  LDL.LU.64 R18, [R1+0x1e98] ;  /* 0x001e980001127983 */ /* 0x000f640000300a00 */
[----:B------:R-:W-:Y:S02]  /*1a6d0*/  STL [R1+0x9c], R17 ;  /* 0x00009c1101007387 */ /* 0x000fe40000100800 */
[----:B------:R0:W-:Y:S02]  /*1a6e0*/  STL [R1+0xa8], R16 ;  /* 0x0000a81001007387 */ /* 0x0001e40000100800 */
[----:B0-----:R-:W5:Y:S01]  /*1a6f0*/  LDL.LU.64 R16, [R1+0x1e90] ;  /* 0x001e900001107983 */ /* 0x001f620000300a00 */
[----:B----4-:R-:W-:-:S04]  /*1a700*/  IMAD.WIDE R28, R7, 0x2, R28 ;  /* 0x00000002071c7825 */ /* 0x010fc800078e021c */
[----:B------:R-:W-:-:S08]  /*1a710*/  IMAD.WIDE R20, R7, 0x2, R20 ;  /* 0x0000000207147825 */ /* 0x000fd000078e0214 */
[----:B------:R0:W-:Y:S01]  /*1a720*/  STL [R1+0x1e38], R13 ;  /* 0x001e380d01007387 */ /* 0x0001e20000100800 */
[----:B------:R-:W-:Y:S02]  /*1a730*/  STL [R1+0x1e34], R14 ;  /* 0x001e340e01007387 */ /* 0x000fe40000100800 */
[----:B------:R1:W-:Y:S01]  /*1a740*/  STL [R1+0x1e30], R15 ;  /* 0x001e300f01007387 */ /* 0x0003e20000100800 */
[----:B0-----:R0:W4:Y:S04]  /*1a750*/  LDG.E.U16 R13, [R28.64] ;  /* 0x000000061c0d7981 */ /* 0x001128000c1e1500 */
[----:B-1----:R1:W4:Y:S04]  /*1a760*/  LDG.E.U16 R15, [R20.64] ;  /* 0x00000006140f7981 */ /* 0x002328000c1e1500 */
[----:B0-----:R-:W4:Y:S04]  /*1a770*/  LDL.64 R28, [R1+0x7b8] ;  /* 0x0007b800011c7983 */ /* 0x001f280000100a00 */
[----:B--2---:R0:W-:Y:S01]  /*1a780*/  STL [R1+0xa0], R0 ;  /* 0x0000a00001007387 */ /* 0x0041e20000100800 */
[----:B---3--:R-:W-:-:S05]  /*1a790*/  IMAD.WIDE R2, R7, 0x2, R2 ;  /* 0x0000000207027825 */ /* 0x008fca00078e0202 */
[----:B0-----:R0:W2:Y:S01]  /*1a7a0*/  LDG.E.U16 R0, [R2.64] ;  /* 0x0000000602007981 */ /* 0x0010a2000c1e1500 */
[----:B-----5:R-:W-:Y:S03]  /*1a7b0*/  HMMA.16816.F32.BF16 R16, R24, R22, R16 ;  /* 0x000000161810723c */ /* 0x020fe60000041810 */
[----:B0-----:R-:W3:Y:S01]  /*1a7c0*/  LDL.64 R2, [R1+0x7d0] ;  /* 0x0007d00001027983 */ /* 0x001ee20000100a00 */
[----:B------:R-:W5:Y:S02]  /*1a7d0*/  LDL.LU.64 R22, [R1+0x1e88] ;  /* 0x001e880001167983 */ /* 0x000f640000300a00 */
[----:B-1----:R-:W2:Y:S02]  /*1a7e0*/  LDL.LU.64 R20, [R1+0x1e80] ;  /* 0x001e800001147983 */ /* 0x002ea40000300a00 */
[----:B------:R-:W2:Y:S01]  /*1a7f0*/  LDL.64 R24, [R1+0x7c8] ;  /* 0x0007c80001187983 */ /* 0x000ea20000100a00 */
[----:B------:R-:W5:Y:S04]  /*1a800*/  LDL.64 R26, [R1+0x7c0] ;  /* 0x0007c000011a7983 */ /* 0x000f680000100a00 */
[----:B----4-:R0:W-:Y:S04]  /*1a810*/  STL [R1+0x94], R15 ;  /* 0x0000940f01007387 */ /* 0x0101e80000100800 */
[----:B0-----:R-:W4:Y:S06]  /*1a820*/  LDL.64 R14, [R1+0x7a0] ;  /* 0x0007a000010e7983 */ /* 0x001f2c0000100a00 */
[----:B------:R-:W-:Y:S02]  /*1a830*/  STL [R1+0x1e40], R16 ;  /* 0x001e401001007387 */ /* 0x000fe40000100800 */
[----:B------:R0:W-:Y:S02]  /*1a840*/  STL [R1+0x1e3c], R17 ;  /* 0x001e3c1101007387 */ /* 0x0001e40000100800 */
[----:B0-----:R-:W4:Y:S01]  /*1a850*/  LDL.64 R16, [R1+0x7b0] ;  /* 0x0007b00001107983 */ /* 0x001f220000100a00 */
[----:B------:R-:W-:Y:S02]  /*1a860*/  STL [R1+0x1e2c], R18 ;  /* 0x001e2c1201007387 */ /* 0x000fe40000100800 */
[----:B------:R-:W-:Y:S02]  /*1a870*/  STL [R1+0x1e28], R19 ;  /* 0x001e281301007387 */ /* 0x000fe40000100800 */
[----:B------:R-:W-:-:S04]  /*1a880*/  IMAD.WIDE R28, R7, 0x2, R28 ;  /* 0x00000002071c7825 */ /* 0x000fc800078e021c */
[----:B---3--:R-:W-:-:S04]  /*1a890*/  IMAD.WIDE R2, R7, 0x2, R2 ;  /* 0x0000000207027825 */ /* 0x008fc800078e0202 */
[C---:B--2---:R-:W-:Y:S02]  /*1a8a0*/  IMAD.WIDE R24, R7.reuse, 0x2, R24 ;  /* 0x0000000207187825 */ /* 0x044fe400078e0218 */
[----:B------:R0:W2:Y:S04]  /*1a8b0*/  LDG.E.U16 R2, [R2.64] ;  /* 0x0000000602027981 */ /* 0x0000a8000c1e1500 */
[----:B0-----:R0:W3:Y:S01]  /*1a8c0*/  LDG.E.U16 R3, [R24.64] ;  /* 0x0000000618037981 */ /* 0x0010e2000c1e1500 */
[----:B-----5:R-:W-:-:S03]  /*1a8d0*/  IMAD.WIDE R26, R7, 0x2, R26 ;  /* 0x00000002071a7825 */ /* 0x020fc600078e021a */
[----:B0-----:R-:W5:Y:S01]  /*1a8e0*/  LDL.64 R24, [R1+0x7a8] ;  /* 0x0007a80001187983 */ /* 0x001f620000100a00 */
[----:B------:R0:W-:Y:S03]  /*1a8f0*/  STL [R1+0x98], R13 ;  /* 0x0000980d01007387 */ /* 0x0001e60000100800 */
[----:B0-----:R4:W5:Y:S01]  /*1a900*/  LDG.E.U16 R13, [R26.64] ;  /* 0x000000061a0d7981 */ /* 0x001962000c1e1500 */
[----:B------:R0:W-:Y:S02]  /*1a910*/  STL [R1+0x90], R0 ;  /* 0x0000900001007387 */ /* 0x0001e40000100800 */
[----:B------:R-:W5:Y:S01]  /*1a920*/  LDL.64 R18, [R1+0x780] ;  /* 0x0007800001127983 */ /* 0x000f620000100a00 */
[----:B0-----:R0:W5:Y:S04]  /*1a930*/  LDG.E.U16 R0, [R28.64] ;  /* 0x000000061c007981 */ /* 0x001168000c1e1500 */
[----:B0-----:R-:W5:Y:S01]  /*1a940*/  LDL.64 R28, [R1+0x798] ;  /* 0x00079800011c7983 */ /* 0x001f620000100a00 */
[----:B----4-:R-:W-:-:S03]  /*1a950*/  IMAD.WIDE R26, R7, 0x2, R14 ;  /* 0x00000002071a7825 */ /* 0x010fc600078e020e */
[----:B---3--:R-:W-:Y:S01]  /*1a960*/  STL [R1+0x84], R3 ;  /* 0x0000840301007387 */ /* 0x008fe20000100800 */
[----:B--2---:R0:W-:Y:S02]  /*1a970*/  STL [R1+0x8c], R2 ;  /* 0x00008c0201007387 */ /* 0x0041e40000100800 */
[----:B0-----:R-:W-:-:S04]  /*1a980*/  IMAD.WIDE R2, R7, 0x2, R16 ;  /* 0x0000000207027825 */ /* 0x001fc800078e0210 */
[C---:B-----5:R-:W-:Y:S01]  /*1a990*/  IMAD.WIDE R24, R7.reuse, 0x2, R24 ;  /* 0x0000000207187825 */ /* 0x060fe200078e0218 */
[----:B------:R-:W2:Y:S04]  /*1a9a0*/  LDL.64 R16, [R1+0x770] ;  /* 0x0007700001107983 */ /* 0x000ea80000100a00 */
[----:B------:R-:W3:Y:S04]  /*1a9b0*/  LDG.E.U16 R3, [R2.64] ;  /* 0x0000000602037981 */ /* 0x000ee8000c1e1500 */
[----:B------:R0:W-:Y:S04]  /*1a9c0*/  STL [R1+0x88], R13 ;  /* 0x0000880d01007387 */ /* 0x0001e80000100800 */
[----:B0-----:R0:W4:Y:S04]  /*1a9d0*/  LDG.E.U16 R13, [R24.64] ;  /* 0x00000006180d7981 */ /* 0x001128000c1e1500 */
[----:B0-----:R-:W5:Y:S01]  /*1a9e0*/  LDL.64 R24, [R1+0x790] ;  /* 0x0007900001187983 */ /* 0x001f620000100a00 */
[----:B------:R0:W-:Y:S02]  /*1a9f0*/  STL [R1+0x74], R0 ;  /* 0x0000740001007387 */ /* 0x0001e40000100800 */
[----:B------:R-:W2:Y:S01]  /*1aa00*/  LDL.64 R14, [R1+0x768] ;  /* 0x00076800010e7983 */ /* 0x000ea20000100a00 */
[----:B0-----:R0:W2:Y:S04]  /*1aa10*/  LDG.E.U16 R0, [R26.64] ;  /* 0x000000061a007981 */ /* 0x0010a8000c1e1500 */
[----:B0-----:R-:W2:Y:S04]  /*1aa20*/  LDL.64 R26, [R1+0x788] ;  /* 0x00078800011a7983 */ /* 0x001ea80000100a00 */
[----:B---3--:R0:W-:Y:S02]  /*1aa30*/  STL [R1+0x7c], R3 ;  /* 0x00007c0301007387 */ /* 0x0081e40000100800 */
[----:B0-----:R-:W-:-:S02]  /*1aa40*/  IMAD.WIDE R2, R7, 0x2, R28 ;  /* 0x0000000207027825 */ /* 0x001fc400078e021c */
[----:B------:R-:W3:Y:S04]  /*1aa50*/  LDL.64 R28, [R1+0x758] ;  /* 0x00075800011c7983 */ /* 0x000ee80000100a00 */
[----:B------:R-:W3:Y:S01]  /*1aa60*/  LDG.E.U16 R3, [R2.64] ;  /* 0x0000000602037981 */ /* 0x000ee2000c1e1500 */
[----:B----4-:R0:W-:Y:S02]  /*1aa70*/  STL [R1+0x68], R13 ;  /* 0x0000680d01007387 */ /* 0x0101e40000100800 */
[----:B-----5:R-:W-:-:S05]  /*1aa80*/  IMAD.WIDE R24, R7, 0x2, R24 ;  /* 0x0000000207187825 */ /* 0x020fca00078e0218 */
[----:B0-----:R0:W4:Y:S04]  /*1aa90*/  LDG.E.U16 R13, [R24.64] ;  /* 0x00000006180d7981 */ /* 0x001128000c1e1500 */
[----:B0-----:R-:W5:Y:S01]  /*1aaa0*/  LDL.64 R24, [R1+0x778] ;  /* 0x0007780001187983 */ /* 0x001f620000100a00 */
[----:B--2---:R0:W-:Y:S02]  /*1aab0*/  STL [R1+0x6c], R0 ;  /* 0x00006c0001007387 */ /* 0x0041e40000100800 */
[----:B------:R-:W-:-:S05]  /*1aac0*/  IMAD.WIDE R26, R7, 0x2, R26 ;  /* 0x00000002071a7825 */ /* 0x000fca00078e021a */
[----:B0-----:R0:W2:Y:S02]  /*1aad0*/  LDG.E.U16 R0, [R26.64] ;  /* 0x000000061a007981 */ /* 0x0010a4000c1e1500 */
[C---:B0-----:R-:W-:Y:S02]  /*1aae0*/  IMAD.WIDE R26, R7.reuse, 0x2, R16 ;  /* 0x00000002071a7825 */ /* 0x041fe400078e0210 */
[----:B---3--:R0:W-:Y:S02]  /*1aaf0*/  STL [R1+0x60], R3 ;  /* 0x0000600301007387 */ /* 0x0081e40000100800 */
[C---:B0-----:R-:W-:Y:S02]  /*1ab00*/  IMAD.WIDE R2, R7.reuse, 0x2, R18 ;  /* 0x0000000207027825 */ /* 0x041fe400078e0212 */
[----:B------:R-:W3:Y:S04]  /*1ab10*/  LDL.64 R18, [R1+0x750] ;  /* 0x0007500001127983 */ /* 0x000ee80000100a00 */
[----:B------:R-:W3:Y:S01]  /*1ab20*/  LDG.E.U16 R3, [R2.64] ;  /* 0x0000000602037981 */ /* 0x000ee2000c1e1500 */
[----:B----4-:R0:W-:Y:S02]  /*1ab30*/  STL [R1+0x64], R13 ;  /* 0x0000640d01007387 */ /* 0x0101e40000100800 */
[----:B-----5:R-:W-:-:S05]  /*1ab40*/  IMAD.WIDE R24, R7, 0x2, R24 ;  /* 0x0000000207187825 */ /* 0x020fca00078e0218 */
[----:B0-----:R0:W4:Y:S04]  /*1ab50*/  LDG.E.U16 R13, [R24.64] ;  /* 0x00000006180d7981 */ /* 0x001128000c1e1500 */
[----:B0-----:R-:W5:Y:S01]  /*1ab60*/  LDL.64 R24, [R1+0x760] ;  /* 0x0007600001187983 */ /* 0x001f620000100a00 */
[----:B--2---:R0:W-:Y:S02]  /*1ab70*/  STL [R1+0x5c], R0 ;  /* 0x00005c0001007387 */ /* 0x0041e40000100800 */
[----:B------:R-:W2:Y:S01]  /*1ab80*/  LDL.64 R16, [R1+0x738] ;  /* 0x0007380001107983 */ /* 0x000ea20000100a00 */
[----:B0-----:R0:W2:Y:S02]  /*1ab90*/  LDG.E.U16 R0, [R26.64] ;  /* 0x000000061a007981 */ /* 0x0010a4000c1e1500 */
[----:B0-----:R-:W-:-:S02]  /*1aba0*/  IMAD.WIDE R26, R7, 0x2, R28 ;  /* 0x00000002071a7825 */ /* 0x001fc400078e021c */
        /* <DEDUP_REMOVED lines=19> */
[----:B--2---:R1:W-:Y:S01]  /*1ace0*/  STL [R1+0x3c], R0 ;  /* 0x00003c0001007387 */ /* 0x0043e20000100800 */
[----:B------:R-:W-:-:S05]  /*1acf0*/  IMAD.WIDE R26, R7, 0x2, R26 ;  /* 0x00000002071a7825 */ /* 0x000fca00078e021a */
[----:B-1----:R1:W2:Y:S01]  /*1ad00*/  LDG.E.U16 R0, [R26.64] ;  /* 0x000000061a007981 */ /* 0x0022a2000c1e1500 */
[----:B0-----:R-:W-:-:S03]  /*1ad10*/  IMAD.WIDE R24, R7, 0x2, R14 ;  /* 0x0000000207187825 */ /* 0x001fc600078e020e */
[----:B-1----:R-:W5:Y:S04]  /*1ad20*/  LDL.64 R26, [R1+0x728] ;  /* 0x00072800011a7983 */ /* 0x002f680000100a00 */
[----:B---3--:R0:W-:Y:S01]  /*1ad30*/  STL [R1+0x38], R3 ;  /* 0x0000380301007387 */ /* 0x0081e20000100800 */
[----:B------:R-:W3:Y:S02]  /*1ad40*/  LDL.64 R14, [R1+0x6f8] ;  /* 0x0006f800010e7983 */ /* 0x000ee40000100a00 */
[C---:B0-----:R-:W-:Y:S02]  /*1ad50*/  IMAD.WIDE R2, R7.reuse, 0x2, R16 ;  /* 0x0000000207027825 */ /* 0x041fe400078e0210 */
[----:B------:R-:W3:Y:S02]  /*1ad60*/  LDL.64 R16, [R1+0x700] ;  /* 0x0007000001107983 */ /* 0x000ee40000100a00 */
[----:B----4-:R0:W-:Y:S02]  /*1ad70*/  STL [R1+0x34], R13 ;  /* 0x0000340d01007387 */ /* 0x0101e40000100800 */
[----:B0-----:R0:W4:Y:S04]  /*1ad80*/  LDG.E.U16 R13, [R2.64] ;  /* 0x00000006020d7981 */ /* 0x001128000c1e1500 */
[----:B0-----:R-:W3:Y:S01]  /*1ad90*/  LDL.64 R2, [R1+0x720] ;  /* 0x0007200001027983 */ /* 0x001ee20000100a00 */
[----:B--2---:R0:W-:Y:S03]  /*1ada0*/  STL [R1+0x30], R0 ;  /* 0x0000300001007387 */ /* 0x0041e60000100800 */
[----:B0-----:R0:W2:Y:S01]  /*1adb0*/  LDG.E.U16 R0, [R24.64] ;  /* 0x0000000618007981 */ /* 0x0010a2000c1e1500 */
[----:B-----5:R-:W-:-:S04]  /*1adc0*/  IMAD.WIDE R26, R7, 0x2, R26 ;  /* 0x00000002071a7825 */ /* 0x020fc800078e021a */
[C---:B0-----:R-:W-:Y:S01]  /*1add0*/  IMAD.WIDE R24, R7.reuse, 0x2, R28 ;  /* 0x0000000207187825 */ /* 0x041fe200078e021c */
[----:B----4-:R0:W-:Y:S03]  /*1ade0*/  STL [R1+0x2c], R13 ;  /* 0x00002c0d01007387 */ /* 0x0101e60000100800 */
[----:B------:R-:W4:Y:S02]  /*1adf0*/  LDL.64 R28, [R1+0x6e0] ;  /* 0x0006e000011c7983 */ /* 0x000f240000100a00 */
[C---:B---3--:R-:W-:Y:S01]  /*1ae00*/  IMAD.WIDE R2, R7.reuse, 0x2, R2 ;  /* 0x0000000207027825 */ /* 0x048fe200078e0202 */
[----:B0-----:R0:W3:Y:S04]  /*1ae10*/  LDG.E.U16 R13, [R26.64] ;  /* 0x000000061a0d7981 */ /* 0x0010e8000c1e1500 */
[----:B--2---:R1:W-:Y:S04]  /*1ae20*/  STL [R1+0x28], R0 ;  /* 0x0000280001007387 */ /* 0x0043e80000100800 */
[----:B-1----:R1:W2:Y:S01]  /*1ae30*/  LDG.E.U16 R0, [R2.64] ;  /* 0x0000000602007981 */ /* 0x0022a2000c1e1500 */
[----:B0-----:R-:W-:-:S03]  /*1ae40*/  IMAD.WIDE R26, R7, 0x2, R18 ;  /* 0x00000002071a7825 */ /* 0x001fc600078e0212 */
[----:B-1----:R-:W5:Y:S04]  /*1ae50*/  LDL.64 R2, [R1+0x708] ;  /* 0x0007080001027983 */ /* 0x002f680000100a00 */
[----:B---3--:R0:W-:Y:S01]  /*1ae60*/  STL [R1+0x24], R13 ;  /* 0x0000240d01007387 */ /* 0x0081e20000100800 */
[----:B------:R-:W3:Y:S02]  /*1ae70*/  LDL.LU R19, [R1+0x78] ;  /* 0x0000780001137983 */ /* 0x000ee40000300800 */
[----:B------:R-:W3:Y:S01]  /*1ae80*/  LDL.LU R18, [R1+0x80] ;  /* 0x0000800001127983 */ /* 0x000ee20000300800 */
[----:B0-----:R0:W3:Y:S04]  /*1ae90*/  LDG.E.U16 R13, [R24.64] ;  /* 0x00000006180d7981 */ /* 0x0010e8000c1e1500 */
[----:B--2---:R1:W-:Y:S04]  /*1aea0*/  STL [R1+0x20], R0 ;  /* 0x0000200001007387 */ /* 0x0043e80000100800 */
[----:B-1----:R1:W2:Y:S01]  /*1aeb0*/  LDG.E.U16 R0, [R26.64] ;  /* 0x000000061a007981 */ /* 0x0022a2000c1e1500 */
[----:B-----5:R-:W-:-:S04]  /*1aec0*/  IMAD.WIDE R2, R7, 0x2, R2 ;  /* 0x0000000207027825 */ /* 0x020fc800078e0202 */
[C---:B0-----:R-:W-:Y:S02]  /*1aed0*/  IMAD.WIDE R24, R7.reuse, 0x2, R16 ;  /* 0x0000000207187825 */ /* 0x041fe400078e0210 */
[----:B------:R-:W5:Y:S02]  /*1aee0*/  LDL.64 R16, [R1+0x6d8] ;  /* 0x0006d80001107983 */ /* 0x000f640000100a00 */
[C---:B-1----:R-:W-:Y:S02]  /*1aef0*/  IMAD.WIDE R26, R7.reuse, 0x2, R14 ;  /* 0x00000002071a7825 */ /* 0x042fe400078e020e */
[----:B------:R-:W4:Y:S04]  /*1af00*/  LDL.LU R15, [R1+0x70] ;  /* 0x00007000010f7983 */ /* 0x000f280000300800 */
[----:B------:R0:W4:Y:S04]  /*1af10*/  LDG.E.U16 R14, [R26.64] ;  /* 0x000000061a0e7981 */ /* 0x000128000c1e1500 */
[----:B---3--:R1:W-:Y:S04]  /*1af20*/  STL [R1+0x1c], R13 ;  /* 0x00001c0d01007387 */ /* 0x0083e80000100800 */
[----:B-1----:R1:W3:Y:S04]  /*1af30*/  LDG.E.U16 R13, [R2.64] ;  /* 0x00000006020d7981 */ /* 0x0022e8000c1e1500 */
[----:B-1----:R-:W0:Y:S01]  /*1af40*/  LDL.64 R2, [R1+0x6e8] ;  /* 0x0006e80001027983 */ /* 0x002e220000100a00 */
[----:B--2---:R1:W-:Y:S03]  /*1af50*/  STL [R1+0x18], R0 ;  /* 0x0000180001007387 */ /* 0x0043e60000100800 */
[----:B-1----:R1:W2:Y:S04]  /*1af60*/  LDG.E.U16 R0, [R24.64] ;  /* 0x0000000618007981 */ /* 0x0022a8000c1e1500 */
[----:B-1----:R-:W2:Y:S04]  /*1af70*/  LDL.64 R24, [R1+0x6f0] ;  /* 0x0006f00001187983 */ /* 0x002ea80000100a00 */
[----:B---3--:R1:W-:Y:S01]  /*1af80*/  STL [R1+0x14], R13 ;  /* 0x0000140d01007387 */ /* 0x0083e20000100800 */
[----:B0-----:R-:W-:-:S04]  /*1af90*/  IMAD.WIDE R26, R7, 0x2, R2 ;  /* 0x00000002071a7825 */ /* 0x001fc800078e0202 */
[----:B----4-:R-:W-:-:S05]  /*1afa0*/  IMAD.WIDE R2, R7, 0x2, R28 ;  /* 0x0000000207027825 */ /* 0x010fca00078e021c */
[----:B------:R0:W3:Y:S01]  /*1afb0*/  LDG.E.U16 R28, [R2.64] ;  /* 0x00000006021c7981 */ /* 0x0000e2000c1e1500 */
[----:B--2---:R-:W-:-:S05]  /*1afc0*/  IMAD.WIDE R24, R7, 0x2, R24 ;  /* 0x0000000207187825 */ /* 0x004fca00078e0218 */
[----:B-1----:R1:W2:Y:S04]  /*1afd0*/  LDG.E.U16 R13, [R24.64] ;  /* 0x00000006180d7981 */ /* 0x0022a8000c1e1500 */
[----:B-1----:R-:W4:Y:S01]  /*1afe0*/  LDL.64 R24, [R1+0x6c8] ;  /* 0x0006c80001187983 */ /* 0x002f220000100a00 */
[----:B------:R1:W-:Y:S03]  /*1aff0*/  STL [R1+0x10], R0 ;  /* 0x0000100001007387 */ /* 0x0003e60000100800 */
[----:B-1----:R5:W4:Y:S01]  /*1b000*/  LDG.E.U16 R0, [R26.64] ;  /* 0x000000061a007981 */ /* 0x002b22000c1e1500 */
[----:B------:R1:W-:Y:S03]  /*1b010*/  STL [R1+0xc], R14 ;  /* 0x00000c0e01007387 */ /* 0x0003e60000100800 */
[----:B-1----:R-:W4:Y:S01]  /*1b020*/  LDL.LU R14, [R1+0x50] ;  /* 0x00005000010e7983 */ /* 0x002f220000300800 */
[----:B0-----:R-:W4:Y:S02]  /*1b030*/  LDL.64 R2, [R1+0x6d0] ;  /* 0x0006d00001027983 */ /* 0x001f240000100a00 */
[C---:B-----5:R-:W-:Y:S01]  /*1b040*/  IMAD.WIDE R26, R7.reuse, 0x2, R16 ;  /* 0x00000002071a7825 */ /* 0x060fe200078e0210 */
[----:B---3--:R0:W-:Y:S03]  /*1b050*/  STL [R1+0x1e00], R28 ;  /* 0x001e001c01007387 */ /* 0x0081e60000100800 */
[----:B------:R-:W3:Y:S01]  /*1b060*/  LDL.64 R16, [R1+0x6b0] ;  /* 0x0006b00001107983 */ /* 0x000ee20000100a00 */
[----:B0-----:R-:W5:Y:S04]  /*1b070*/  LDL.64 R28, [R1+0x6c0] ;  /* 0x0006c000011c7983 */ /* 0x001f680000100a00 */
[----:B--2---:R0:W-:Y:S04]  /*1b080*/  STL [R1+0x8], R13 ;  /* 0x0000080d01007387 */ /* 0x0041e80000100800 */
[----:B0-----:R-:W2:Y:S04]  /*1b090*/  LDL.LU R13, [R1+0x58] ;  /* 0x00005800010d7983 */ /* 0x001ea80000300800 */
[----:B----4-:R0:W-:Y:S04]  /*1b0a0*/  STL [R1+0x4], R0 ;  /* 0x0000040001007387 */ /* 0x0101e80000100800 */
[----:B0-----:R0:W4:Y:S04]  /*1b0b0*/  LDG.E.U16 R0, [R26.64] ;  /* 0x000000061a007981 */ /* 0x001128000c1e1500 */
[----:B0-----:R-:W2:Y:S01]  /*1b0c0*/  LDL.64 R26, [R1+0x6b8] ;  /* 0x0006b800011a7983 */ /* 0x001ea20000100a00 */
[----:B------:R-:W-:-:S04]  /*1b0d0*/  IMAD.WIDE R2, R7, 0x2, R2 ;  /* 0x0000000207027825 */ /* 0x000fc800078e0202 */
[C---:B------:R-:W-:Y:S02]  /*1b0e0*/  IMAD.WIDE R24, R7.reuse, 0x2, R24 ;  /* 0x0000000207187825 */ /* 0x040fe400078e0218 */
[----:B------:R0:W3:Y:S04]  /*1b0f0*/  LDG.E.U16 R2, [R2.64] ;  /* 0x0000000602027981 */ /* 0x0000e8000c1e1500 */
[----:B0-----:R5:W3:Y:S02]  /*1b100*/  LDG.E.U16 R3, [R24.64] ;  /* 0x0000000618037981 */ /* 0x001ae4000c1e1500 */
[----:B-----5:R-:W-:Y:S01]  /*1b110*/  IMAD.WIDE R24, R7, 0x2, R28 ;  /* 0x0000000207187825 */ /* 0x020fe200078e021c */
[----:B------:R-:W-:Y:S01]  /*1b120*/  LOP3.LUT R29, R19, 0xff, RZ, 0xc0, !PT ;  /* 0x000000ff131d7812 */ /* 0x000fe200078ec0ff */
[----:B----4-:R0:W-:Y:S02]  /*1b130*/  STL [R1+0x1e10], R0 ;  /* 0x001e100001007387 */ /* 0x0101e40000100800 */
[----:B--2---:R-:W-:-:S04]  /*1b140*/  IMAD.WIDE R26, R7, 0x2, R26 ;  /* 0x00000002071a7825 */ /* 0x004fc800078e021a */
[----:B0-----:R-:W-:Y:S02]  /*1b150*/  IMAD.IADD R0, R18, 0x1, R29 ;  /* 0x0000000112007824 */ /* 0x001fe400078e021d */
[----:B------:R0:W2:Y:S04]  /*1b160*/  LDG.E.U16 R29, [R24.64] ;  /* 0x00000006181d7981 */ /* 0x0000a8000c1e1500 */
[----:B------:R-:W4:Y:S04]  /*1b170*/  LDG.E.U16 R26, [R26.64] ;  /* 0x000000061a1a7981 */ /* 0x000f28000c1e1500 */
[----:B---3--:R-:W-:Y:S01]  /*1b180*/  STL [R1+0x1e04], R2 ;  /* 0x001e040201007387 */ /* 0x008fe20000100800 */
[----:B0-----:R-:W-:-:S03]  /*1b190*/  IMAD.WIDE R24, R7, 0x2, R16 ;  /* 0x0000000207187825 */ /* 0x001fc600078e0210 */
[----:B------:R-:W-:Y:S04]  /*1b1a0*/  STL [R1+0x1e14], R3 ;  /* 0x001e140301007387 */ /* 0x000fe80000100800 */
[----:B------:R0:W3:Y:S01]  /*1b1b0*/  LDG.E.U16 R24, [R24.64] ;  /* 0x0000000618187981 */ /* 0x0000e2000c1e1500 */
[C---:B------:R-:W-:Y:S02]  /*1b1c0*/  ISETP.GT.U32.AND.EX P4, PT, R15.reuse, RZ, PT, P4 ;  /* 0x000000ff0f00720c */ /* 0x040fe40003f84140 */
[C---:B------:R-:W-:Y:S02]  /*1b1d0*/  ISETP.GT.U32.AND.EX P3, PT, R15.reuse, RZ, PT, P3 ;  /* 0x000000ff0f00720c */ /* 0x040fe40003f64130 */
[----:B------:R-:W-:Y:S01]  /*1b1e0*/  ISETP.GT.U32.AND.EX P2, PT, R15, RZ, PT, P2 ;  /* 0x000000ff0f00720c */ /* 0x000fe20003f44120 */
[----:B--2---:R-:W-:Y:S01]  /*1b1f0*/  STL [R1+0x1e08], R29 ;  /* 0x001e081d01007387 */ /* 0x004fe20000100800 */
[----:B----4-:R-:W-:Y:S02]  /*1b200*/  STL [R1+0x1e18], R26 ;  /* 0x001e181a01007387 */ /* 0x010fe40000100800 */
[----:B------:R-:W2:Y:S01]  /*1b210*/  LDL.LU R7, [R1+0x1e78] ;  /* 0x001e780001077983 */ /* 0x000ea20000300800 */
[----:B0-----:R-:W-:Y:S01]  /*1b220*/  LOP3.LUT R25, R0, 0xffff, RZ, 0xc0, !PT ;  /* 0x0000ffff00197812 */ /* 0x001fe200078ec0ff */
[----:B------:R-:W-:-:S03]  /*1b230*/  FMUL R0, R14, c[0x0][0x188] ;  /* 0x000062000e007a20 */ /* 0x000fc60000400000 */
[--C-:B------:R-:W-:Y:S02]  /*1b240*/  SHF.R.U32.HI R27, RZ, 0xf, R25.reuse ;  /* 0x0000000fff1b7819 */ /* 0x100fe40000011619 */
[----:B------:R-:W-:Y:S01]  /*1b250*/  FSEL R17, R0, -INF , !P4 ;  /* 0xff80000000117808 */ /* 0x000fe20006000000 */
[----:B------:R-:W-:Y:S01]  /*1b260*/  FMUL R0, R13, c[0x0][0x188] ;  /* 0x000062000d007a20 */ /* 0x000fe20000400000 */
[----:B------:R-:W-:Y:S01]  /*1b270*/  LOP3.LUT P4, RZ, R27, 0x1, RZ, 0xc0, !PT ;  /* 0x000000011bff7812 */ /* 0x000fe2000788c0ff */
[----:B------:R-:W-:Y:S01]  /*1b280*/  SHF.R.U32.HI R27, RZ, 0xe, R25 ;  /* 0x0000000eff1b7819 */ /* 0x000fe20000011619 */
[C---:B------:R-:W-:Y:S01]  /*1b290*/  ISETP.GT.U32.AND.EX P5, PT, R15.reuse, RZ, PT, P5 ;  /* 0x000000ff0f00720c */ /* 0x040fe20003fa4150 */
[----:B------:R-:W-:Y:S01]  /*1b2a0*/  BAR.SYNC.DEFER_BLOCKING 0x0 ;  /* 0x0000000000007b1d */ /* 0x000fe20000010000 */
[C---:B------:R-:W-:Y:S02]  /*1b2b0*/  ISETP.GT.U32.AND.EX P1, PT, R15.reuse, RZ, PT, P1 ;  /* 0x000000ff0f00720c */ /* 0x040fe40003f24110 */
[----:B------:R-:W-:Y:S01]  /*1b2c0*/  ISETP.GT.U32.AND.EX P6, PT, R15, RZ, PT, P6 ;  /* 0x000000ff0f00720c */ /* 0x000fe20003fc4160 */
[----:B------:R-:W-:Y:S01]  /*1b2d0*/  FSEL R15, R0, -INF , !P3 ;  /* 0xff800000000f7808 */ /* 0x000fe20005800000 */
[----:B------:R-:W-:Y:S01]  /*1b2e0*/  LOP3.LUT P3, RZ, R27, 0x1, RZ, 0xc0, !PT ;  /* 0x000000011bff7812 */ /* 0x000fe2000786c0ff */
[----:B------:R-:W-:Y:S01]  /*1b2f0*/  FMUL R27, R5, c[0x0][0x188] ;  /* 0x00006200051b7a20 */ /* 0x000fe20000400000 */
[----:B---3--:R-:W-:Y:S01]  /*1b300*/  STL [R1+0x1e0c], R24 ;  /* 0x001e0c1801007387 */ /* 0x008fe20000100800 */
[----:B------:R-:W-:Y:S02]  /*1b310*/  STL [R1+0x5e8], R17 ;  /* 0x0005e81101007387 */ /* 0x000fe40000100800 */
[----:B------:R0:W-:Y:S02]  /*1b320*/  STL [R1+0x1e44], R17 ;  /* 0x001e441101007387 */ /* 0x0001e40000100800 */
[----:B------:R-:W3:Y:S01]  /*1b330*/  LDL R0, [R1+0x17c] ;  /* 0x00017c0001007983 */ /* 0x000ee20000100800 */
[----:B------:R-:W-:Y:S01]  /*1b340*/  FSEL R16, R27, -INF , !P5 ;  /* 0xff8000001b107808 */ /* 0x000fe20006800000 */
[----:B------:R-:W-:Y:S01]  /*1b350*/  FMUL R4, R4, c[0x0][0x188] ;  /* 0x0000620004047a20 */ /* 0x000fe20000400000 */
[----:B0-----:R-:W4:Y:S01]  /*1b360*/  LDL R17, [R1+0x178] ;  /* 0x0001780001117983 */ /* 0x001f220000100800 */
[----:B------:R-:W5:Y:S02]  /*1b370*/  LDL.LU R24, [R1+0x160] ;  /* 0x0001600001187983 */ /* 0x000f640000300800 */
[----:B------:R-:W-:Y:S02]  /*1b380*/  STL [R1+0x5f0], R15 ;  /* 0x0005f00f01007387 */ /* 0x000fe40000100800 */
[----:B------:R0:W-:Y:S01]  /*1b390*/  STL [R1+0x1e48], R15 ;  /* 0x001e480f01007387 */ /* 0x0001e20000100800 */
[----:B------:R-:W3:Y:S01]  /*1b3a0*/  LDL.LU R27, [R1+0x164] ;  /* 0x00016400011b7983 */ /* 0x000ee20000300800 */
[----:B------:R-:W-:Y:S02]  /*1b3b0*/  STL [R1+0x5e0], R16 ;  /* 0x0005e01001007387 */ /* 0x000fe40000100800 */
[----:B------:R1:W-:Y:S02]  /*1b3c0*/  STL [R1+0x1e4c], R16 ;  /* 0x001e4c1001007387 */ /* 0x0003e40000100800 */
[----:B------:R-:W-:Y:S01]  /*1b3d0*/  FMUL R6, R6, c[0x0][0x188] ;  /* 0x0000620006067a20 */ /* 0x000fe20000400000 */
[----:B0-----:R-:W-:Y:S01]  /*1b3e0*/  FSEL R15, R4, -INF , !P6 ;  /* 0xff800000040f7808 */ /* 0x001fe20007000000 */
[----:B-1----:R-:W3:Y:S03]  /*1b3f0*/  LDL R16, [R1+0x584] ;  /* 0x0005840001107983 */ /* 0x002ee60000100800 */
[----:B------:R-:W-:Y:S01]  /*1b400*/  FSEL R13, R6, -INF , !P1 ;  /* 0xff800000060d7808 */ /* 0x000fe20004800000 */
[----:B--2---:R-:W-:-:S05]  /*1b410*/  FMUL R7, R7, c[0x0][0x188] ;  /* 0x0000620007077a20 */ /* 0x004fca0000400000 */
[----:B------:R-:W-:-:S05]  /*1b420*/  FSEL R14, R7, -INF , !P2 ;  /* 0xff800000070e7808 */ /* 0x000fca0005000000 */
[----:B------:R-:W-:Y:S01]  /*1b430*/  STL [R1+0x5ec], R14 ;  /* 0x0005ec0e01007387 */ /* 0x000fe20000100800 */
[----:B------:R0:W-:Y:S03]  /*1b440*/  STL [R1+0x1e50], R14 ;  /* 0x001e500e01007387 */ /* 0x0001e60000100800 */
[----:B0-----:R-:W2:Y:S01]  /*1b450*/  LDL R14, [R1+0x58c] ;  /* 0x00058c00010e7983 */ /* 0x001ea20000100800 */
[----:B------:R-:W-:Y:S02]  /*1b460*/  STL [R1+0x5dc], R15 ;  /* 0x0005dc0f01007387 */ /* 0x000fe40000100800 */
[----:B------:R0:W-:Y:S02]  /*1b470*/  STL [R1+0x1e54], R15 ;  /* 0x001e540f01007387 */ /* 0x0001e40000100800 */
[----:B------:R-:W4:Y:S01]  /*1b480*/  LDL R6, [R1+0x16c] ;  /* 0x00016c0001067983 */ /* 0x000f220000100800 */
[----:B------:R-:W-:-:S02]  /*1b490*/  SHF.R.U32.HI R4, RZ, 0xa, R25 ;  /* 0x0000000aff047819 */ /* 0x000fc40000011619 */
[--C-:B------:R-:W-:Y:S02]  /*1b4a0*/  SHF.R.U32.HI R5, RZ, 0xd, R25.reuse ;  /* 0x0000000dff057819 */ /* 0x100fe40000011619 */
[----:B------:R-:W-:Y:S01]  /*1b4b0*/  LOP3.LUT P1, RZ, R4, 0x1, RZ, 0xc0, !PT ;  /* 0x0000000104ff7812 */ /* 0x000fe2000782c0ff */
[----:B------:R-:W-:Y:S01]  /*1b4c0*/  FMUL R4, R20, c[0x0][0x188] ;  /* 0x0000620014047a20 */ /* 0x000fe20000400000 */
[----:B------:R-:W-:Y:S01]  /*1b4d0*/  LOP3.LUT P5, RZ, R5, 0x1, RZ, 0xc0, !PT ;  /* 0x0000000105ff7812 */ /* 0x000fe200078ac0ff */
[--C-:B------:R-:W-:Y:S01]  /*1b4e0*/  SHF.R.U32.HI R5, RZ, 0xc, R25.reuse ;  /* 0x0000000cff057819 */ /* 0x100fe20000011619 */
[----:B0-----:R-:W2:Y:S01]  /*1b4f0*/  LDL R15, [R1+0x5b8] ;  /* 0x0005b800010f7983 */ /* 0x001ea20000100800 */
[----:B------:R-:W2:Y:S01]  /*1b500*/  LDL.LU R20, [R1+0x180] ;  /* 0x0001800001147983 */ /* 0x000ea20000300800 */
[----:B------:R-:W-:Y:S02]  /*1b510*/  FSEL R18, R4, -INF , !P4 ;  /* 0xff80000004127808 */ /* 0x000fe40006000000 */
[----:B------:R-:W-:Y:S01]  /*1b520*/  LOP3.LUT P2, RZ, R5, 0x1, RZ, 0xc0, !PT ;  /* 0x0000000105ff7812 */ /* 0x000fe2000784c0ff */
[----:B------:R-:W-:Y:S01]  /*1b530*/  FMUL R4, R21, c[0x0][0x188] ;  /* 0x0000620015047a20 */ /* 0x000fe20000400000 */
[----:B------:R-:W-:-:S04]  /*1b540*/  SHF.R.U32.HI R5, RZ, 0xb, R25 ;  /* 0x0000000bff057819 */ /* 0x000fc80000011619 */
[----:B------:R-:W-:Y:S02]  /*1b550*/  LOP3.LUT P6, RZ, R5, 0x1, RZ, 0xc0, !PT ;  /* 0x0000000105ff7812 */ /* 0x000fe400078cc0ff */
[----:B------:R-:W-:Y:S01]  /*1b560*/  FSEL R19, R4, -INF , !P3 ;  /* 0xff80000004137808 */ /* 0x000fe20005800000 */
[--C-:B------:R-:W-:Y:S02]  /*1b570*/  SHF.R.U32.HI R5, RZ, 0x9, R25.reuse ;  /* 0x00000009ff057819 */ /* 0x100fe40000011619 */
[----:B------:R-:W-:Y:S02]  /*1b580*/  FMUL R4, R22, c[0x0][0x188] ;  /* 0x0000620016047a20 */ /* 0x000fe40000400000 */
[----:B------:R-:W-:Y:S01]  /*1b590*/  LOP3.LUT P4, RZ, R5, 0x1, RZ, 0xc0, !PT ;  /* 0x0000000105ff7812 */ /* 0x000fe2000788c0ff */
[--C-:B------:R-:W-:Y:S02]  /*1b5a0*/  SHF.R.U32.HI R5, RZ, 0x8, R25.reuse ;  /* 0x00000008ff057819 */ /* 0x100fe40000011619 */
[----:B------:R-:W-:Y:S01]  /*1b5b0*/  FSEL R29, R4, -INF , !P5 ;  /* 0xff800000041d7808 */ /* 0x000fe20006800000 */
[----:B------:R-:W-:Y:S01]  /*1b5c0*/  FMUL R4, R23, c[0x0][0x188] ;  /* 0x0000620017047a20 */ /* 0x000fe20000400000 */
[----:B------:R-:W-:Y:S01]  /*1b5d0*/  LOP3.LUT P3, RZ, R5, 0x1, RZ, 0xc0, !PT ;  /* 0x0000000105ff7812 */ /* 0x000fe2000786c0ff */
[----:B------:R-:W-:-:S03]  /*1b5e0*/  SHF.R.U32.HI R5, RZ, 0x7, R25 ;  /* 0x00000007ff057819 */ /* 0x000fc60000011619 */
[----:B------:R-:W-:Y:S01]  /*1b5f0*/  FSEL R28, R4, -INF , !P2 ;  /* 0xff800000041c7808 */ /* 0x000fe20005000000 */
[----:B------:R-:W-:Y:S01]  /*1b600*/  FMUL R4, R8, c[0x0][0x188] ;  /* 0x0000620008047a20 */ /* 0x000fe20000400000 */
[----:B------:R-:W-:Y:S01]  /*1b610*/  LOP3.LUT P5, RZ, R5, 0x1, RZ, 0xc0, !PT ;  /* 0x0000000105ff7812 */ /* 0x000fe200078ac0ff */
[----:B------:R-:W-:-:S03]  /*1b620*/  SHF.R.U32.HI R5, RZ, 0x6, R25 ;  /* 0x00000006ff057819 */ /* 0x000fc60000011619 */
[----:B------:R-:W-:Y:S01]  /*1b630*/  FSEL R7, R4, -INF , !P6 ;  /* 0xff80000004077808 */ /* 0x000fe20007000000 */
[----:B------:R-:W-:Y:S01]  /*1b640*/  FMUL R4, R9, c[0x0][0x188] ;  /* 0x0000620009047a20 */ /* 0x000fe20000400000 */
[----:B------:R-:W-:Y:S01]  /*1b650*/  LOP3.LUT P2, RZ, R5, 0x1, RZ, 0xc0, !PT ;  /* 0x0000000105ff7812 */ /* 0x000fe2000784c0ff */
[--C-:B------:R-:W-:Y:S01]  /*1b660*/  SHF.R.U32.HI R5, RZ, 0x5, R25.reuse ;  /* 0x00000005ff057819 */ /* 0x100fe20000011619 */
[----:B------:R-:W-:Y:S01]  /*1b670*/  STL [R1+0x5e4], R13 ;  /* 0x0005e40d01007387 */ /* 0x000fe20000100800 */
[----:B------:R-:W-:Y:S01]  /*1b680*/  STL [R1+0x1e58], R13 ;  /* 0x001e580d01007387 */ /* 0x000fe20000100800 */
[----:B------:R-:W-:Y:S01]  /*1b690*/  FSEL R2, R4, -INF , !P1 ;  /* 0xff80000004027808 */ /* 0x000fe20004800000 */
[----:B------:R-:W-:Y:S01]  /*1b6a0*/  STL [R1+0x644], R18 ;  /* 0x0006441201007387 */ /* 0x000fe20000100800 */
[----:B------:R-:W-:Y:S01]  /*1b6b0*/  LOP3.LUT P6, RZ, R5, 0x1, RZ, 0xc0, !PT ;  /* 0x0000000105ff7812 */ /* 0x000fe200078cc0ff */
[----:B------:R-:W-:Y:S01]  /*1b6c0*/  FMUL R4, R10, c[0x0][0x188] ;  /* 0x000062000a047a20 */ /* 0x000fe20000400000 */
[----:B------:R-:W-:Y:S01]  /*1b6d0*/  STL [R1+0x1e5c], R18 ;  /* 0x001e5c1201007387 */ /* 0x000fe20000100800 */
[----:B------:R-:W-:Y:S01]  /*1b6e0*/  SHF.R.U32.HI R5, RZ, 0x4, R25 ;  /* 0x00000004ff057819 */ /* 0x000fe20000011619 */
[----:B------:R-:W-:Y:S02]  /*1b6f0*/  STL [R1+0x640], R19 ;  /* 0x0006401301007387 */ /* 0x000fe40000100800 */
[----:B------:R-:W-:Y:S01]  /*1b700*/  STL [R1+0x1e60], R19 ;  /* 0x001e601301007387 */ /* 0x000fe20000100800 */
[----:B------:R-:W2:Y:S01]  /*1b710*/  LDL.LU R23, [R1+0x168] ;  /* 0x0001680001177983 */ /* 0x000ea20000300800 */
[----:B------:R-:W-:Y:S01]  /*1b720*/  STL [R1+0x64c], R29 ;  /* 0x00064c1d01007387 */ /* 0x000fe20000100800 */
[----:B------:R-:W-:-:S02]  /*1b730*/  LOP3.LUT P1, RZ, R5, 0x1, RZ, 0xc0, !PT ;  /* 0x0000000105ff7812 */ /* 0x000fc4000782c0ff */
[----:B------:R-:W-:Y:S01]  /*1b740*/  FSEL R3, R4, -INF , !P4 ;  /* 0xff80000004037808 */ /* 0x000fe20006000000 */
[----:B------:R-:W-:Y:S01]  /*1b750*/  STL [R1+0x1e64], R29 ;  /* 0x001e641d01007387 */ /* 0x000fe20000100800 */
[--C-:B------:R-:W-:Y:S01]  /*1b760*/  SHF.R.U32.HI R5, RZ, 0x3, R25.reuse ;  /* 0x00000003ff057819 */ /* 0x100fe20000011619 */
[----:B------:R-:W-:Y:S02]  /*1b770*/  FMUL R4, R11, c[0x0][0x188] ;  /* 0x000062000b047a20 */ /* 0x000fe40000400000 */
[----:B------:R-:W-:Y:S01]  /*1b780*/  STL [R1+0x654], R28 ;  /* 0x0006541c01007387 */ /* 0x000fe20000100800 */
[----:B------:R-:W-:Y:S01]  /*1b790*/  STL [R1+0x1e68], R28 ;  /* 0x001e681c01007387 */ /* 0x000fe20000100800 */
[----:B------:R-:W-:Y:S02]  /*1b7a0*/  STL [R1+0x630], R7 ;  /* 0x0006300701007387 */ /* 0x000fe40000100800 */
[----:B------:R-:W-:Y:S01]  /*1b7b0*/  STL [R1+0x1e6c], R7 ;  /* 0x001e6c0701007387 */ /* 0x000fe20000100800 */
[----:B------:R-:W-:Y:S01]  /*1b7c0*/  LOP3.LUT P4, RZ, R5, 0x1, RZ, 0xc0, !PT ;  /* 0x0000000105ff7812 */ /* 0x000fe2000788c0ff */
[----:B------:R-:W-:Y:S01]  /*1b7d0*/  STL [R1+0x63c], R2 ;  /* 0x00063c0201007387 */ /* 0x000fe20000100800 */
[----:B------:R-:W-:-:S02]  /*1b7e0*/  SHF.R.U32.HI R5, RZ, 0x2, R25 ;  /* 0x00000002ff057819 */ /* 0x000fc40000011619 */
[----:B------:R-:W-:Y:S01]  /*1b7f0*/  FSEL R26, R4, -INF , !P3 ;  /* 0xff800000041a7808 */ /* 0x000fe20005800000 */
[----:B------:R-:W-:Y:S01]  /*1b800*/  STL [R1+0x1e70], R2 ;  /* 0x001e700201007387 */ /* 0x000fe20000100800 */
[----:B------:R-:W-:Y:S01]  /*1b810*/  STL [R1+0x650], R3 ;  /* 0x0006500301007387 */ /* 0x000fe20000100800 */
[----:B------:R0:W-:Y:S01]  /*1b820*/  STL [R1+0x1e74], R3 ;  /* 0x001e740301007387 */ /* 0x0001e20000100800 */
[----:B------:R-:W-:Y:S01]  /*1b830*/  LOP3.LUT P3, RZ, R5, 0x1, RZ, 0xc0, !PT ;  /* 0x0000000105ff7812 */ /* 0x000fe2000786c0ff */
[----:B------:R-:W2:Y:S01]  /*1b840*/  LDL R11, [R1+0x5b0] ;  /* 0x0005b000010b7983 */ /* 0x000ea20000100800 */
[----:B------:R-:W2:Y:S04]  /*1b850*/  LDL R10, [R1+0x5c8] ;  /* 0x0005c800010a7983 */ /* 0x000ea80000100800 */
[----:B------:R-:W2:Y:S01]  /*1b860*/  LDL R9, [R1+0x588] ;  /* 0x0005880001097983 */ /* 0x000ea20000100800 */
[----:B------:R-:W-:Y:S01]  /*1b870*/  FMUL R5, R12, c[0x0][0x188] ;  /* 0x000062000c057a20 */ /* 0x000fe20000400000 */
[----:B----4-:R-:W-:-:S02]  /*1b880*/  FMNMX R4, R17, R6, !PT ;  /* 0x0000000611047209 */ /* 0x010fc40007800000 */
[----:B------:R-:W4:Y:S01]  /*1b890*/  LDL R17, [R1+0x5b4] ;  /* 0x0005b40001117983 */ /* 0x000f220000100800 */
[----:B------:R-:W-:Y:S02]  /*1b8a0*/  STL [R1+0x658], R26 ;  /* 0x0006581a01007387 */ /* 0x000fe40000100800 */
[----:B------:R-:W4:Y:S01]  /*1b8b0*/  LDL R12, [R1+0x4ac] ;  /* 0x0004ac00010c7983 */ /* 0x000f220000100800 */
[----:B------:R-:W-:Y:S02]  /*1b8c0*/  SHF.R.U32.HI R6, RZ, 0x1, R25 ;  /* 0x00000001ff067819 */ /* 0x000fe40000011619 */
[----:B------:R-:W4:Y:S01]  /*1b8d0*/  LDL.LU R25, [R1+0x174] ;  /* 0x0001740001197983 */ /* 0x000f220000300800 */
[----:B---3--:R-:W-:Y:S01]  /*1b8e0*/  FMNMX R4, R0, R4, !PT ;  /* 0x0000000400047209 */ /* 0x008fe20007800000 */
[----:B------:R-:W-:Y:S02]  /*1b8f0*/  FSEL R0, R5, -INF , !P5 ;  /* 0xff80000005007808 */ /* 0x000fe40006800000 */
[----:B-----5:R-:W-:Y:S01]  /*1b900*/  STL [R1+0x1e1c], R24 ;  /* 0x001e1c1801007387 */ /* 0x020fe20000100800 */
[----:B------:R-:W3:Y:S02]  /*1b910*/  LDL R8, [R1+0x5c4] ;  /* 0x0005c40001087983 */ /* 0x000ee40000100800 */
[----:B------:R-:W-:Y:S01]  /*1b920*/  STL [R1+0x62c], R0 ;  /* 0x00062c0001007387 */ /* 0x000fe20000100800 */
[----:B------:R-:W-:-:S04]  /*1b930*/  FMNMX R4, R24, R4, !PT ;  /* 0x0000000418047209 */ /* 0x000fc80007800000 */
[----:B--2---:R-:W-:-:S04]  /*1b940*/  FMNMX R4, R15, R4, !PT ;  /* 0x000000040f047209 */ /* 0x004fc80007800000 */
[----:B------:R-:W-:Y:S01]  /*1b950*/  FMNMX R4, R14, R4, !PT ;  /* 0x000000040e047209 */ /* 0x000fe20007800000 */
[----:B----4-:R-:W-:Y:S01]  /*1b960*/  STL [R1+0x1e24], R25 ;  /* 0x001e241901007387 */ /* 0x010fe20000100800 */
[----:B------:R1:W-:Y:S02]  /*1b970*/  STL [R1+0x1e20], R23 ;  /* 0x001e201701007387 */ /* 0x0003e40000100800 */
[----:B------:R-:W2:Y:S02]  /*1b980*/  LDL R22, [R1+0x4a8] ;  /* 0x0004a80001167983 */ /* 0x000ea40000100800 */
[----:B0-----:R-:W4:Y:S01]  /*1b990*/  LDL R3, [R1+0x5bc] ;  /* 0x0005bc0001037983 */ /* 0x001f220000100800 */
[----:B------:R-:W5:Y:S04]  /*1b9a0*/  LDL R21, [R1+0x5d8] ;  /* 0x0005d80001157983 */ /* 0x000f680000100800 */
[----:B------:R-:W5:Y:S04]  /*1b9b0*/  LDL R2, [R1+0x5c0] ;  /* 0x0005c00001027983 */ /* 0x000f680000100800 */
[----:B------:R-:W5:Y:S04]  /*1b9c0*/  LDL R7, [R1+0x5d0] ;  /* 0x0005d00001077983 */ /* 0x000f680000100800 */
[----:B------:R-:W5:Y:S04]  /*1b9d0*/  LDL R28, [R1+0x608] ;  /* 0x00060800011c7983 */ /* 0x000f680000100800 */
[----:B------:R-:W5:Y:S04]  /*1b9e0*/  LDL R29, [R1+0x5d4] ;  /* 0x0005d400011d7983 */ /* 0x000f680000100800 */
[----:B------:R-:W5:Y:S04]  /*1b9f0*/  LDL R19, [R1+0x5f8] ;  /* 0x0005f80001137983 */ /* 0x000f680000100800 */
[----:B------:R-:W5:Y:S04]  /*1ba00*/  LDL R18, [R1+0x5cc] ;  /* 0x0005cc0001127983 */ /* 0x000f680000100800 */
[----:B------:R-:W5:Y:S04]  /*1ba10*/  LDL R13, [R1+0x614] ;  /* 0x00061400010d7983 */ /* 0x000f680000100800 */
[----:B------:R-:W5:Y:S01]  /*1ba20*/  LDL R15, [R1+0x604] ;  /* 0x00060400010f7983 */ /* 0x000f620000100800 */
[----:B------:R-:W-:-:S02]  /*1ba30*/  FMNMX R5, R25, R23, !PT ;  /* 0x0000001719057209 */ /* 0x000fc40007800000 */
[----:B------:R-:W-:Y:S02]  /*1ba40*/  FMNMX R4, R16, R4, !PT ;  /* 0x0000000410047209 */ /* 0x000fe40007800000 */
[----:B------:R-:W-:Y:S01]  /*1ba50*/  LOP3.LUT P5, RZ, R6, 0x1, RZ, 0xc0, !PT ;  /* 0x0000000106ff7812 */ /* 0x000fe200078ac0ff */
[----:B------:R-:W5:Y:S01]  /*1ba60*/  LDL R14, [R1+0x5f4] ;  /* 0x0005f400010e7983 */ /* 0x000f620000100800 */
[----:B------:R-:W-:Y:S02]  /*1ba70*/  FMNMX R5, R20, R5, !PT ;  /* 0x0000000514057209 */ /* 0x000fe40007800000 */
[----:B------:R-:W-:Y:S01]  /*1ba80*/  FMNMX R4, R12, R4, !PT ;  /* 0x000000040c047209 */ /* 0x000fe20007800000 */
[----:B------:R-:W5:Y:S04]  /*1ba90*/  LDL R16, [R1+0x600] ;  /* 0x0006000001107983 */ /* 0x000f680000100800 */
[----:B-1----:R-:W5:Y:S01]  /*1baa0*/  LDL R23, [R1+0x5fc] ;  /* 0x0005fc0001177983 */ /* 0x002f620000100800 */
[----:B------:R-:W-:-:S03]  /*1bab0*/  FMNMX R5, R27, R5, !PT ;  /* 0x000000051b057209 */ /* 0x000fc60007800000 */
[----:B------:R-:W5:Y:S04]  /*1bac0*/  LDL R25, [R1+0x60c] ;  /* 0x00060c0001197983 */ /* 0x000f680000100800 */
[----:B------:R-:W5:Y:S04]  /*1bad0*/  LDL R6, [R1+0x65c] ;  /* 0x00065c0001067983 */ /* 0x000f680000100800 */
[----:B------:R-:W5:Y:S01]  /*1bae0*/  LDL R24, [R1+0x660] ;  /* 0x0006600001187983 */ /* 0x000f620000100800 */
[----:B------:R-:W-:Y:S02]  /*1baf0*/  FMNMX R5, R17, R5, !PT ;  /* 0x0000000511057209 */ /* 0x000fe40007800000 */
[----:B------:R-:W-:Y:S01]  /*1bb00*/  FMNMX R4, R10, R4, !PT ;  /* 0x000000040a047209 */ /* 0x000fe20007800000 */
[----:B------:R-:W5:Y:S01]  /*1bb10*/  LDL R17, [R1+0x61c] ;  /* 0x00061c0001117983 */ /* 0x000f620000100800 */
[----:B------:R-:W5:Y:S01]  /*1bb20*/  LDL R12, [R1+0x610] ;  /* 0x00061000010c7983 */ /* 0x000f620000100800 */
[----:B------:R-:W-:-:S02]  /*1bb30*/  FMNMX R5, R11, R5, !PT ;  /* 0x000000050b057209 */ /* 0x000fc40007800000 */
[----:B---3--:R-:W-:Y:S01]  /*1bb40*/  FMNMX R4, R8, R4, !PT ;  /* 0x0000000408047209 */ /* 0x008fe20007800000 */
[----:B------:R-:W3:Y:S01]  /*1bb50*/  LDL R11, [R1+0x674] ;  /* 0x00067400010b7983 */ /* 0x000ee20000100800 */
[----:B------:R-:W3:Y:S01]  /*1bb60*/  LDL R10, [R1+0x664] ;  /* 0x00066400010a7983 */ /* 0x000ee20000100800 */
[----:B------:R-:W-:Y:S02]  /*1bb70*/  FMNMX R5, R9, R5, !PT ;  /* 0x0000000509057209 */ /* 0x000fe40007800000 */
[----:B------:R-:W3:Y:S01]  /*1bb80*/  LDL R9, [R1+0x680] ;  /* 0x0006800001097983 */ /* 0x000ee20000100800 */
[----:B------:R-:W3:Y:S01]  /*1bb90*/  LDL R8, [R1+0x670] ;  /* 0x0006700001087983 */ /* 0x000ee20000100800 */
[----:B--2---:R-:W-:Y:S02]  /*1bba0*/  FMNMX R5, R22, R5, !PT ;  /* 0x0000000516057209 */ /* 0x004fe40007800000 */
[----:B----4-:R-:W-:Y:S01]  /*1bbb0*/  FMNMX R4, R3, R4, !PT ;  /* 0x0000000403047209 */ /* 0x010fe20007800000 */
[----:B------:R-:W2:Y:S01]  /*1bbc0*/  LDL R22, [R1+0x67c] ;  /* 0x00067c0001167983 */ /* 0x000ea20000100800 */
[----:B------:R-:W4:Y:S01]  /*1bbd0*/  LDL.LU R3, [R1+0x1e74] ;  /* 0x001e740001037983 */ /* 0x000f220000300800 */
[----:B-----5:R-:W-:-:S02]  /*1bbe0*/  FMNMX R5, R21, R5, !PT ;  /* 0x0000000515057209 */ /* 0x020fc40007800000 */
[----:B------:R-:W-:Y:S01]  /*1bbf0*/  FMNMX R4, R2, R4, !PT ;  /* 0x0000000402047209 */ /* 0x000fe20007800000 */
[----:B------:R-:W5:Y:S01]  /*1bc00*/  LDL R21, [R1+0x68c] ;  /* 0x00068c0001157983 */ /* 0x000f620000100800 */
[----:B------:R-:W2:Y:S01]  /*1bc10*/  LDL.LU R2, [R1+0x1e70] ;  /* 0x001e700001027983 */ /* 0x000ea20000300800 */
[----:B------:R-:W-:Y:S02]  /*1bc20*/  FMNMX R5, R7, R5, !PT ;  /* 0x0000000507057209 */ /* 0x000fe40007800000 */
[----:B------:R-:W-:Y:S01]  /*1bc30*/  FMNMX R4, R28, R4, !PT ;  /* 0x000000041c047209 */ /* 0x000fe20007800000 */
[----:B------:R-:W2:Y:S01]  /*1bc40*/  LDL.LU R7, [R1+0x1e6c] ;  /* 0x001e6c0001077983 */ /* 0x000ea20000300800 */
[----:B------:R-:W2:Y:S01]  /*1bc50*/  LDL.LU R28, [R1+0x1e68] ;  /* 0x001e6800011c7983 */ /* 0x000ea20000300800 */
[----:B------:R-:W-:Y:S02]  /*1bc60*/  FMNMX R5, R29, R5, !PT ;  /* 0x000000051d057209 */ /* 0x000fe40007800000 */
[----:B------:R-:W-:Y:S01]  /*1bc70*/  FMNMX R4, R19, R4, !PT ;  /* 0x0000000413047209 */ /* 0x000fe20007800000 */
[----:B------:R-:W2:Y:S01]  /*1bc80*/  LDL.LU R29, [R1+0x1e64] ;  /* 0x001e6400011d7983 */ /* 0x000ea20000300800 */
[----:B------:R-:W2:Y:S01]  /*1bc90*/  LDL.LU R19, [R1+0x1e60] ;  /* 0x001e600001137983 */ /* 0x000ea20000300800 */
[----:B------:R-:W-:-:S02]  /*1bca0*/  FMNMX R5, R18, R5, !PT ;  /* 0x0000000512057209 */ /* 0x000fc40007800000 */
[----:B------:R-:W-:Y:S01]  /*1bcb0*/  FMNMX R4, R13, R4, !PT ;  /* 0x000000040d047209 */ /* 0x000fe20007800000 */
[----:B------:R-:W2:Y:S01]  /*1bcc0*/  LDL.LU R18, [R1+0x1e5c] ;  /* 0x001e5c0001127983 */ /* 0x000ea20000300800 */
[----:B------:R-:W2:Y:S01]  /*1bcd0*/  LDL.LU R13, [R1+0x1e58] ;  /* 0x001e5800010d7983 */ /* 0x000ea20000300800 */
[----:B------:R-:W-:Y:S02]  /*1bce0*/  FMNMX R5, R15, R5, !PT ;  /* 0x000000050f057209 */ /* 0x000fe40007800000 */
[----:B------:R-:W2:Y:S01]  /*1bcf0*/  LDL.LU R15, [R1+0x1e54] ;  /* 0x001e5400010f7983 */ /* 0x000ea20000300800 */
[----:B------:R-:W-:Y:S02]  /*1bd00*/  FMNMX R4, R14, R4, !PT ;  /* 0x000000040e047209 */ /* 0x000fe40007800000 */
[----:B------:R-:W3:Y:S01]  /*1bd10*/  LDL.LU R14, [R1+0x1e50] ;  /* 0x001e5000010e7983 */ /* 0x000ee20000300800 */
[----:B------:R-:W-:Y:S02]  /*1bd20*/  FMNMX R5, R16, R5, !PT ;  /* 0x0000000510057209 */ /* 0x000fe40007800000 */
[----:B------:R-:W3:Y:S02]  /*1bd30*/  LDL.LU R16, [R1+0x1e4c] ;  /* 0x001e4c0001107983 */ /* 0x000ee40000300800 */
[----:B------:R-:W-:-:S02]  /*1bd40*/  FMNMX R5, R17, R5, !PT ;  /* 0x0000000511057209 */ /* 0x000fc40007800000 */
[----:B--2---:R-:W-:Y:S02]  /*1bd50*/  FMNMX R4, R15, R4, !PT ;  /* 0x000000040f047209 */ /* 0x004fe40007800000 */
[----:B------:R-:W2:Y:S01]  /*1bd60*/  LDL.LU R15, [R1+0x1e48] ;  /* 0x001e4800010f7983 */ /* 0x000ea20000300800 */
[----:B------:R-:W2:Y:S01]  /*1bd70*/  LDL.LU R17, [R1+0x1e44] ;  /* 0x001e440001117983 */ /* 0x000ea20000300800 */
[----:B------:R-:W-:Y:S02]  /*1bd80*/  FMNMX R5, R23, R5, !PT ;  /* 0x0000000517057209 */ /* 0x000fe40007800000 */
[----:B---3--:R-:W-:Y:S02]  /*1bd90*/  FMNMX R4, R16, R4, !PT ;  /* 0x0000000410047209 */ /* 0x008fe40007800000 */
[----:B------:R-:W3:Y:S01]  /*1bda0*/  LDL.LU R16, [R1+0x1e40] ;  /* 0x001e400001107983 */ /* 0x000ee20000300800 */
[----:B------:R-:W-:-:S04]  /*1bdb0*/  FMNMX R5, R13, R5, !PT ;  /* 0x000000050d057209 */ /* 0x000fc80007800000 */
[----:B------:R-:W-:Y:S02]  /*1bdc0*/  FMNMX R5, R14, R5, !PT ;  /* 0x000000050e057209 */ /* 0x000fe40007800000 */
[----:B--2---:R-:W-:Y:S02]  /*1bdd0*/  FMNMX R4, R17, R4, !PT ;  /* 0x0000000411047209 */ /* 0x004fe40007800000 */
[----:B------:R-:W2:Y:S01]  /*1bde0*/  LDL.LU R17, [R1+0x1e3c] ;  /* 0x001e3c0001117983 */ /* 0x000ea20000300800 */
[----:B------:R-:W2:Y:S02]  /*1bdf0*/  LDL.LU R13, [R1+0x1e38] ;  /* 0x001e3800010d7983 */ /* 0x000ea40000300800 */
[----:B------:R-:W2:Y:S01]  /*1be00*/  LDL.LU R14, [R1+0x1e34] ;  /* 0x001e3400010e7983 */ /* 0x000ea20000300800 */
[----:B------:R-:W-:-:S04]  /*1be10*/  FMNMX R4, R25, R4, !PT ;  /* 0x0000000419047209 */ /* 0x000fc80007800000 */
[----:B------:R-:W-:-:S04]  /*1be20*/  FMNMX R4, R6, R4, !PT ;  /* 0x0000000406047209 */ /* 0x000fc80007800000 */
[----:B------:R-:W-:-:S04]  /*1be30*/  FMNMX R4, R24, R4, !PT ;  /* 0x0000000418047209 */ /* 0x000fc80007800000 */
[----:B------:R-:W-:Y:S02]  /*1be40*/  FMNMX R4, R11, R4, !PT ;  /* 0x000000040b047209 */ /* 0x000fe40007800000 */
[----:B------:R-:W-:Y:S02]  /*1be50*/  FMNMX R5, R15, R5, !PT ;  /* 0x000000050f057209 */ /* 0x000fe40007800000 */
[----:B------:R-:W2:Y:S01]  /*1be60*/  LDL.LU R15, [R1+0x1e30] ;  /* 0x001e3000010f7983 */ /* 0x000ea20000300800 */
[----:B------:R-:W-:-:S04]  /*1be70*/  FMNMX R4, R9, R4, !PT ;  /* 0x0000000409047209 */ /* 0x000fc80007800000 */
[----:B------:R-:W-:Y:S02]  /*1be80*/  FMNMX R4, R18, R4, !PT ;  /* 0x0000000412047209 */ /* 0x000fe40007800000 */
[----:B------:R-:W2:Y:S02]  /*1be90*/  LDL.LU R18, [R1+0x1e2c] ;  /* 0x001e2c0001127983 */ /* 0x000ea40000300800 */
[----:B------:R-:W-:Y:S02]  /*1bea0*/  FMNMX R4, R19, R4, !PT ;  /* 0x0000000413047209 */ /* 0x000fe40007800000 */
[----:B------:R-:W2:Y:S01]  /*1beb0*/  LDL.LU R19, [R1+0x1e28] ;  /* 0x001e280001137983 */ /* 0x000ea20000300800 */
[----:B------:R-:W-:-:S04]  /*1bec0*/  FMNMX R5, R12, R5, !PT ;  /* 0x000000050c057209 */ /* 0x000fc80007800000 */
[----:B------:R-:W-:-:S04]  /*1bed0*/  FMNMX R5, R10, R5, !PT ;  /* 0x000000050a057209 */ /* 0x000fc80007800000 */
[----:B------:R-:W-:Y:S02]  /*1bee0*/  FMNMX R5, R8, R5, !PT ;  /* 0x0000000508057209 */ /* 0x000fe40007800000 */
[----:B------:R-:W-:Y:S02]  /*1bef0*/  FMNMX R4, R7, R4, !PT ;  /* 0x0000000407047209 */ /* 0x000fe40007800000 */
[----:B------:R-:W-:Y:S02]  /*1bf00*/  FMNMX R5, R22, R5, !PT ;  /* 0x0000000516057209 */ /* 0x000fe40007800000 */
[----:B------:R-:W-:Y:S02]  /*1bf10*/  FMNMX R4, R2, R4, !PT ;  /* 0x0000000402047209 */ /* 0x000fe40007800000 */
[----:B-----5:R-:W-:Y:S01]  /*1bf20*/  FMNMX R5, R21, R5, !PT ;  /* 0x0000000515057209 */ /* 0x020fe20007800000 */
[----:B---3--:R-:W-:-:S03]  /*1bf30*/  FMUL R9, R16, c[0x0][0x188] ;  /* 0x0000620010097a20 */ /* 0x008fc60000400000 */
[----:B------:R-:W-:Y:S02]  /*1bf40*/  FMNMX R5, R29, R5, !PT ;  /* 0x000000051d057209 */ /* 0x000fe40007800000 */
[----:B------:R-:W-:Y:S02]  /*1bf50*/  FMNMX R4, R0, R4, !PT ;  /* 0x0000000400047209 */ /* 0x000fe40007800000 */
[----:B------:R-:W-:Y:S01]  /*1bf60*/  FMNMX R5, R28, R5, !PT ;  /* 0x000000051c057209 */ /* 0x000fe20007800000 */
[----:B------:R-:W-:-:S03]  /*1bf70*/  FSEL R0, R9, -INF , !P4 ;  /* 0xff80000009007808 */ /* 0x000fc60006000000 */
[----:B----4-:R-:W-:-:S04]  /*1bf80*/  FMNMX R5, R3, R5, !PT ;  /* 0x0000000503057209 */ /* 0x010fc80007800000 */
[----:B------:R-:W-:Y:S01]  /*1bf90*/  FMNMX R5, R26, R5, !PT ;  /* 0x000000051a057209 */ /* 0x000fe20007800000 */
[----:B--2---:R-:W-:Y:S02]  /*1bfa0*/  FMUL R6, R13, c[0x0][0x188] ;  /* 0x000062000d067a20 */ /* 0x004fe40000400000 */
[----:B------:R-:W-:-:S03]  /*1bfb0*/  FMUL R7, R14, c[0x0][0x188] ;  /* 0x000062000e077a20 */ /* 0x000fc60000400000 */
[----:B------:R-:W-:Y:S01]  /*1bfc0*/  FSEL R2, R6, -INF , !P2 ;  /* 0xff80000006027808 */ /* 0x000fe20005000000 */
[----:B------:R-:W-:Y:S01]  /*1bfd0*/  FMUL R6, R17, c[0x0][0x188] ;  /* 0x0000620011067a20 */ /* 0x000fe20000400000 */
[----:B------:R-:W-:Y:S02]  /*1bfe0*/  FSEL R3, R7, -INF , !P6 ;  /* 0xff80000007037808 */ /* 0x000fe40007000000 */
[----:B------:R-:W-:Y:S01]  /*1bff0*/  FMNMX R4, R2, R4, !PT ;  /* 0x0000000402047209 */ /* 0x000fe20007800000 */
[----:B------:R0:W-:Y:S01]  /*1c000*/  STL [R1+0x618], R2 ;  /* 0x0006180201007387 */ /* 0x0001e20000100800 */
[----:B------:R-:W2:Y:S02]  /*1c010*/  LDL.LU R22, [R1+0xf4] ;  /* 0x0000f40001167983 */ /* 0x000ea40000300800 */
[----:B------:R-:W-:Y:S01]  /*1c020*/  STL [R1+0x620], R0 ;  /* 0x0006200001007387 */ /* 0x000fe20000100800 */
[----:B------:R-:W-:Y:S01]  /*1c030*/  FMNMX R4, R0, R4, !PT ;  /* 0x0000000400047209 */ /* 0x000fe20007800000 */
[----:B------:R-:W3:Y:S01]  /*1c040*/  LDL.LU R28, [R1+0xe8] ;  /* 0x0000e800011c7983 */ /* 0x000ee20000300800 */
[----:B------:R-:W-:Y:S01]  /*1c050*/  STL [R1+0x628], R3 ;  /* 0x0006280301007387 */ /* 0x000fe20000100800 */
[----:B0-----:R-:W-:-:S04]  /*1c060*/  FSEL R2, R6, -INF , !P3 ;  /* 0xff80000006027808 */ /* 0x001fc80005800000 */
[----:B------:R-:W-:Y:S01]  /*1c070*/  FMNMX R4, R2, R4, !PT ;  /* 0x0000000402047209 */ /* 0x000fe20007800000 */
[----:B------:R0:W-:Y:S01]  /*1c080*/  STL [R1+0x624], R2 ;  /* 0x0006240201007387 */ /* 0x0001e20000100800 */
[----:B------:R-:W-:Y:S02]  /*1c090*/  FMUL R8, R15, c[0x0][0x188] ;  /* 0x000062000f087a20 */ /* 0x000fe40000400000 */
[----:B------:R-:W-:Y:S01]  /*1c0a0*/  FMUL R6, R18, c[0x0][0x188] ;  /* 0x0000620012067a20 */ /* 0x000fe20000400000 */
[----:B------:R-:W-:Y:S01]  /*1c0b0*/  FMNMX R5, R3, R5, !PT ;  /* 0x0000000503057209 */ /* 0x000fe20007800000 */
[----:B------:R-:W-:Y:S01]  /*1c0c0*/  FMUL R7, R19, c[0x0][0x188] ;  /* 0x0000620013077a20 */ /* 0x000fe20000400000 */
[----:B------:R-:W4:Y:S04]  /*1c0d0*/  LDL.LU R21, [R1+0xe4] ;  /* 0x0000e40001157983 */ /* 0x000f280000300800 */
[----:B0-----:R-:W0:Y:S01]  /*1c0e0*/  S2R R2, SR_TID.X ;  /* 0x0000000000027919 */ /* 0x001e220000002100 */
[----:B------:R-:W-:-:S02]  /*1c0f0*/  FSEL R0, R8, -INF , !P1 ;  /* 0xff80000008007808 */ /* 0x000fc40004800000 */
[----:B------:R-:W-:Y:S02]  /*1c100*/  FSEL R3, R6, -INF , !P5 ;  /* 0xff80000006037808 */ /* 0x000fe40006800000 */
[----:B------:R-:W-:Y:S01]  /*1c110*/  FMNMX R6, R0, R5, !PT ;  /* 0x0000000500067209 */ /* 0x000fe20007800000 */
[----:B------:R1:W-:Y:S02]  /*1c120*/  STL [R1+0x634], R0 ;  /* 0x0006340001007387 */ /* 0x0003e40000100800 */
[----:B------:R5:W-:Y:S02]  /*1c130*/  STL [R1+0x638], R3 ;  /* 0x0006380301007387 */ /* 0x000be40000100800 */
[----:B------:R-:W4:Y:S02]  /*1c140*/  LDL.LU R25, [R1+0xe0] ;  /* 0x0000e00001197983 */ /* 0x000f240000300800 */
[----:B------:R-:W4:Y:S01]  /*1c150*/  LDL.LU R23, [R1+0xd0] ;  /* 0x0000d00001177983 */ /* 0x000f220000300800 */
[----:B-1----:R-:W-:-:S05]  /*1c160*/  FSEL R0, R7, -INF , !P0 ;  /* 0xff80000007007808 */ /* 0x002fca0004000000 */
[----:B------:R1:W-:Y:S01]  /*1c170*/  STL [R1+0x648], R0 ;  /* 0x0006480001007387 */ /* 0x0003e20000100800 */
[----:B------:R-:W4:Y:S02]  /*1c180*/  LDL.LU R24, [R1+0xcc] ;  /* 0x0000cc0001187983 */ /* 0x000f240000300800 */
[----:B------:R-:W4:Y:S01]  /*1c190*/  LDL.LU R29, [R1+0xc0] ;  /* 0x0000c000011d7983 */ /* 0x000f220000300800 */
[C---:B0-----:R-:W-:Y:S02]  /*1c1a0*/  LOP3.LUT R26, R2.reuse, 0x1ff, RZ, 0xc0, !PT ;  /* 0x000001ff021a7812 */ /* 0x041fe400078ec0ff */
[----:B------:R-:W-:Y:S02]  /*1c1b0*/  LOP3.LUT R11, R2, 0x180, RZ, 0xc0, !PT ;  /* 0x00000180020b7812 */ /* 0x000fe400078ec0ff */
[----:B------:R-:W4:Y:S01]  /*1c1c0*/  LDL.LU R2, [R1+0xbc] ;  /* 0x0000bc0001027983 */ /* 0x000f220000300800 */
[----:B------:R-:W-:Y:S02]  /*1c1d0*/  SHF.L.U32 R9, R26, 0x1, RZ ;  /* 0x000000011a097819 */ /* 0x000fe400000006ff */
[----:B------:R-:W4:Y:S01]  /*1c1e0*/  LDL.LU R26, [R1+0xb4] ;  /* 0x0000b400011a7983 */ /* 0x000f220000300800 */
[----:B------:R-:W-:Y:S01]  /*1c1f0*/  SHF.R.U32.HI R11, RZ, 0x3, R11 ;  /* 0x00000003ff0b7819 */ /* 0x000fe2000001160b */
[----:B------:R-:W0:Y:S01]  /*1c200*/  SHFL.BFLY PT, R5, R4, 0x2, 0x1f ;  /* 0x0c401f0004057f89 */ /* 0x000e2200000e0000 */
[----:B------:R-:W-:-:S03]  /*1c210*/  FMNMX R6, R3, R6, !PT ;  /* 0x0000000603067209 */ /* 0x000fc60007800000 */
[----:B------:R-:W4:Y:S01]  /*1c220*/  LDL.LU R10, [R1+0xac] ;  /* 0x0000ac00010a7983 */ /* 0x000f220000300800 */
[----:B------:R-:W-:Y:S01]  /*1c230*/  LOP3.LUT R9, R9, R11, RZ, 0x3c, !PT ;  /* 0x0000000b09097212 */ /* 0x000fe200078e3cff */
[----:B-----5:R-:W5:Y:S01]  /*1c240*/  LDL.LU R3, [R1+0xa4] ;  /* 0x0000a40001037983 */ /* 0x020f620000300800 */
[----:B------:R-:W-:Y:S02]  /*1c250*/  FMNMX R6, R0, R6, !PT ;  /* 0x0000000600067209 */ /* 0x000fe40007800000 */
[----:B-1----:R-:W5:Y:S01]  /*1c260*/  LDL.LU R0, [R1+0x9c] ;  /* 0x00009c0001007983 */ /* 0x002f620000300800 */
[----:B------:R-:W5:Y:S02]  /*1c270*/  LDL.LU R11, [R1+0x90] ;  /* 0x00009000010b7983 */ /* 0x000f640000300800 */
[----:B------:R-:W5:Y:S02]  /*1c280*/  LDL.LU R19, [R1+0x84] ;  /* 0x0000840001137983 */ /* 0x000f640000300800 */
[----:B------:R-:W5:Y:S01]  /*1c290*/  LDL.LU R8, [R1+0x74] ;  /* 0x0000740001087983 */ /* 0x000f620000300800 */
[----:B0-----:R-:W-:Y:S01]  /*1c2a0*/  FMNMX R5, R4, R5, !PT ;  /* 0x0000000504057209 */ /* 0x001fe20007800000 */
[----:B--2---:R-:W-:Y:S01]  /*1c2b0*/  STS.U16 [R9+0x20000], R22 ;  /* 0x0200001609007388 */ /* 0x004fe20000000400 */
[----:B---3--:R0:W-:Y:S03]  /*1c2c0*/  STS.U16 [R9+0x20800], R28 ;  /* 0x0208001c09007388 */ /* 0x0081e60000000400 */
[----:B0-----:R-:W2:Y:S01]  /*1c2d0*/  LDL.LU R28, [R1+0x68] ;  /* 0x00006800011c7983 */ /* 0x001ea20000300800 */
[----:B------:R-:W3:Y:S02]  /*1c2e0*/  LDL.LU R18, [R1+0x60] ;  /* 0x0000600001127983 */ /* 0x000ee40000300800 */
[----:B------:R-:W2:Y:S02]  /*1c2f0*/  LDL.LU R17, [R1+0x5c] ;  /* 0x00005c0001117983 */ /* 0x000ea40000300800 */
[----:B------:R-:W2:Y:S01]  /*1c300*/  LDL.LU R16, [R1+0x4c] ;  /* 0x00004c0001107983 */ /* 0x000ea20000300800 */
[----:B------:R-:W2:Y:S01]  /*1c310*/  LDL.LU R15, [R1+0x44] ;  /* 0x00004400010f7983 */ /* 0x000ea20000300800 */
[----:B------:R-:W2:Y:S02]  /*1c320*/  LDL.LU R14, [R1+0x3c] ;  /* 0x00003c00010e7983 */ /* 0x000ea40000300800 */
[----:B------:R-:W2:Y:S02]  /*1c330*/  LDL.LU R13, [R1+0x34] ;  /* 0x00003400010d7983 */ /* 0x000ea40000300800 */
[----:B------:R-:W2:Y:S01]  /*1c340*/  LDL.LU R12, [R1+0x2c] ;  /* 0x00002c00010c7983 */ /* 0x000ea20000300800 */
[----:B----4-:R0:W-:Y:S04]  /*1c350*/  STS.U16 [R9+0x21000], R21 ;  /* 0x0210001509007388 */ /* 0x0101e80000000400 */
[----:B------:R-:W4:Y:S04]  /*1c360*/  LDL.LU R22, [R1+0x24] ;  /* 0x0000240001167983 */ /* 0x000f280000300800 */
[----:B0-----:R-:W2:Y:S04]  /*1c370*/  LDL.LU R21, [R1+0x1c] ;  /* 0x00001c0001157983 */ /* 0x001ea80000300800 */
[----:B------:R0:W-:Y:S01]  /*1c380*/  STS.U16 [R9+0x21800], R25 ;  /* 0x0218001909007388 */ /* 0x0001e20000000400 */
[----:B------:R1:W-:Y:S03]  /*1c390*/  STS.U16 [R9+0x22000], R23 ;  /* 0x0220001709007388 */ /* 0x0003e60000000400 */
[----:B0-----:R-:W2:Y:S01]  /*1c3a0*/  LDL.LU R25, [R1+0x1e24] ;  /* 0x001e240001197983 */ /* 0x001ea20000300800 */
[----:B-1----:R-:W2:Y:S03]  /*1c3b0*/  LDL.LU R23, [R1+0x1e20] ;  /* 0x001e200001177983 */ /* 0x002ea60000300800 */
[----:B------:R0:W-:Y:S01]  /*1c3c0*/  STS.U16 [R9+0x22800], R24 ;  /* 0x0228001809007388 */ /* 0x0001e20000000400 */
[----:B------:R1:W-:Y:S03]  /*1c3d0*/  STS.U16 [R9+0x23000], R29 ;  /* 0x0230001d09007388 */ /* 0x0003e60000000400 */
[----:B------:R1:W-:Y:S01]  /*1c3e0*/  STS.U16 [R9+0x23800], R2 ;  /* 0x0238000209007388 */ /* 0x0003e20000000400 */
[----:B------:R1:W-:Y:S03]  /*1c3f0*/  STS.U16 [R9+0x24000], R26 ;  /* 0x0240001a09007388 */ /* 0x0003e60000000400 */
[----:B0-----:R-:W2:Y:S01]  /*1c400*/  LDL.LU R24, [R1+0x1e1c] ;  /* 0x001e1c0001187983 */ /* 0x001ea20000300800 */
[----:B-1----:R-:W2:Y:S03]  /*1c410*/  LDL.LU R29, [R1+0x14] ;  /* 0x00001400011d7983 */ /* 0x002ea60000300800 */
[----:B------:R-:W2:Y:S01]  /*1c420*/  LDL.LU R2, [R1+0xc] ;  /* 0x00000c0001027983 */ /* 0x000ea20000300800 */
[----:B------:R-:W2:Y:S02]  /*1c430*/  LDL.LU R26, [R1+0x1e18] ;  /* 0x001e1800011a7983 */ /* 0x000ea40000300800 */
[----:B------:R-:W2:Y:S01]  /*1c440*/  LDL.LU R4, [R1+0x94] ;  /* 0x0000940001047983 */ /* 0x000ea20000300800 */
[----:B------:R0:W-:Y:S01]  /*1c450*/  STS.U16 [R9+0x24800], R10 ;  /* 0x0248000a09007388 */ /* 0x0001e20000000400 */
[----:B-----5:R1:W-:Y:S02]  /*1c460*/  STS.U16 [R9+0x25000], R3 ;  /* 0x0250000309007388 */ /* 0x0203e40000000400 */
[----:B------:R5:W-:Y:S01]  /*1c470*/  STS.U16 [R9+0x25800], R0 ;  /* 0x0258000009007388 */ /* 0x000be20000000400 */
[----:B0-----:R-:W3:Y:S01]  /*1c480*/  LDL.LU R10, [R1+0x4] ;  /* 0x00000400010a7983 */ /* 0x001ee20000300800 */
[----:B-1----:R-:W3:Y:S02]  /*1c490*/  LDL.LU R3, [R1+0x1e14] ;  /* 0x001e140001037983 */ /* 0x002ee40000300800 */
[----:B-----5:R-:W5:Y:S01]  /*1c4a0*/  LDL.LU R0, [R1+0x1e10] ;  /* 0x001e100001007983 */ /* 0x020f620000300800 */
[----:B--2---:R-:W-:Y:S01]  /*1c4b0*/  STS.U16 [R9+0x26000], R4 ;  /* 0x0260000409007388 */ /* 0x004fe20000000400 */
[----:B------:R-:W-:Y:S02]  /*1c4c0*/  STS.U16 [R9+0x26800], R11 ;  /* 0x0268000b09007388 */ /* 0x000fe40000000400 */
[----:B------:R-:W-:Y:S02]  /*1c4d0*/  STS.U16 [R9+0x27000], R19 ;  /* 0x0270001309007388 */ /* 0x000fe40000000400 */
[----:B------:R-:W-:Y:S01]  /*1c4e0*/  STS.U16 [R9+0x27800], R8 ;  /* 0x0278000809007388 */ /* 0x000fe20000000400 */
[----:B------:R0:W-:Y:S04]  /*1c4f0*/  STS.U16 [R9+0x28000], R28 ;  /* 0x0280001c09007388 */ /* 0x0001e80000000400 */
[----:B0-----:R-:W2:Y:S04]  /*1c500*/  LDL.LU R28, [R1+0x240] ;  /* 0x00024000011c7983 */ /* 0x001ea80000300800 */
[----:B------:R-:W0:Y:S01]  /*1c510*/  SHFL.BFLY PT, R4, R5, 0x1, 0x1f ;  /* 0x0c201f0005047f89 */ /* 0x000e2200000e0000 */
[----:B---3--:R1:W-:Y:S02]  /*1c520*/  STS.U16 [R9+0x28800], R18 ;  /* 0x0288001209007388 */ /* 0x0083e40000000400 */
[----:B------:R-:W-:Y:S02]  /*1c530*/  STS.U16 [R9+0x29000], R17 ;  /* 0x0290001109007388 */ /* 0x000fe40000000400 */
[----:B------:R-:W-:Y:S01]  /*1c540*/  STS.U16 [R9+0x29800], R16 ;  /* 0x0298001009007388 */ /* 0x000fe20000000400 */
[----:B------:R-:W-:Y:S01]  /*1c550*/  STS.U16 [R9+0x2a000], R15 ;  /* 0x02a0000f09007388 */ /* 0x000fe20000000400 */
[----:B------:R-:W-:Y:S02]  /*1c560*/  STS.U16 [R9+0x2a800], R14 ;  /* 0x02a8000e09007388 */ /* 0x000fe40000000400 */
[----:B------:R-:W-:Y:S02]  /*1c570*/  STS.U16 [R9+0x2b000], R13 ;  /* 0x02b0000d09007388 */ /* 0x000fe40000000400 */
[----:B------:R-:W-:Y:S01]  /*1c580*/  STS.U16 [R9+0x2b800], R12 ;  /* 0x02b8000c09007388 */ /* 0x000fe20000000400 */
[----:B----4-:R3:W-:Y:S04]  /*1c590*/  STS.U16 [R9+0x2c000], R22 ;  /* 0x02c0001609007388 */ /* 0x0107e80000000400 */
[----:B-1----:R-:W4:Y:S01]  /*1c5a0*/  LDL.LU R18, [R1+0xf0] ;  /* 0x0000f00001127983 */ /* 0x002f220000300800 */
[----:B------:R-:W-:Y:S02]  /*1c5b0*/  STS.U16 [R9+0x2c800], R21 ;  /* 0x02c8001509007388 */ /* 0x000fe40000000400 */
[----:B------:R1:W-:Y:S02]  /*1c5c0*/  STS.U16 [R9+0x2d000], R29 ;  /* 0x02d0001d09007388 */ /* 0x0003e40000000400 */
[----:B------:R0:W-:Y:S01]  /*1c5d0*/  STS.U16 [R9+0x2d800], R2 ;  /* 0x02d8000209007388 */ /* 0x0001e20000000400 */
[----:B---3--:R-:W3:Y:S01]  /*1c5e0*/  LDL.LU R22, [R1+0xec] ;  /* 0x0000ec0001167983 */ /* 0x008ee20000300800 */
[----:B------:R-:W3:Y:S01]  /*1c5f0*/  LDL.LU R14, [R1+0x16c] ;  /* 0x00016c00010e7983 */ /* 0x000ee20000300800 */
[----:B0-----:R-:W-:-:S02]  /*1c600*/  FMNMX R4, R5, R4, !PT ;  /* 0x0000000405047209 */ /* 0x001fc40007800000 */
[----:B------:R-:W3:Y:S01]  /*1c610*/  LDL.LU R5, [R1+0xf8] ;  /* 0x0000f80001057983 */ /* 0x000ee20000300800 */
[----:B-1----:R-:W3:Y:S02]  /*1c620*/  LDL.LU R29, [R1+0xdc] ;  /* 0x0000dc00011d7983 */ /* 0x002ee40000300800 */
[----:B------:R-:W3:Y:S02]  /*1c630*/  LDL.LU R2, [R1+0xd8] ;  /* 0x0000d80001027983 */ /* 0x000ee40000300800 */
[----:B------:R-:W3:Y:S01]  /*1c640*/  LDL.LU R19, [R1+0xd4] ;  /* 0x0000d40001137983 */ /* 0x000ee20000300800 */
[----:B------:R-:W3:Y:S01]  /*1c650*/  LDL.LU R8, [R1+0xc8] ;  /* 0x0000c80001087983 */ /* 0x000ee20000300800 */
[----:B------:R-:W3:Y:S02]  /*1c660*/  LDL.LU R17, [R1+0xc4] ;  /* 0x0000c40001117983 */ /* 0x000ee40000300800 */
[----:B------:R-:W3:Y:S01]  /*1c670*/  LDL.LU R16, [R1+0x17c] ;  /* 0x00017c0001107983 */ /* 0x000ee20000300800 */
[----:B--2---:R-:W-:-:S02]  /*1c680*/  FMNMX R15, R4, R28, !PT ;  /* 0x0000001c040f7209 */ /* 0x004fc40007800000 */
[----:B------:R-:W5:Y:S04]  /*1c690*/  LDL R4, [R1+0x498] ;  /* 0x0004980001047983 */ /* 0x000f680000100800 */
[----:B------:R0:W-:Y:S04]  /*1c6a0*/  STS.U16 [R9+0x2e000], R10 ;  /* 0x02e0000a09007388 */ /* 0x0001e80000000400 */
[----:B------:R-:W1:Y:S04]  /*1c6b0*/  S2R R21, SR_TID.X ;  /* 0x0000000000157919 */ /* 0x000e680000002100 */
[----:B0-----:R-:W0:Y:S02]  /*1c6c0*/  S2R R10, SR_TID.X ;  /* 0x00000000000a7919 */ /* 0x001e240000002100 */
[----:B0-----:R-:W-:Y:S01]  /*1c6d0*/  LOP3.LUT R11, R10, 0x1ff, RZ, 0xc0, !PT ;  /* 0x000001ff0a0b7812 */ /* 0x001fe200078ec0ff */
[----:B-1----:R-:W-:-:S04]  /*1c6e0*/  LOP3.LUT R10, R21, 0x180, RZ, 0xc0, !PT ;  /* 0x00000180150a7812 */ /* 0x002fc800078ec0ff */
[----:B------:R-:W-:Y:S01]  /*1c6f0*/  IMAD.SHL.U32 R9, R11, 0x2, RZ ;  /* 0x000000020b097824 */ /* 0x000fe200078e00ff */
[----:B------:R-:W-:-:S04]  /*1c700*/  SHF.R.U32.HI R10, RZ, 0x3, R10 ;  /* 0x00000003ff0a7819 */ /* 0x000fc8000001160a */
[----:B------:R-:W-:-:S04]  /*1c710*/  LOP3.LUT R9, R9, R10, RZ, 0x3c, !PT ;  /* 0x0000000a09097212 */ /* 0x000fc800078e3cff */
[----:B------:R-:W-:Y:S01]  /*1c720*/  LOP3.LUT R9, R9, 0x40, RZ, 0x3c, !PT ;  /* 0x0000004009097812 */ /* 0x000fe200078e3cff */
[----:B-----5:R0:W-:Y:S04]  /*1c730*/  STS.U16 [R4+0x2e800], R0 ;  /* 0x02e8000004007388 */ /* 0x0201e80000000400 */
[----:B0-----:R-:W2:Y:S01]  /*1c740*/  LDL.LU R0, [R1+0x178] ;  /* 0x0001780001007983 */ /* 0x001ea20000300800 */
[----:B------:R-:W-:Y:S02]  /*1c750*/  STL [R1+0x488], R15 ;  /* 0x0004880f01007387 */ /* 0x000fe40000100800 */
[----:B------:R-:W5:Y:S02]  /*1c760*/  LDL.LU R13, [R1+0xb8] ;  /* 0x0000b800010d7983 */ /* 0x000f640000300800 */
[----:B------:R-:W-:Y:S01]  /*1c770*/  STS.U16 [R4+0x2f000], R3 ;  /* 0x02f0000304007388 */ /* 0x000fe20000000400 */
[----:B------:R-:W5:Y:S04]  /*1c780*/  LDL.LU R12, [R1+0xb0] ;  /* 0x0000b000010c7983 */ /* 0x000f680000300800 */
[----:B------:R0:W-:Y:S01]  /*1c790*/  STS.U16 [R4+0x2f800], R26 ;  /* 0x02f8001a04007388 */ /* 0x0001e20000000400 */
[----:B------:R-:W5:Y:S02]  /*1c7a0*/  LDL.LU R11, [R1+0xa8] ;  /* 0x0000a800010b7983 */ /* 0x000f640000300800 */
[----:B---3--:R-:W-:Y:S02]  /*1c7b0*/  STS.U16 [R9+0x20400], R5 ;  /* 0x0204000509007388 */ /* 0x008fe40000000400 */
[----:B----4-:R-:W-:Y:S01]  /*1c7c0*/  STS.U16 [R9+0x20c00], R18 ;  /* 0x020c001209007388 */ /* 0x010fe20000000400 */
[----:B------:R1:W-:Y:S01]  /*1c7d0*/  STS.U16 [R9+0x21400], R22 ;  /* 0x0214001609007388 */ /* 0x0003e20000000400 */
[----:B0-----:R-:W-:-:S03]  /*1c7e0*/  FADD R4, R14, -R15 ;  /* 0x8000000f0e047221 */ /* 0x001fc60000000000 */
[----:B-1----:R-:W3:Y:S01]  /*1c7f0*/  LDL.LU R22, [R1+0xa0] ;  /* 0x0000a00001167983 */ /* 0x002ee20000300800 */
[----:B------:R-:W2:Y:S03]  /*1c800*/  LDL.LU R14, [R1+0x98] ;  /* 0x00009800010e7983 */ /* 0x000ea60000300800 */
[----:B------:R-:W0:Y:S04]  /*1c810*/  SHFL.BFLY PT, R7, R6, 0x2, 0x1f ;  /* 0x0c401f0006077f89 */ /* 0x000e2800000e0000 */
[----:B------:R1:W-:Y:S01]  /*1c820*/  STS.U16 [R9+0x21c00], R29 ;  /* 0x021c001d09007388 */ /* 0x0003e20000000400 */
[----:B0-----:R-:W-:-:S03]  /*1c830*/  FMNMX R7, R6, R7, !PT ;  /* 0x0000000706077209 */ /* 0x001fc60007800000 */
[----:B-1----:R-:W2:Y:S04]  /*1c840*/  LDL.LU R29, [R1+0x8c] ;  /* 0x00008c00011d7983 */ /* 0x002ea80000300800 */
[----:B------:R-:W0:Y:S04]  /*1c850*/  SHFL.BFLY PT, R6, R7, 0x1, 0x1f ;  /* 0x0c201f0007067f89 */ /* 0x000e2800000e0000 */
[----:B------:R1:W-:Y:S01]  /*1c860*/  STS.U16 [R9+0x22400], R2 ;  /* 0x0224000209007388 */ /* 0x0003e20000000400 */
[----:B------:R0:W-:Y:S02]  /*1c870*/  STS.U16 [R9+0x22c00], R19 ;  /* 0x022c001309007388 */ /* 0x0001e40000000400 */
[----:B------:R-:W-:Y:S02]  /*1c880*/  STS.U16 [R9+0x23400], R8 ;  /* 0x0234000809007388 */ /* 0x000fe40000000400 */
[----:B------:R0:W-:Y:S01]  /*1c890*/  STS.U16 [R9+0x23c00], R17 ;  /* 0x023c001109007388 */ /* 0x0001e20000000400 */
[----:B-1----:R-:W2:Y:S01]  /*1c8a0*/  LDL.LU R2, [R1+0x88] ;  /* 0x0000880001027983 */ /* 0x002ea20000300800 */
[----:B0-----:R-:W-:-:S03]  /*1c8b0*/  FMNMX R3, R7, R6, !PT ;  /* 0x0000000607037209 */ /* 0x001fc60007800000 */
[----:B------:R-:W2:Y:S02]  /*1c8c0*/  LDL.LU R7, [R1+0x64] ;  /* 0x0000640001077983 */ /* 0x000ea40000300800 */
[----:B--2---:R-:W-:-:S04]  /*1c8d0*/  FADD R0, R0, -R15 ;  /* 0x8000000f00007221 */ /* 0x004fc80000000000 */
[----:B------:R-:W-:-:S04]  /*1c8e0*/  FMUL R0, R0, 1.4426950216293334961 ;  /* 0x3fb8aa3b00007820 */ /* 0x000fc80000400000 */
[----:B------:R0:W1:Y:S02]  /*1c8f0*/  MUFU.EX2 R18, R0 ;  /* 0x0000000000127308 */ /* 0x0000640000000800 */
[----:B0-----:R-:W-:-:S06]  /*1c900*/  FMUL R0, R4, 1.4426950216293334961 ;  /* 0x3fb8aa3b04007820 */ /* 0x001fcc0000400000 */
[----:B------:R0:W2:Y:S01]  /*1c910*/  MUFU.EX2 R19, R0 ;  /* 0x0000000000137308 */ /* 0x0000a20000000800 */
[----:B-1----:R-:W-:Y:S01]  /*1c920*/  STL [R1+0x694], R18 ;  /* 0x0006941201007387 */ /* 0x002fe20000100800 */
[----:B------:R-:W4:Y:S02]  /*1c930*/  LDL.LU R6, [R1+0x54] ;  /* 0x0000540001067983 */ /* 0x000f240000300800 */
[----:B------:R-:W4:Y:S02]  /*1c940*/  LDL.LU R26, [R1+0x48] ;  /* 0x00004800011a7983 */ /* 0x000f240000300800 */
[----:B------:R-:W4:Y:S02]  /*1c950*/  LDL.LU R10, [R1+0x40] ;  /* 0x00004000010a7983 */ /* 0x000f240000300800 */
[--C-:B------:R-:W-:Y:S01]  /*1c960*/  FADD R4, R16, -R15.reuse ;  /* 0x8000000f10047221 */ /* 0x100fe20000000000 */
[----:B------:R-:W4:Y:S01]  /*1c970*/  LDL.LU R5, [R1+0x38] ;  /* 0x0000380001057983 */ /* 0x000f220000300800 */
[----:B------:R-:W4:Y:S03]  /*1c980*/  LDL.LU R17, [R1+0x30] ;  /* 0x0000300001117983 */ /* 0x000f260000300800 */
[----:B-----5:R1:W-:Y:S01]  /*1c990*/  STS.U16 [R9+0x24400], R13 ;  /* 0x0244000d09007388 */ /* 0x0203e20000000400 */
[----:B------:R-:W5:Y:S02]  /*1c9a0*/  LDL.LU R16, [R1+0x28] ;  /* 0x0000280001107983 */ /* 0x000f640000300800 */
[----:B------:R1:W-:Y:S02]  /*1c9b0*/  STS.U16 [R9+0x24c00], R12 ;  /* 0x024c000c09007388 */ /* 0x0003e40000000400 */
[----:B------:R1:W-:Y:S02]  /*1c9c0*/  STS.U16 [R9+0x25400], R11 ;  /* 0x0254000b09007388 */ /* 0x0003e40000000400 */
[----:B0-----:R-:W-:Y:S01]  /*1c9d0*/  FMUL R0, R4, 1.4426950216293334961 ;  /* 0x3fb8aa3b04007820 */ /* 0x001fe20000400000 */
[----:B---3--:R0:W-:Y:S04]  /*1c9e0*/  STS.U16 [R9+0x25c00], R22 ;  /* 0x025c001609007388 */ /* 0x0081e80000000400 */
[----:B-1----:R-:W3:Y:S01]  /*1c9f0*/  LDL.LU R13, [R1+0x20] ;  /* 0x00002000010d7983 */ /* 0x002ee20000300800 */
[----:B------:R-:W3:Y:S02]  /*1ca00*/  LDL.LU R12, [R1+0x18] ;  /* 0x00001800010c7983 */ /* 0x000ee40000300800 */
[----:B------:R-:W3:Y:S02]  /*1ca10*/  LDL.LU R11, [R1+0x10] ;  /* 0x00001000010b7983 */ /* 0x000ee40000300800 */
[----:B------:R-:W3:Y:S01]  /*1ca20*/  LDL.LU R8, [R1+0x244] ;  /* 0x0002440001087983 */ /* 0x000ee20000300800 */
[----:B--2---:R-:W-:Y:S01]  /*1ca30*/  STL [R1+0x690], R19 ;  /* 0x0006901301007387 */ /* 0x004fe20000100800 */
[----:B0-----:R-:W2:Y:S03]  /*1ca40*/  LDL.LU R22, [R1+0x8] ;  /* 0x0000080001167983 */ /* 0x001ea60000300800 */
[----:B------:R0:W-:Y:S01]  /*1ca50*/  STS.U16 [R9+0x26400], R14 ;  /* 0x0264000e09007388 */ /* 0x0001e20000000400 */
[----:B------:R-:W-:-:S02]  /*1ca60*/  FADD R4, R24, -R15 ;  /* 0x8000000f18047221 */ /* 0x000fc40000000000 */
[----:B------:R-:W2:Y:S01]  /*1ca70*/  LDL.LU R24, [R1+0x1e0c] ;  /* 0x001e0c0001187983 */ /* 0x000ea20000300800 */
[----:B0-----:R0:W1:Y:S02]  /*1ca80*/  MUFU.EX2 R14, R0 ;  /* 0x00000000000e7308 */ /* 0x0010640000000800 */
[----:B0-----:R-:W2:Y:S04]  /*1ca90*/  LDL.LU R0, [R1+0x7c] ;  /* 0x00007c0001007983 */ /* 0x001ea80000300800 */
[----:B------:R0:W-:Y:S01]  /*1caa0*/  STS.U16 [R9+0x26c00], R29 ;  /* 0x026c001d09007388 */ /* 0x0001e20000000400 */
[----:B------:R1:W-:Y:S03]  /*1cab0*/  STS.U16 [R9+0x27400], R2 ;  /* 0x0274000209007388 */ /* 0x0003e60000000400 */
[----:B0-----:R-:W3:Y:S01]  /*1cac0*/  LDL.LU R29, [R1+0x1e08] ;  /* 0x001e0800011d7983 */ /* 0x001ee20000300800 */
[----:B-1----:R-:W3:Y:S02]  /*1cad0*/  LDL.LU R2, [R1+0x1e04] ;  /* 0x001e040001027983 */ /* 0x002ee40000300800 */
[----:B------:R-:W-:Y:S01]  /*1cae0*/  STL [R1+0x688], R14 ;  /* 0x0006880e01007387 */ /* 0x000fe20000100800 */
[----:B--2---:R0:W-:Y:S02]  /*1caf0*/  STS.U16 [R9+0x27c00], R0 ;  /* 0x027c000009007388 */ /* 0x0041e40000000400 */
[----:B0-----:R-:W-:-:S02]  /*1cb00*/  FMUL R0, R4, 1.4426950216293334961 ;  /* 0x3fb8aa3b04007820 */ /* 0x001fc40000400000 */
[----:B------:R-:W2:Y:S04]  /*1cb10*/  LDL.LU R4, [R1+0x6c] ;  /* 0x00006c0001047983 */ /* 0x000ea80000300800 */
[----:B--2---:R0:W-:Y:S02]  /*1cb20*/  STS.U16 [R9+0x28400], R4 ;  /* 0x0284000409007388 */ /* 0x0041e40000000400 */
[----:B0-----:R-:W-:Y:S02]  /*1cb30*/  FADD R4, -R15, R28 ;  /* 0x0000001c0f047221 */ /* 0x001fe40000000100 */
[----:B------:R-:W2:Y:S04]  /*1cb40*/  LDL.LU R28, [R1+0x1e00] ;  /* 0x001e0000011c7983 */ /* 0x000ea80000300800 */
[----:B------:R-:W-:Y:S01]  /*1cb50*/  STS.U16 [R9+0x28c00], R7 ;  /* 0x028c000709007388 */ /* 0x000fe20000000400 */
[----:B----4-:R-:W-:Y:S02]  /*1cb60*/  STS.U16 [R9+0x29400], R6 ;  /* 0x0294000609007388 */ /* 0x010fe40000000400 */
[----:B------:R-:W-:Y:S02]  /*1cb70*/  STS.U16 [R9+0x29c00], R26 ;  /* 0x029c001a09007388 */ /* 0x000fe40000000400 */
[----:B------:R-:W-:Y:S01]  /*1cb80*/  STS.U16 [R9+0x2a400], R10 ;  /* 0x02a4000a09007388 */ /* 0x000fe20000000400 */
[----:B------:R-:W-:Y:S01]  /*1cb90*/  STS.U16 [R9+0x2ac00], R5 ;  /* 0x02ac000509007388 */ /* 0x000fe20000000400 */
[----:B------:R-:W-:Y:S02]  /*1cba0*/  STS.U16 [R9+0x2b400], R17 ;  /* 0x02b4001109007388 */ /* 0x000fe40000000400 */
[----:B-----5:R-:W-:Y:S02]  /*1cbb0*/  STS.U16 [R9+0x2bc00], R16 ;  /* 0x02bc001009007388 */ /* 0x020fe40000000400 */
[----:B---3--:R-:W-:Y:S01]  /*1cbc0*/  STS.U16 [R9+0x2c400], R13 ;  /* 0x02c4000d09007388 */ /* 0x008fe20000000400 */
[----:B------:R-:W-:Y:S01]  /*1cbd0*/  STS.U16 [R9+0x2cc00], R12 ;  /* 0x02cc000c09007388 */ /* 0x000fe20000000400 */
[----:B------:R-:W-:Y:S02]  /*1cbe0*/  STS.U16 [R9+0x2d400], R11 ;  /* 0x02d4000b09007388 */ /* 0x000fe40000000400 */
[----:B------:R0:W-:Y:S01]  /*1cbf0*/  STS.U16 [R9+0x2dc00], R22 ;  /* 0x02dc001609007388 */ /* 0x0001e20000000400 */
[----:B------:R-:W-:Y:S01]  /*1cc00*/  FMNMX R3, R3, R8, !PT ;  /* 0x0000000803037209 */ /* 0x000fe20007800000 */
[----:B------:R1:W3:Y:S01]  /*1cc10*/  MUFU.EX2 R15, R0 ;  /* 0x00000000000f7308 */ /* 0x0002e20000000800 */
[----:B0-----:R-:W-:Y:S01]  /*1cc20*/  LOP3.LUT R22, R21, 0x7, RZ, 0xc0, !PT ;  /* 0x0000000715167812 */ /* 0x001fe200078ec0ff */
[----:B-1----:R-:W-:-:S02]  /*1cc30*/  FMUL R0, R4, 1.4426950216293334961 ;  /* 0x3fb8aa3b04007820 */ /* 0x002fc40000400000 */
[----:B------:R-:W-:Y:S02]  /*1cc40*/  FADD R4, R25, -R3 ;  /* 0x8000000319047221 */ /* 0x000fe40000000000 */
[----:B------:R-:W-:Y:S02]  /*1cc50*/  IMAD.SHL.U32 R21, R21, 0x2, RZ ;  /* 0x0000000215157824 */ /* 0x000fe400078e00ff */
[----:B------:R-:W-:Y:S01]  /*1cc60*/  IMAD R16, R22, 0x110, RZ ;  /* 0x0000011016107824 */ /* 0x000fe200078e02ff */
[----:B------:R0:W1:Y:S04]  /*1cc70*/  MUFU.EX2 R25, R0 ;  /* 0x0000000000197308 */ /* 0x0000680000000800 */
[----:B------:R-:W-:Y:S01]  /*1cc80*/  LOP3.LUT R16, R16, 0x30, R21, 0x78, !PT ;  /* 0x0000003010107812 */ /* 0x000fe200078e7815 */
[----:B0-----:R-:W-:-:S02]  /*1cc90*/  FMUL R0, R4, 1.4426950216293334961 ;  /* 0x3fb8aa3b04007820 */ /* 0x001fc40000400000 */
[--C-:B------:R-:W-:Y:S02]  /*1cca0*/  FADD R4, R23, -R3.reuse ;  /* 0x8000000317047221 */ /* 0x100fe40000000000 */
[----:B------:R-:W0:Y:S01]  /*1ccb0*/  MUFU.EX2 R17, R0 ;  /* 0x0000000000117308 */ /* 0x000e220000000800 */
[----:B---3--:R-:W-:Y:S01]  /*1ccc0*/  STL [R1+0x684], R15 ;  /* 0x0006840f01007387 */ /* 0x008fe20000100800 */
[----:B-1----:R-:W-:Y:S03]  /*1ccd0*/  STL [R1+0x4a4], R25 ;  /* 0x0004a41901007387 */ /* 0x002fe60000100800 */
[----:B0-----:R-:W-:Y:S04]  /*1cce0*/  STL [R1+0x678], R17 ;  /* 0x0006781101007387 */ /* 0x001fe80000100800 */
[----:B--2---:R-:W-:Y:S01]  /*1ccf0*/  STS.U16 [R9+0x2e400], R28 ;  /* 0x02e4001c09007388 */ /* 0x004fe20000000400 */
[----:B------:R0:W-:Y:S02]  /*1cd00*/  STS.U16 [R9+0x2ec00], R2 ;  /* 0x02ec000209007388 */ /* 0x0001e40000000400 */
[----:B------:R-:W-:Y:S02]  /*1cd10*/  STS.U16 [R9+0x2f400], R29 ;  /* 0x02f4001d09007388 */ /* 0x000fe40000000400 */
[----:B------:R-:W-:Y:S02]  /*1cd20*/  STS.U16 [R9+0x2fc00], R24 ;  /* 0x02fc001809007388 */ /* 0x000fe40000000400 */
[----:B0-----:R-:W-:Y:S01]  /*1cd30*/  FMUL R2, R4, 1.4426950216293334961 ;  /* 0x3fb8aa3b04027820 */ /* 0x001fe20000400000 */
[----:B------:R-:W-:Y:S06]  /*1cd40*/  BAR.SYNC.DEFER_BLOCKING 0x0 ;  /* 0x0000000000007b1d */ /* 0x000fec0000010000 */
[----:B------:R-:W0:Y:S01]  /*1cd50*/  LDSM.16.M88.4 R4, [R16+0x20000] ;  /* 0x020000001004783b */ /* 0x000e220000000200 */
[----:B------:R1:W-:Y:S02]  /*1cd60*/  MUFU.EX2 R28, R2 ;  /* 0x00000002001c7308 */ /* 0x0003e40000000800 */
[----:B-1----:R-:W-:Y:S01]  /*1cd70*/  FADD R2, -R3, R8 ;  /* 0x0000000803027221 */ /* 0x002fe20000000100 */
[----:B0-----:R-:W-:Y:S01]  /*1cd80*/  STL [R1+0x1c3c], R6 ;  /* 0x001c3c0601007387 */ /* 0x001fe20000100800 */
[----:B------:R0:W-:Y:S02]  /*1cd90*/  STL [R1+0x1c38], R7 ;  /* 0x001c380701007387 */ /* 0x0001e40000100800 */
[----:B------:R-:W2:Y:S02]  /*1cda0*/  LDL.LU R8, [R1+0x590] ;  /* 0x0005900001087983 */ /* 0x000ea40000300800 */
[----:B------:R-:W3:Y:S01]  /*1cdb0*/  LDL.LU R9, [R1+0x594] ;  /* 0x0005940001097983 */ /* 0x000ee20000300800 */
[----:B------:R-:W4:Y:S04]  /*1cdc0*/  LDL.LU R10, [R1+0x598] ;  /* 0x00059800010a7983 */ /* 0x000f280000300800 */
[----:B0-----:R-:W5:Y:S01]  /*1cdd0*/  LDL.LU R7, [R1+0x59c] ;  /* 0x00059c0001077983 */ /* 0x001f620000300800 */
[----:B------:R-:W-:-:S02]  /*1cde0*/  FADD R0, R20, -R3 ;  /* 0x8000000314007221 */ /* 0x000fc40000000000 */
[----:B------:R-:W0:Y:S04]  /*1cdf0*/  LDSM.16.M88.4 R20, [R16+0x20800] ;  /* 0x020800001014783b */ /* 0x000e280000000200 */
[----:B------:R-:W-:-:S04]  /*1ce00*/  FMUL R0, R0, 1.4426950216293334961 ;  /* 0x3fb8aa3b00007820 */ /* 0x000fc80000400000 */
[----:B------:R-:W1:Y:S02]  /*1ce10*/  MUFU.EX2 R6, R0 ;  /* 0x0000000000067308 */ /* 0x000e640000000800 */
[----:B-1----:R-:W-:Y:S01]  /*1ce20*/  STL [R1+0x66c], R6 ;  /* 0x00066c0601007387 */ /* 0x002fe20000100800 */
[----:B0-----:R-:W-:-:S03]  /*1ce30*/  MOV R13, R20 ;  /* 0x00000014000d7202 */ /* 0x001fc60000000f00 */
[----:B------:R-:W-:Y:S01]  /*1ce40*/  STL.64 [R1+0x398], R22 ;  /* 0x0003981601007387 */ /* 0x000fe20000100a00 */
[----:B------:R-:W-:Y:S02]  /*1ce50*/  IMAD.MOV.U32 R12, RZ, RZ, R21 ;  /* 0x000000ffff0c7224 */ /* 0x000fe400078e0015 */
[----:B------:R-:W0:Y:S04]  /*1ce60*/  LDSM.16.M88.4 R20, [R16+0x21000] ;  /* 0x021000001014783b */ /* 0x000e280000000200 */
[----:B------:R-:W-:Y:S02]  /*1ce70*/  FMUL R2, R2, 1.4426950216293334961 ;  /* 0x3fb8aa3b02027820 */ /* 0x000fe40000400000 */
[----:B------:R-:W-:Y:S02]  /*1ce80*/  FADD R0, R27, -R3 ;  /* 0x800000031b007221 */ /* 0x000fe40000000000 */
[----:B------:R-:W1:Y:S01]  /*1ce90*/  MUFU.EX2 R27, R2 ;  /* 0x00000002001b7308 */ /* 0x000e620000000800 */
[----:B------:R-:W-:Y:S04]  /*1cea0*/  STL.64 [R1+0x1df8], R12 ;  /* 0x001df80c01007387 */ /* 0x000fe80000100a00 */
[----:B-1----:R-:W-:Y:S01]  /*1ceb0*/  STL [R1+0x4a0], R27 ;  /* 0x0004a01b01007387 */ /* 0x002fe20000100800 */
[----:B------:R-:W-:-:S03]  /*1cec0*/  FMUL R0, R0, 1.4426950216293334961 ;  /* 0x3fb8aa3b00007820 */ /* 0x000fc60000400000 */
[----:B0-----:R0:W-:Y:S02]  /*1ced0*/  STL.64 [R1+0x388], R22 ;  /* 0x0003881601007387 */ /* 0x0011e40000100a00 */
[----:B0-----:R-:W-:Y:S02]  /*1cee0*/  F2FP.BF16.PACK_AB R22, R15, R14 ;  /* 0x0000000e0f16723e */ /* 0x001fe400000010ff */
[----:B------:R-:W0:Y:S01]  /*1cef0*/  LDSM.16.M88.4 R12, [R16+0x21800] ;  /* 0x02180000100c783b */ /* 0x000e220000000200 */
[----:B------:R-:W1:Y:S01]  /*1cf00*/  MUFU.EX2 R2, R0 ;  /* 0x0000000000027308 */ /* 0x000e620000000800 */
[----:B------:R-:W-:Y:S01]  /*1cf10*/  IMAD.MOV.U32 R29, RZ, RZ, R20 ;  /* 0x000000ffff1d7224 */ /* 0x000fe200078e0014 */
[----:B------:R-:W-:Y:S01]  /*1cf20*/  F2FP.BF16.PACK_AB R20, R19, R18 ;  /* 0x000000121314723e */ /* 0x000fe200000010ff */
[----:B-1----:R1:W-:Y:S01]  /*1cf30*/  STL [R1+0x668], R2 ;  /* 0x0006680201007387 */ /* 0x0023e20000100800 */
[----:B------:R-:W-:Y:S01]  /*1cf40*/  STL [R1+0xd5c], R28 ;  /* 0x000d5c1c01007387 */ /* 0x000fe20000100800 */
[----:B------:R-:W-:Y:S01]  /*1cf50*/  F2FP.BF16.PACK_AB R23, R2, R6 ;  /* 0x000000060217723e */ /* 0x000fe200000010ff */
[----:B0-----:R-:W-:-:S02]  /*1cf60*/  IMAD.MOV.U32 R19, RZ, RZ, R12 ;  /* 0x000000ffff137224 */ /* 0x001fc400078e000c */
[----:B------:R-:W-:Y:S02]  /*1cf70*/  IMAD.MOV.U32 R18, RZ, RZ, R13 ;  /* 0x000000ffff127224 */ /* 0x000fe400078e000d */
[----:B-----5:R-:W-:Y:S02]  /*1cf80*/  FMUL R11, R27, R7 ;  /* 0x000000071b0b7220 */ /* 0x020fe40000400000 */
[----:B------:R-:W5:Y:S01]  /*1cf90*/  LDL.LU R7, [R1+0x5a0] ;  /* 0x0005a00001077983 */ /* 0x000f620000300800 */
[----:B------:R-:W5:Y:S02]  /*1cfa0*/  LDL.LU R6, [R1+0x5a4] ;  /* 0x0005a40001067983 */ /* 0x000f640000300800 */
[----:B-1----:R-:W5:Y:S02]  /*1cfb0*/  LDL.LU R2, [R1+0x5a8] ;  /* 0x0005a80001027983 */ /* 0x002f640000300800 */
[----:B------:R-:W5:Y:S01]  /*1cfc0*/  LDL.LU R0, [R1+0x5ac] ;  /* 0x0005ac0001007983 */ /* 0x000f620000300800 */
[----:B------:R-:W-:Y:S01]  /*1cfd0*/  STL.64 [R1+0x378], R14 ;  /* 0x0003780e01007387 */ /* 0x000fe20000100a00 */
[----:B------:R-:W5:Y:S01]  /*1cfe0*/  LDL.LU.64 R12, [R1+0x1df8] ;  /* 0x001df800010c7983 */ /* 0x000f620000300a00 */
[----:B------:R-:W-:Y:S01]  /*1cff0*/  MOV R26, R21 ;  /* 0x00000015001a7202 */ /* 0x000fe20000000f00 */
[----:B--2---:R-:W-:-:S02]  /*1d000*/  FMUL R8, R25, R8 ;  /* 0x0000000819087220 */ /* 0x004fc40000400000 */
[----:B---3--:R-:W-:Y:S02]  /*1d010*/  FMUL R9, R25, R9 ;  /* 0x0000000919097220 */ /* 0x008fe40000400000 */
[----:B----4-:R-:W-:Y:S01]  /*1d020*/  FMUL R10, R27, R10 ;  /* 0x0000000a1b0a7220 */ /* 0x010fe20000400000 */
[----:B------:R-:W-:-:S07]  /*1d030*/  F2FP.BF16.PACK_AB R21, R28, R17 ;  /* 0x000000111c15723e */ /* 0x000fce00000010ff */
[----:B------:R-:W-:Y:S11]  /*1d040*/  HMMA.16816.F32.BF16 R8, R20, R4, R8 ;  /* 0x000000041408723c */ /* 0x000ff60000041808 */
[----:B------:R-:W-:Y:S11]  /*1d050*/  @!UPT UIADD3 URZ, URZ, URZ, URZ ;  /* 0x0000003f3f3ff290 */ /* 0x000ff6000fffe03f */
[----:B------:R-:W-:Y:S01]  /*1d060*/  @!UPT UIADD3 URZ, URZ, URZ, URZ ;  /* 0x0000003f3f3ff290 */ /* 0x000fe2000fffe03f */
[----:B------:R5:W-:Y:S01]  /*1d070*/  STL [R1+0x1c4c], R8 ;  /* 0x001c4c0801007387 */ /* 0x000be20000100800 */
[----:B------:R0:W-:Y:S02]  /*1d080*/  STL [R1+0x1c48], R9 ;  /* 0x001c480901007387 */ /* 0x0001e40000100800 */
[----:B------:R-:W-:Y:S02]  /*1d090*/  STL [R1+0x1c44], R10 ;  /* 0x001c440a01007387 */ /* 0x000fe40000100800 */
[----:B------:R-:W-:Y:S01]  /*1d0a0*/  STL [R1+0x1c40], R11 ;  /* 0x001c400b01007387 */ /* 0x000fe20000100800 */
[----:B-----5:R-:W-:Y:S01]  /*1d0b0*/  MOV R8, R13 ;  /* 0x0000000d00087202 */ /* 0x020fe20000000f00 */
[----:B0-----:R-:W-:Y:S02]  /*1d0c0*/  IMAD.MOV.U32 R9, RZ, RZ, R12 ;  /* 0x000000ffff097224 */ /* 0x001fe400078e000c */
[----:B------:R-:W0:Y:S02]  /*1d0d0*/  LDSM.16.M88.4 R12, [R16+0x22000] ;  /* 0x02200000100c783b */ /* 0x000e240000000200 */
[----:B0-----:R-:W-:-:S02]  /*1d0e0*/  IMAD.MOV.U32 R24, RZ, RZ, R12 ;  /* 0x000000ffff187224 */ /* 0x001fc400078e000c */
[----:B------:R0:W-:Y:S01]  /*1d0f0*/  STL.64 [R1+0x368], R14 ;  /* 0x0003680e01007387 */ /* 0x0001e20000100a00 */
[----:B------:R-:W-:Y:S01]  /*1d100*/  MOV R5, R13 ;  /* 0x0000000d00057202 */ /* 0x000fe20000000f00 */
[C---:B------:R-:W-:Y:S02]  /*1d110*/  FMUL R12, R25.reuse, R7 ;  /* 0x00000007190c7220 */ /* 0x040fe40000400000 */
[----:B------:R-:W-:Y:S02]  /*1d120*/  FMUL R13, R25, R6 ;  /* 0x00000006190d7220 */ /* 0x000fe40000400000 */
[C---:B0-----:R-:W-:Y:S02]  /*1d130*/  FMUL R14, R27.reuse, R2 ;  /* 0x000000021b0e7220 */ /* 0x041fe40000400000 */
[----:B------:R-:W-:-:S07]  /*1d140*/  FMUL R15, R27, R0 ;  /* 0x000000001b0f7220 */ /* 0x000fce0000400000 */
[----:B------:R-:W-:Y:S11]  /*1d150*/  HMMA.16816.F32.BF16 R12, R20, R8, R12 ;  /* 0x00000008140c723c */ /* 0x000ff6000004180c */
[----:B------:R-:W-:Y:S11]  /*1d160*/  @!UPT UIADD3 URZ, URZ, URZ, URZ ;  /* 0x0000003f3f3ff290 */ /* 0x000ff6000fffe03f */
[----:B------:R-:W-:Y:S01]  /*1d170*/  @!UPT UIADD3 URZ, URZ, URZ, URZ ;  /* 0x0000003f3f3ff290 */ /* 0x000fe2000fffe03f */
[----:B------:R-:W-:Y:S01]  /*1d180*/  STL.64 [R1+0x320], R12 ;  /* 0x0003200c01007387 */ /* 0x000fe20000100a00 */
[----:B------:R-:W2:Y:S02]  /*1d190*/  LDL.LU R17, [R1+0x350] ;  /* 0x0003500001117983 */ /* 0x000ea40000300800 */
[----:B------:R-:W3:Y:S02]  /*1d1a0*/  LDL.LU R11, [R1+0x354] ;  /* 0x00035400010b7983 */ /* 0x000ee40000300800 */
[----:B------:R-:W4:Y:S01]  /*1d1b0*/  LDL.LU R7, [R1+0x358] ;  /* 0x0003580001077983 */ /* 0x000f220000300800 */
[----:B------:R-:W5:Y:S01]  /*1d1c0*/  LDL.LU R6, [R1+0x35c] ;  /* 0x00035c0001067983 */ /* 0x000f620000300800 */
[----:B------:R-:W-:Y:S02]  /*1d1d0*/  STL.64 [R1+0x1df0], R22 ;  /* 0x001df01601007387 */ /* 0x000fe40000100a00 */
[----:B------:R-:W-:Y:S02]  /*1d1e0*/  STL.64 [R1+0x1de8], R20 ;  /* 0x001de81401007387 */ /* 0x000fe40000100a00 */
[----:B------:R-:W2:Y:S01]  /*1d1f0*/  LDL.LU R10, [R1+0x340] ;  /* 0x00034000010a7983 */ /* 0x000ea20000300800 */
[----:B------:R-:W0:Y:S01]  /*1d200*/  LDSM.16.M88.4 R20, [R16+0x22800] ;  /* 0x022800001014783b */ /* 0x000e220000000200 */
[----:B------:R-:W-:-:S02]  /*1d210*/  IMAD.MOV.U32 R8, RZ, RZ, R14 ;  /* 0x000000ffff087224 */ /* 0x000fc400078e000e */
[----:B------:R-:W-:Y:S01]  /*1d220*/  IMAD.MOV.U32 R9, RZ, RZ, R15 ;  /* 0x000000ffff097224 */ /* 0x000fe200078e000f */
[----:B------:R-:W3:Y:S01]  /*1d230*/  LDL.LU R4, [R1+0x344] ;  /* 0x0003440001047983 */ /* 0x000ee20000300800 */
[----:B------:R-:W3:Y:S02]  /*1d240*/  LDL.LU R2, [R1+0x348] ;  /* 0x0003480001027983 */ /* 0x000ee40000300800 */
[----:B------:R-:W3:Y:S02]  /*1d250*/  LDL.LU R0, [R1+0x34c] ;  /* 0x00034c0001007983 */ /* 0x000ee40000300800 */
[----:B------:R-:W-:Y:S01]  /*1d260*/  STL [R1+0x1c54], R8 ;  /* 0x001c540801007387 */ /* 0x000fe20000100800 */
[----:B------:R-:W-:Y:S01]  /*1d270*/  STL [R1+0x1c50], R9 ;  /* 0x001c500901007387 */ /* 0x000fe20000100800 */
[C---:B----4-:R-:W-:Y:S02]  /*1d280*/  FMUL R14, R27.reuse, R7 ;  /* 0x000000071b0e7220 */ /* 0x050fe40000400000 */
[----:B-----5:R-:W-:-:S02]  /*1d290*/  FMUL R15, R27, R6 ;  /* 0x000000061b0f7220 */ /* 0x020fc40000400000 */
[----:B0-----:R-:W-:Y:S01]  /*1d2a0*/  IMAD.MOV.U32 R7, RZ, RZ, R20 ;  /* 0x000000ffff077224 */ /* 0x001fe200078e0014 */
[----:B--2---:R-:W-:Y:S01]  /*1d2b0*/  STL [R1+0x1de0], R10 ;  /* 0x001de00a01007387 */ /* 0x004fe20000100800 */
[----:B------:R0:W-:Y:S01]  /*1d2c0*/  STL.64 [R1+0x358], R22 ;  /* 0x0003581601007387 */ /* 0x0001e20000100a00 */
[----:B------:R-:W-:Y:S02]  /*1d2d0*/  MOV R6, R21 ;  /* 0x0000001500067202 */ /* 0x000fe40000000f00 */
[----:B0-----:R-:W2:Y:S01]  /*1d2e0*/  LDL.LU.64 R22, [R1+0x1df0] ;  /* 0x001df00001167983 */ /* 0x001ea20000300a00 */
[----:B------:R-:W2:Y:S02]  /*1d2f0*/  LDL.LU.64 R20, [R1+0x1de8] ;  /* 0x001de80001147983 */ /* 0x000ea40000300a00 */
[----:B------:R-:W-:Y:S02]  /*1d300*/  STL.64 [R1+0x1dd8], R6 ;  /* 0x001dd80601007387 */ /* 0x000fe40000100a00 */
[----:B------:R-:W-:Y:S01]  /*1d310*/  STL [R1+0x1dd0], R5 ;  /* 0x001dd00501007387 */ /* 0x000fe20000100800 */
[----:B------:R-:W4:Y:S01]  /*1d320*/  LDL.LU R10, [R1+0x1de0] ;  /* 0x001de000010a7983 */ /* 0x000f220000300800 */
[----:B------:R-:W-:Y:S01]  /*1d330*/  MOV R8, R29 ;  /* 0x0000001d00087202 */ /* 0x000fe20000000f00 */
[----:B------:R-:W-:-:S02]  /*1d340*/  IMAD.MOV.U32 R9, RZ, RZ, R26 ;  /* 0x000000ffff097224 */ /* 0x000fc400078e001a */
[C---:B------:R-:W-:Y:S02]  /*1d350*/  FMUL R12, R25.reuse, R17 ;  /* 0x00000011190c7220 */ /* 0x040fe40000400000 */
[----:B---3--:R-:W-:-:S07]  /*1d360*/  FMUL R13, R25, R11 ;  /* 0x0000000b190d7220 */ /* 0x008fce0000400000 */
[----:B--2---:R-:W-:Y:S11]  /*1d370*/  HMMA.16816.F32.BF16 R12, R20, R8, R12 ;  /* 0x00000008140c723c */ /* 0x004ff6000004180c */
[----:B------:R-:W-:Y:S11]  /*1d380*/  @!UPT UIADD3 URZ, URZ, URZ, URZ ;  /* 0x0000003f3f3ff290 */ /* 0x000ff6000fffe03f */
[----:B------:R-:W-:Y:S02]  /*1d390*/  @!UPT UIADD3 URZ, URZ, URZ, URZ ;  /* 0x0000003f3f3ff290 */ /* 0x000fe4000fffe03f */
[----:B------:R-:W-:Y:S02]  /*1d3a0*/  IMAD.MOV.U32 R8, RZ, RZ, R13 ;  /* 0x000000ffff087224 */ /* 0x000fe400078e000d */
[----:B------:R-:W-:Y:S02]  /*1d3b0*/  FMUL R13, R25, R4 ;  /* 0x00000004190d7220 */ /* 0x000fe40000400000 */
[----:B------:R-:W0:Y:S01]  /*1d3c0*/  LDSM.16.M88.4 R4, [R16+0x23000] ;  /* 0x023000001004783b */ /* 0x000e220000000200 */
[----:B------:R-:W-:-:S03]  /*1d3d0*/  IMAD.MOV.U32 R9, RZ, RZ, R14 ;  /* 0x000000ffff097224 */ /* 0x000fc600078e000e */
[----:B------:R4:W-:Y:S01]  /*1d3e0*/  STL [R1+0x308], R12 ;  /* 0x0003080c01007387 */ /* 0x0009e20000100800 */
[----:B------:R1:W-:Y:S02]  /*1d3f0*/  STL [R1+0x314], R15 ;  /* 0x0003140f01007387 */ /* 0x0003e40000100800 */
[----:B------:R-:W-:Y:S01]  /*1d400*/  STL [R1+0x1c5c], R8 ;  /* 0x001c5c0801007387 */ /* 0x000fe20000100800 */
[----:B------:R-:W-:Y:S01]  /*1d410*/  STL [R1+0x1c58], R9 ;  /* 0x001c580901007387 */ /* 0x000fe20000100800 */
[----:B------:R-:W2:Y:S02]  /*1d420*/  LDL.LU R17, [R1+0x330] ;  /* 0x0003300001117983 */ /* 0x000ea40000300800 */
[----:B------:R-:W-:Y:S02]  /*1d430*/  FMUL R14, R27, R2 ;  /* 0x000000021b0e7220 */ /* 0x000fe40000400000 */
[----:B----4-:R-:W-:Y:S02]  /*1d440*/  FMUL R12, R25, R10 ;  /* 0x0000000a190c7220 */ /* 0x010fe40000400000 */
[----:B-1----:R-:W-:Y:S01]  /*1d450*/  FMUL R15, R27, R0 ;  /* 0x000000001b0f7220 */ /* 0x002fe20000400000 */
[----:B------:R-:W3:Y:S01]  /*1d460*/  LDL.LU R10, [R1+0x334] ;  /* 0x00033400010a7983 */ /* 0x000ee20000300800 */
[----:B------:R-:W4:Y:S02]  /*1d470*/  LDL.LU R2, [R1+0x338] ;  /* 0x0003380001027983 */ /* 0x000f240000300800 */
[----:B------:R-:W5:Y:S01]  /*1d480*/  LDL.LU R0, [R1+0x33c] ;  /* 0x00033c0001007983 */ /* 0x000f620000300800 */
[----:B0-----:R0:W-:Y:S01]  /*1d490*/  STL.64 [R1+0x348], R6 ;  /* 0x0003480601007387 */ /* 0x0011e20000100a00 */
[----:B------:R-:W-:Y:S01]  /*1d4a0*/  MOV R11, R4 ;  /* 0x00000004000b7202 */ /* 0x000fe20000000f00 */
[----:B------:R-:W-:-:S02]  /*1d4b0*/  IMAD.MOV.U32 R4, RZ, RZ, R5 ;  /* 0x000000ffff047224 */ /* 0x000fc400078e0005 */
[----:B0-----:R-:W2:Y:S01]  /*1d4c0*/  LDL.LU.64 R6, [R1+0x1dd8] ;  /* 0x001dd80001067983 */ /* 0x001ea20000300a00 */
[----:B------:R-:W3:Y:S03]  /*1d4d0*/  LDL.LU R5, [R1+0x1dd0] ;  /* 0x001dd00001057983 */ /* 0x000ee60000300800 */
[----:B--2---:R-:W-:Y:S01]  /*1d4e0*/  STL.64 [R1+0x1dc0], R6 ;  /* 0x001dc00601007387 */ /* 0x004fe20000100a00 */
[----:B------:R0:W-:Y:S02]  /*1d4f0*/  STL [R1+0x1dbc], R4 ;  /* 0x001dbc0401007387 */ /* 0x0001e40000100800 */
[----:B0-----:R-:W-:-:S05]  /*1d500*/  IMAD.MOV.U32 R4, RZ, RZ, R24 ;  /* 0x000000ffff047224 */ /* 0x001fca00078e0018 */
[----:B---3--:R0:W-:Y:S02]  /*1d510*/  STL.64 [R1+0x1dc8], R4 ;  /* 0x001dc80401007387 */ /* 0x0081e40000100a00 */
[----:B0-----:R-:W-:Y:S01]  /*1d520*/  MOV R4, R19 ;  /* 0x0000001300047202 */ /* 0x001fe20000000f00 */
[----:B------:R-:W-:-:S07]  /*1d530*/  IMAD.MOV.U32 R5, RZ, RZ, R18 ;  /* 0x000000ffff057224 */ /* 0x000fce00078e0012 */
[----:B------:R-:W-:Y:S01]  /*1d540*/  HMMA.16816.F32.BF16 R12, R20, R4, R12 ;  /* 0x00000004140c723c */ /* 0x000fe2000004180c */
[----:B------:R-:W0:Y:S11]  /*1d550*/  LDSM.16.M88.4 R4, [R16+0x23800] ;  /* 0x023800001004783b */ /* 0x000e360000000200 */
[----:B------:R-:W-:Y:S11]  /*1d560*/  @!UPT UIADD3 URZ, URZ, URZ, URZ ;  /* 0x0000003f3f3ff290 */ /* 0x000ff6000fffe03f */
[----:B------:R-:W-:Y:S01]  /*1d570*/  @!UPT UIADD3 URZ, URZ, URZ, URZ ;  /* 0x0000003f3f3ff290 */ /* 0x000fe2000fffe03f */
[----:B------:R-:W-:Y:S01]  /*1d580*/  IMAD.MOV.U32 R8, RZ, RZ, R12 ;  /* 0x000000ffff087224 */ /* 0x000fe200078e000c */
[----:B------:R-:W-:Y:S01]  /*1d590*/  MOV R9, R13 ;  /* 0x0000000d00097202 */ /* 0x000fe20000000f00 */
[----:B------:R4:W-:Y:S03]  /*1d5a0*/  STL.64 [R1+0x2f0], R14 ;  /* 0x0002f00e01007387 */ /* 0x0009e60000100a00 */
[----:B------:R-:W-:Y:S01]  /*1d5b0*/  STL [R1+0x1c64], R8 ;  /* 0x001c640801007387 */ /* 0x000fe20000100800 */
[----:B------:R-:W-:Y:S01]  /*1d5c0*/  STL [R1+0x1c60], R9 ;  /* 0x001c600901007387 */ /* 0x000fe20000100800 */
[C---:B----4-:R-:W-:Y:S02]  /*1d5d0*/  FMUL R14, R27.reuse, R2 ;  /* 0x000000021b0e7220 */ /* 0x050fe40000400000 */
[----:B-----5:R-:W-:Y:S02]  /*1d5e0*/  FMUL R15, R27, R0 ;  /* 0x000000001b0f7220 */ /* 0x020fe40000400000 */
[----:B0-----:R-:W-:Y:S01]  /*1d5f0*/  IMAD.MOV.U32 R2, RZ, RZ, R4 ;  /* 0x000000ffff027224 */ /* 0x001fe200078e0004 */
[----:B------:R0:W-:Y:S01]  /*1d600*/  STL.64 [R1+0x338], R6 ;  /* 0x0003380601007387 */ /* 0x0001e20000100a00 */
[----:B------:R-:W-:-:S02]  /*1d610*/  IMAD.MOV.U32 R0, RZ, RZ, R5 ;  /* 0x000000ffff007224 */ /* 0x000fc400078e0005 */
[----:B------:R-:W2:Y:S02]  /*1d620*/  LDL.LU.64 R4, [R1+0x1dc8] ;  /* 0x001dc80001047983 */ /* 0x000ea40000300a00 */
[C---:B------:R-:W-:Y:S02]  /*1d630*/  FMUL R12, R25.reuse, R17 ;  /* 0x00000011190c7220 */ /* 0x040fe40000400000 */
[----:B------:R-:W-:Y:S01]  /*1d640*/  FMUL R13, R25, R10 ;  /* 0x0000000a190d7220 */ /* 0x000fe20000400000 */
[----:B0-----:R-:W3:Y:S06]  /*1d650*/  LDL.LU.64 R6, [R1+0x1dc0] ;  /* 0x001dc00001067983 */ /* 0x001eec0000300a00 */
[----:B--2---:R-:W-:Y:S01]  /*1d660*/  HMMA.16816.F32.BF16 R12, R20, R4, R12 ;  /* 0x00000004140c723c */ /* 0x004fe2000004180c */
[----:B------:R-:W2:Y:S11]  /*1d670*/  LDL.LU R4, [R1+0x1dbc] ;  /* 0x001dbc0001047983 */ /* 0x000eb60000300800 */
[----:B------:R-:W-:Y:S11]  /*1d680*/  @!UPT UIADD3 URZ, URZ, URZ, URZ ;  /* 0x0000003f3f3ff290 */ /* 0x000ff6000fffe03f */
[----:B------:R-:W-:Y:S01]  /*1d690*/  STL [R1+0x2d0], R12 ;  /* 0x0002d00c01007387 */ /* 0x000fe20000100800 */
[----:B------:R-:W-:Y:S02]  /*1d6a0*/  STL [R1+0x2dc], R15 ;  /* 0x0002dc0f01007387 */ /* 0x000fe40000100800 */
[----:B------:R-:W4:Y:S02]  /*1d6b0*/  LDL.LU R18, [R1+0x510] ;  /* 0x0005100001127983 */ /* 0x000f240000300800 */
[----:B------:R-:W5:Y:S01]  /*1d6c0*/  LDL.LU R17, [R1+0x514] ;  /* 0x0005140001117983 */ /* 0x000f620000300800 */
[----:B------:R-:W2:Y:S01]  /*1d6d0*/  LDL.LU R10, [R1+0x518] ;  /* 0x00051800010a7983 */ /* 0x000ea20000300800 */
[----:B------:R-:W2:Y:S01]  /*1d6e0*/  LDL.LU R5, [R1+0x51c] ;  /* 0x00051c0001057983 */ /* 0x000ea20000300800 */
[----:B------:R-:W-:Y:S01]  /*1d6f0*/  MOV R8, R13 ;  /* 0x0000000d00087202 */ /* 0x000fe20000000f00 */
[----:B------:R-:W-:Y:S02]  /*1d700*/  IMAD.MOV.U32 R9, RZ, RZ, R14 ;  /* 0x000000ffff097224 */ /* 0x000fe400078e000e */
[----:B------:R-:W0:Y:S04]  /*1d710*/  LDSM.16.M88.4 R12, [R16+0x24000] ;  /* 0x02400000100c783b */ /* 0x000e280000000200 */
[----:B------:R-:W-:Y:S01]  /*1d720*/  STL [R1+0x1c6c], R9 ;  /* 0x001c6c0901007387 */ /* 0x000fe20000100800 */
[----:B------:R-:W-:Y:S02]  /*1d730*/  STL [R1+0x1c68], R8 ;  /* 0x001c680801007387 */ /* 0x000fe40000100800 */
[----:B------:R1:W-:Y:S01]  /*1d740*/  STL [R1+0x1db8], R11 ;  /* 0x001db80b01007387 */ /* 0x0003e20000100800 */
[----:B0-----:R2:W-:Y:S01]  /*1d750*/  STL.64 [R1+0x318], R14 ;  /* 0x0003180e01007387 */ /* 0x0015e20000100a00 */
[----:B------:R-:W2:Y:S02]  /*1d760*/  LDL.LU R28, [R1+0x500] ;  /* 0x00050000011c7983 */ /* 0x000ea40000300800 */
[----:B------:R-:W2:Y:S02]  /*1d770*/  LDL.LU R26, [R1+0x504] ;  /* 0x00050400011a7983 */ /* 0x000ea40000300800 */
[----:B------:R-:W2:Y:S01]  /*1d780*/  LDL.LU R24, [R1+0x508] ;  /* 0x0005080001187983 */ /* 0x000ea20000300800 */
[----:B------:R-:W2:Y:S01]  /*1d790*/  LDL.LU R19, [R1+0x50c] ;  /* 0x00050c0001137983 */ /* 0x000ea20000300800 */
[----:B-1----:R-:W2:Y:S02]  /*1d7a0*/  LDL.LU R11, [R1+0x1db8] ;  /* 0x001db800010b7983 */ /* 0x002ea40000300800 */
[----:B---3--:R-:W-:Y:S01]  /*1d7b0*/  IMAD.MOV.U32 R8, RZ, RZ, R7 ;  /* 0x000000ffff087224 */ /* 0x008fe200078e0007 */
[----:B------:R-:W-:Y:S01]  /*1d7c0*/  MOV R9, R6 ;  /* 0x0000000600097202 */ /* 0x000fe20000000f00 */
[----:B------:R-:W-:-:S02]  /*1d7d0*/  IMAD.MOV.U32 R7, RZ, RZ, R12 ;  /* 0x000000ffff077224 */ /* 0x000fc400078e000c */
[----:B------:R-:W-:Y:S02]  /*1d7e0*/  IMAD.MOV.U32 R6, RZ, RZ, R13 ;  /* 0x000000ffff067224 */ /* 0x000fe400078e000d */
[C---:B----4-:R-:W-:Y:S02]  /*1d7f0*/  FMUL R12, R25.reuse, R18 ;  /* 0x00000012190c7220 */ /* 0x050fe40000400000 */
[----:B-----5:R-:W-:Y:S02]  /*1d800*/  FMUL R13, R25, R17 ;  /* 0x00000011190d7220 */ /* 0x020fe40000400000 */
[C---:B--2---:R-:W-:Y:S02]  /*1d810*/  FMUL R14, R27.reuse, R10 ;  /* 0x0000000a1b0e7220 */ /* 0x044fe40000400000 */
[----:B------:R-:W-:-:S07]  /*1d820*/  FMUL R15, R27, R5 ;  /* 0x000000051b0f7220 */ /* 0x000fce0000400000 */
[----:B------:R-:W-:Y:S11]  /*1d830*/  HMMA.16816.F32.BF16 R12, R20, R8, R12 ;  /* 0x00000008140c723c */ /* 0x000ff6000004180c */
[----:B------:R-:W-:Y:S11]  /*1d840*/  @!UPT UIADD3 URZ, URZ, URZ, URZ ;  /* 0x0000003f3f3ff290 */ /* 0x000ff6000fffe03f */
[----:B------:R-:W-:Y:S01]  /*1d850*/  @!UPT UIADD3 URZ, URZ, URZ, URZ ;  /* 0x0000003f3f3ff290 */ /* 0x000fe2000fffe03f */
[----:B------:R0:W-:Y:S01]  /*1d860*/  STL.64 [R1+0x2c0], R12 ;  /* 0x0002c00c01007387 */ /* 0x0001e20000100a00 */
[----:B------:R-:W-:Y:S02]  /*1d870*/  STL.64 [R1+0x1db0], R22 ;  /* 0x001db01601007387 */ /* 0x000fe40000100a00 */
[----:B------:R-:W-:Y:S02]  /*1d880*/  STL.64 [R1+0x1da8], R20 ;  /* 0x001da81401007387 */ /* 0x000fe40000100a00 */
[----:B------:R-:W1:Y:S01]  /*1d890*/  LDSM.16.M88.4 R20, [R16+0x24800] ;  /* 0x024800001014783b */ /* 0x000e620000000200 */
[----:B------:R-:W-:Y:S01]  /*1d8a0*/  IMAD.MOV.U32 R8, RZ, RZ, R15 ;  /* 0x000000ffff087224 */ /* 0x000fe200078e000f */
[----:B------:R-:W-:Y:S02]  /*1d8b0*/  MOV R9, R14 ;  /* 0x0000000e00097202 */ /* 0x000fe40000000f00 */
[----:B------:R-:W2:Y:S01]  /*1d8c0*/  LDL.LU R18, [R1+0x4f0] ;  /* 0x0004f00001127983 */ /* 0x000ea20000300800 */
[----:B------:R-:W3:Y:S02]  /*1d8d0*/  LDL.LU R17, [R1+0x4f4] ;  /* 0x0004f40001117983 */ /* 0x000ee40000300800 */
[----:B------:R-:W4:Y:S02]  /*1d8e0*/  LDL.LU R10, [R1+0x4f8] ;  /* 0x0004f800010a7983 */ /* 0x000f240000300800 */
[----:B------:R-:W5:Y:S01]  /*1d8f0*/  LDL.LU R5, [R1+0x4fc] ;  /* 0x0004fc0001057983 */ /* 0x000f620000300800 */
[----:B------:R-:W-:Y:S01]  /*1d900*/  STL [R1+0x1c74], R8 ;  /* 0x001c740801007387 */ /* 0x000fe20000100800 */
[----:B------:R-:W-:Y:S02]  /*1d910*/  STL [R1+0x1c70], R9 ;  /* 0x001c700901007387 */ /* 0x000fe40000100800 */
[----:B------:R-:W-:Y:S02]  /*1d920*/  STL [R1+0x1da4], R27 ;  /* 0x001da41b01007387 */ /* 0x000fe40000100800 */
[----:B------:R0:W-:Y:S02]  /*1d930*/  STL [R1+0x1da0], R25 ;  /* 0x001da01901007387 */ /* 0x0001e40000100800 */
[----:B0-----:R-:W-:-:S02]  /*1d940*/  FMUL R12, R25, R28 ;  /* 0x0000001c190c7220 */ /* 0x001fc40000400000 */
[----:B------:R-:W-:Y:S02]  /*1d950*/  FMUL R13, R25, R26 ;  /* 0x0000001a190d7220 */ /* 0x000fe40000400000 */
[C---:B------:R-:W-:Y:S02]  /*1d960*/  FMUL R14, R27.reuse, R24 ;  /* 0x000000181b0e7220 */ /* 0x040fe40000400000 */
[----:B------:R-:W-:Y:S01]  /*1d970*/  IMAD.MOV.U32 R24, RZ, RZ, R11 ;  /* 0x000000ffff187224 */ /* 0x000fe200078e000b */
[----:B------:R-:W-:Y:S01]  /*1d980*/  MOV R25, R4 ;  /* 0x0000000400197202 */ /* 0x000fe20000000f00 */
[----:B-1----:R0:W-:Y:S01]  /*1d990*/  STL.64 [R1+0x300], R22 ;  /* 0x0003001601007387 */ /* 0x0021e20000100a00 */
[----:B------:R-:W-:Y:S02]  /*1d9a0*/  IMAD.MOV.U32 R4, RZ, RZ, R20 ;  /* 0x000000ffff047224 */ /* 0x000fe400078e0014 */
[----:B------:R-:W-:Y:S01]  /*1d9b0*/  IMAD.MOV.U32 R11, RZ, RZ, R21 ;  /* 0x000000ffff0b7224 */ /* 0x000fe200078e0015 */
[----:B0-----:R-:W2:Y:S01]  /*1d9c0*/  LDL.LU.64 R22, [R1+0x1db0] ;  /* 0x001db00001167983 */ /* 0x001ea20000300a00 */
[----:B------:R-:W2:Y:S02]  /*1d9d0*/  LDL.LU.64 R20, [R1+0x1da8] ;  /* 0x001da80001147983 */ /* 0x000ea40000300a00 */
[----:B------:R-:W-:Y:S02]  /*1d9e0*/  STL.64 [R1+0x1d98], R6 ;  /* 0x001d980601007387 */ /* 0x000fe40000100a00 */
[----:B------:R-:W-:Y:S01]  /*1d9f0*/  FMUL R15, R27, R19 ;  /* 0x000000131b0f7220 */ /* 0x000fe20000400000 */
[----:B------:R-:W-:Y:S01]  /*1da00*/  STL [R1+0x1d90], R4 ;  /* 0x001d900401007387 */ /* 0x000fe20000100800 */
[----:B------:R-:W5:Y:S05]  /*1da10*/  LDL.LU R27, [R1+0x1da4] ;  /* 0x001da400011b7983 */ /* 0x000f6a0000300800 */
[----:B--2---:R-:W-:Y:S01]  /*1da20*/  HMMA.16816.F32.BF16 R12, R20, R24, R12 ;  /* 0x00000018140c723c */ /* 0x004fe2000004180c */
[----:B------:R-:W2:Y:S11]  /*1da30*/  LDL.LU R25, [R1+0x1da0] ;  /* 0x001da00001197983 */ /* 0x000eb60000300800 */
[----:B------:R-:W-:Y:S11]  /*1da40*/  @!UPT UIADD3 URZ, URZ, URZ, URZ ;  /* 0x0000003f3f3ff290 */ /* 0x000ff6000fffe03f */
[----:B------:R-:W-:Y:S01]  /*1da50*/  @!UPT UIADD3 URZ, URZ, URZ, URZ ;  /* 0x0000003f3f3ff290 */ /* 0x000fe2000fffe03f */
[----:B------:R-:W-:Y:S02]  /*1da60*/  IMAD.MOV.U32 R9, RZ, RZ, R15 ;  /* 0x000000ffff097224 */ /* 0x000fe400078e000f */
[----:B-----5:R-:W-:Y:S02]  /*1da70*/  FMUL R15, R27, R5 ;  /* 0x000000051b0f7220 */ /* 0x020fe40000400000 */
[----:B------:R-:W0:Y:S01]  /*1da80*/  LDSM.16.M88.4 R4, [R16+0x25000] ;  /* 0x025000001004783b */ /* 0x000e220000000200 */
[----:B------:R-:W-:-:S03]  /*1da90*/  MOV R8, R14 ;  /* 0x0000000e00087202 */ /* 0x000fc60000000f00 */
[----:B------:R2:W-:Y:S01]  /*1daa0*/  STL.64 [R1+0x2a0], R12 ;  /* 0x0002a00c01007387 */ /* 0x0005e20000100a00 */
[----:B------:R-:W-:Y:S03]  /*1dab0*/  STL [R1+0x1c7c], R9 ;  /* 0x001c7c0901007387 */ /* 0x000fe60000100800 */
[----:B------:R-:W-:Y:S01]  /*1dac0*/  STL [R1+0x1c78], R8 ;  /* 0x001c780801007387 */ /* 0x000fe20000100800 */
[----:B------:R-:W-:Y:S02]  /*1dad0*/  STL [R1+0x1d8c], R27 ;  /* 0x001d8c1b01007387 */ /* 0x000fe40000100800 */
[----:B----4-:R-:W-:Y:S02]  /*1dae0*/  FMUL R14, R27, R10 ;  /* 0x0000000a1b0e7220 */ /* 0x010fe40000400000 */
[----:B------:R-:W-:Y:S02]  /*1daf0*/  IMAD.MOV.U32 R24, RZ, RZ, R2 ;  /* 0x000000ffff187224 */ /* 0x000fe400078e0002 */
[----:B0-----:R-:W-:-:S02]  /*1db00*/  IMAD.MOV.U32 R10, RZ, RZ, R4 ;  /* 0x000000ffff0a7224 */ /* 0x001fc400078e0004 */
[C---:B--2---:R-:W-:Y:S02]  /*1db10*/  FMUL R12, R25.reuse, R18 ;  /* 0x00000012190c7220 */ /* 0x044fe40000400000 */
[----:B---3--:R-:W-:Y:S01]  /*1db20*/  FMUL R13, R25, R17 ;  /* 0x00000011190d7220 */ /* 0x008fe20000400000 */
[----:B------:R0:W-:Y:S02]  /*1db30*/  STL [R1+0x1d88], R25 ;  /* 0x001d881901007387 */ /* 0x0001e40000100800 */
[----:B0-----:R-:W-:-:S07]  /*1db40*/  MOV R25, R0 ;  /* 0x0000000000197202 */ /* 0x001fce0000000f00 */
[----:B------:R-:W-:Y:S01]  /*1db50*/  HMMA.16816.F32.BF16 R12, R20, R24, R12 ;  /* 0x00000018140c723c */ /* 0x000fe2000004180c */
[----:B------:R0:W-:Y:S04]  /*1db60*/  STL.64 [R1+0x2e0], R6 ;  /* 0x0002e00601007387 */ /* 0x0001e80000100a00 */
[----:B0-----:R-:W2:Y:S01]  /*1db70*/  LDL.LU.64 R6, [R1+0x1d98] ;  /* 0x001d980001067983 */ /* 0x001ea20000300a00 */
[----:B------:R-:W3:Y:S02]  /*1db80*/  LDL.LU R4, [R1+0x1d90] ;  /* 0x001d900001047983 */ /* 0x000ee40000300800 */
[----:B------:R-:W4:Y:S02]  /*1db90*/  LDL.LU R19, [R1+0x4e0] ;  /* 0x0004e00001137983 */ /* 0x000f240000300800 */
[----:B------:R-:W5:Y:S01]  /*1dba0*/  LDL.LU R18, [R1+0x4e4] ;  /* 0x0004e40001127983 */ /* 0x000f620000300800 */
[----:B------:R-:W2:Y:S01]  /*1dbb0*/  LDL.LU R2, [R1+0x4e8] ;  /* 0x0004e80001027983 */ /* 0x000ea20000300800 */
[----:B------:R-:W2:Y:S02]  /*1dbc0*/  LDL.LU R0, [R1+0x4ec] ;  /* 0x0004ec0001007983 */ /* 0x000ea40000300800 */
[----:B------:R0:W-:Y:S02]  /*1dbd0*/  STL [R1+0x1d7c], R5 ;  /* 0x001d7c0501007387 */ /* 0x0001e40000100800 */
[----:B------:R-:W2:Y:S01]  /*1dbe0*/  LDL.LU R27, [R1+0x1d8c] ;  /* 0x001d8c00011b7983 */ /* 0x000ea20000300800 */
[----:B------:R-:W4:Y:S06]  /*1dbf0*/  LDL.LU R25, [R1+0x1d88] ;  /* 0x001d880001197983 */ /* 0x000f2c0000300800 */
[----:B------:R4:W-:Y:S02]  /*1dc00*/  STL.64 [R1+0x280], R12 ;  /* 0x0002800c01007387 */ /* 0x0009e40000100a00 */
[----:B------:R-:W3:Y:S01]  /*1dc10*/  LDL.LU R17, [R1+0x440] ;  /* 0x0004400001117983 */ /* 0x000ee20000300800 */
[----:B------:R-:W-:Y:S01]  /*1dc20*/  MOV R9, R14 ;  /* 0x0000000e00097202 */ /* 0x000fe20000000f00 */
[----:B------:R-:W-:-:S02]  /*1dc30*/  IMAD.MOV.U32 R8, RZ, RZ, R15 ;  /* 0x000000ffff087224 */ /* 0x000fc400078e000f */
[----:B0-----:R-:W-:Y:S02]  /*1dc40*/  IMAD.MOV.U32 R5, RZ, RZ, R11 ;  /* 0x000000ffff057224 */ /* 0x001fe400078e000b */
[----:B--2---:R-:W-:Y:S02]  /*1dc50*/  FMUL R14, R27, R2 ;  /* 0x000000021b0e7220 */ /* 0x004fe40000400000 */
[C---:B----4-:R-:W-:Y:S02]  /*1dc60*/  FMUL R12, R25.reuse, R19 ;  /* 0x00000013190c7220 */ /* 0x050fe40000400000 */
[----:B-----5:R-:W-:Y:S01]  /*1dc70*/  FMUL R13, R25, R18 ;  /* 0x00000012190d7220 */ /* 0x020fe20000400000 */
[----:B---3--:R0:W-:Y:S01]  /*1dc80*/  STL.64 [R1+0x1d80], R16 ;  /* 0x001d801001007387 */ /* 0x0081e20000100a00 */
[----:B------:R-:W-:Y:S02]  /*1dc90*/  FMUL R15, R27, R0 ;  /* 0x000000001b0f7220 */ /* 0x000fe40000400000 */
[----:B------:R-:W2:Y:S02]  /*1dca0*/  LDL.LU R11, [R1+0x444] ;  /* 0x00044400010b7983 */ /* 0x000ea40000300800 */
[----:B0-----:R-:W-:Y:S01]  /*1dcb0*/  IMAD.MOV.U32 R16, RZ, RZ, R7 ;  /* 0x000000ffff107224 */ /* 0x001fe200078e0007 */
[----:B------:R-:W-:Y:S01]  /*1dcc0*/  MOV R17, R6 ;  /* 0x0000000600117202 */ /* 0x000fe20000000f00 */
[----:B------:R-:W3:Y:S01]  /*1dcd0*/  LDL.LU R7, [R1+0x448] ;  /* 0x0004480001077983 */ /* 0x000ee20000300800 */
[----:B------:R-:W4:Y:S02]  /*1dce0*/  LDL.LU R6, [R1+0x44c] ;  /* 0x00044c0001067983 */ /* 0x000f240000300800 */
[----:B------:R0:W-:Y:S02]  /*1dcf0*/  STL [R1+0x1c84], R8 ;  /* 0x001c840801007387 */ /* 0x0001e40000100800 */
[----:B------:R1:W-:Y:S01]  /*1dd00*/  STL [R1+0x1c80], R9 ;  /* 0x001c800901007387 */ /* 0x0003e20000100800 */
[----:B------:R-:W-:Y:S01]  /*1dd10*/  HMMA.16816.F32.BF16 R12, R20, R16, R12 ;  /* 0x00000010140c723c */ /* 0x000fe2000004180c */
[----:B------:R-:W5:Y:S11]  /*1dd20*/  LDL.LU.64 R16, [R1+0x1d80] ;  /* 0x001d800001107983 */ /* 0x000f760000300a00 */
[----:B------:R-:W-:Y:S11]  /*1dd30*/  @!UPT UIADD3 URZ, URZ, URZ, URZ ;  /* 0x0000003f3f3ff290 */ /* 0x000ff6000fffe03f */
[----:B------:R-:W-:Y:S01]  /*1dd40*/  STL.64 [R1+0x260], R12 ;  /* 0x0002600c01007387 */ /* 0x000fe20000100a00 */
[----:B0-----:R-:W-:Y:S02]  /*1dd50*/  IMAD.MOV.U32 R8, RZ, RZ, R14 ;  /* 0x000000ffff087224 */ /* 0x001fe400078e000e */
[----:B-1----:R-:W-:-:S05]  /*1dd60*/  IMAD.MOV.U32 R9, RZ, RZ, R15 ;  /* 0x000000ffff097224 */ /* 0x002fca00078e000f */
[----:B------:R-:W-:Y:S01]  /*1dd70*/  STL [R1+0x1c8c], R9 ;  /* 0x001c8c0901007387 */ /* 0x000fe20000100800 */
[----:B------:R-:W-:Y:S03]  /*1dd80*/  STL [R1+0x1c88], R8 ;  /* 0x001c880801007387 */ /* 0x000fe60000100800 */
[----:B-----5:R-:W0:Y:S02]  /*1dd90*/  LDSM.16.M88.4 R12, [R16+0x25800] ;  /* 0x02580000100c783b */ /* 0x020e240000000200 */
[----:B0-----:R-:W-:Y:S02]  /*1dda0*/  MOV R2, R12 ;  /* 0x0000000c00027202 */ /* 0x001fe40000000f00 */
[----:B------:R3:W-:Y:S01]  /*1ddb0*/  STL.64 [R1+0x2b8], R14 ;  /* 0x0002b80e01007387 */ /* 0x0007e20000100a00 */
[----:B------:R-:W-:Y:S02]  /*1ddc0*/  IMAD.MOV.U32 R0, RZ, RZ, R13 ;  /* 0x000000ffff007224 */ /* 0x000fe400078e000d */
[----:B------:R-:W-:-:S02]  /*1ddd0*/  FMUL R12, R25, R17 ;  /* 0x00000011190c7220 */ /* 0x000fc40000400000 */
[----:B--2---:R-:W-:Y:S02]  /*1dde0*/  FMUL R13, R25, R11 ;  /* 0x0000000b190d7220 */ /* 0x004fe40000400000 */
[C---:B---3--:R-:W-:Y:S02]  /*1ddf0*/  FMUL R14, R27.reuse, R7 ;  /* 0x000000071b0e7220 */ /* 0x048fe40000400000 */
[----:B----4-:R-:W-:-:S07]  /*1de00*/  FMUL R15, R27, R6 ;  /* 0x000000061b0f7220 */ /* 0x010fce0000400000 */
[----:B------:R-:W-:Y:S01]  /*1de10*/  HMMA.16816.F32.BF16 R12, R20, R4, R12 ;  /* 0x00000004140c723c */ /* 0x000fe2000004180c */
[----:B------:R-:W2:Y:S11]  /*1de20*/  LDL.LU R5, [R1+0x1d7c] ;  /* 0x001d7c0001057983 */ /* 0x000eb60000300800 */
[----:B------:R-:W-:Y:S11]  /*1de30*/  @!UPT UIADD3 URZ, URZ, URZ, URZ ;  /* 0x0000003f3f3ff290 */ /* 0x000ff6000fffe03f */
[----:B------:R-:W-:Y:S01]  /*1de40*/  STL.64 [R1+0x250], R12 ;  /* 0x0002500c01007387 */ /* 0x000fe20000100a00 */
[----:B------:R-:W3:Y:S02]  /*1de50*/  LDL.LU R26, [R1+0x410] ;  /* 0x00041000011a7983 */ /* 0x000ee40000300800 */
[----:B------:R-:W4:Y:S02]  /*1de60*/  LDL.LU R18, [R1+0x414] ;  /* 0x0004140001127983 */ /* 0x000f240000300800 */
[----:B------:R-:W5:Y:S01]  /*1de70*/  LDL.LU R7, [R1+0x418] ;  /* 0x0004180001077983 */ /* 0x000f620000300800 */
[----:B------:R-:W2:Y:S01]  /*1de80*/  LDL.LU R6, [R1+0x41c] ;  /* 0x00041c0001067983 */ /* 0x000ea20000300800 */
[----:B------:R-:W2:Y:S02]  /*1de90*/  LDL.LU R4, [R1+0x3f0] ;  /* 0x0003f00001047983 */ /* 0x000ea40000300800 */
[----:B------:R-:W-:Y:S01]  /*1dea0*/  IMAD.MOV.U32 R9, RZ, RZ, R14 ;  /* 0x000000ffff097224 */ /* 0x000fe200078e000e */
[----:B------:R-:W-:-:S02]  /*1deb0*/  MOV R8, R15 ;  /* 0x0000000f00087202 */ /* 0x000fc40000000f00 */
[----:B------:R-:W0:Y:S02]  /*1dec0*/  LDSM.16.M88.4 R12, [R16+0x26000] ;  /* 0x02600000100c783b */ /* 0x000e240000000200 */
[----:B0-----:R-:W-:Y:S01]  /*1ded0*/  IMAD.MOV.U32 R24, RZ, RZ, R12 ;  /* 0x000000ffff187224 */ /* 0x001fe200078e000c */
[----:B------:R-:W-:Y:S01]  /*1dee0*/  MOV R19, R13 ;  /* 0x0000000d00137202 */ /* 0x000fe20000000f00 */
[----:B--2---:R0:W-:Y:S01]  /*1def0*/  STL [R1+0x1d78], R4 ;  /* 0x001d780401007387 */ /* 0x0041e20000100800 */
[----:B------:R-:W2:Y:S02]  /*1df00*/  LDL.LU R17, [R1+0x3f4] ;  /* 0x0003f40001117983 */ /* 0x000ea40000300800 */
[----:B------:R-:W2:Y:S02]  /*1df10*/  LDL.LU R11, [R1+0x3f8] ;  /* 0x0003f800010b7983 */ /* 0x000ea40000300800 */
[C---:B---3--:R-:W-:Y:S02]  /*1df20*/  FMUL R12, R25.reuse, R26 ;  /* 0x0000001a190c7220 */ /* 0x048fe40000400000 */
[----:B----4-:R-:W-:-:S02]  /*1df30*/  FMUL R13, R25, R18 ;  /* 0x00000012190d7220 */ /* 0x010fc40000400000 */
[----:B0-----:R-:W-:Y:S02]  /*1df40*/  IMAD.MOV.U32 R4, RZ, RZ, R10 ;  /* 0x000000ffff047224 */ /* 0x001fe400078e000a */
[----:B------:R-:W3:Y:S01]  /*1df50*/  LDL.LU R10, [R1+0x3fc] ;  /* 0x0003fc00010a7983 */ /* 0x000ee20000300800 */
[----:B------:R-:W-:Y:S02]  /*1df60*/  STL [R1+0x1c94], R8 ;  /* 0x001c940801007387 */ /* 0x000fe40000100800 */
[----:B------:R-:W-:Y:S02]  /*1df70*/  STL [R1+0x1c90], R9 ;  /* 0x001c900901007387 */ /* 0x000fe40000100800 */
[----:B------:R5:W-:Y:S02]  /*1df80*/  STL.64 [R1+0x298], R14 ;  /* 0x0002980e01007387 */ /* 0x000be40000100a00 */
[C---:B-----5:R-:W-:Y:S02]  /*1df90*/  FMUL R14, R27.reuse, R7 ;  /* 0x000000071b0e7220 */ /* 0x060fe40000400000 */
[----:B------:R-:W-:-:S07]  /*1dfa0*/  FMUL R15, R27, R6 ;  /* 0x000000061b0f7220 */ /* 0x000fce0000400000 */
[----:B------:R-:W-:Y:S01]  /*1dfb0*/  HMMA.16816.F32.BF16 R12, R20, R4, R12 ;  /* 0x00000004140c723c */ /* 0x000fe2000004180c */
[----:B------:R-:W4:Y:S11]  /*1dfc0*/  LDL.LU R4, [R1+0x1d78] ;  /* 0x001d780001047983 */ /* 0x000f360000300800 */
[----:B------:R-:W-:Y:S11]  /*1dfd0*/  @!UPT UIADD3 URZ, URZ, URZ, URZ ;  /* 0x0000003f3f3ff290 */ /* 0x000ff6000fffe03f */
[----:B------:R4:W-:Y:S01]  /*1dfe0*/  STL.64 [R1+0x230], R12 ;  /* 0x0002300c01007387 */ /* 0x0009e20000100a00 */
[----:B------:R-:W-:Y:S02]  /*1dff0*/  IMAD.MOV.U32 R9, RZ, RZ, R15 ;  /* 0x000000ffff097224 */ /* 0x000fe400078e000f */
[----:B------:R-:W-:-:S03]  /*1e000*/  IMAD.MOV.U32 R8, RZ, RZ, R14 ;  /* 0x000000ffff087224 */ /* 0x000fc600078e000e */
[----:B------:R-:W-:Y:S02]  /*1e010*/  STL [R1+0x1c9c], R9 ;  /* 0x001c9c0901007387 */ /* 0x000fe40000100800 */
[----:B------:R-:W-:Y:S02]  /*1e020*/  STL [R1+0x1c98], R8 ;  /* 0x001c980801007387 */ /* 0x000fe40000100800 */
[----:B------:R-:W5:Y:S02]  /*1e030*/  LDL.LU R18, [R1+0x3b0] ;  /* 0x0003b00001127983 */ /* 0x000f640000300800 */
[C---:B----4-:R-:W-:Y:S02]  /*1e040*/  FMUL R12, R25.reuse, R4 ;  /* 0x00000004190c7220 */ /* 0x050fe40000400000 */
[----:B------:R-:W0:Y:S01]  /*1e050*/  LDSM.16.M88.4 R4, [R16+0x26800] ;  /* 0x026800001004783b */ /* 0x000e220000000200 */
[----:B--2---:R-:W-:Y:S02]  /*1e060*/  FMUL R13, R25, R17 ;  /* 0x00000011190d7220 */ /* 0x004fe40000400000 */
[----:B------:R-:W-:-:S02]  /*1e070*/  FMUL R14, R27, R11 ;  /* 0x0000000b1b0e7220 */ /* 0x000fc40000400000 */
[----:B------:R-:W2:Y:S02]  /*1e080*/  LDL.LU R17, [R1+0x3b4] ;  /* 0x0003b40001117983 */ /* 0x000ea40000300800 */
[----:B---3--:R-:W-:Y:S01]  /*1e090*/  FMUL R15, R27, R10 ;  /* 0x0000000a1b0f7220 */ /* 0x008fe20000400000 */
[----:B------:R-:W3:Y:S01]  /*1e0a0*/  LDL.LU R11, [R1+0x3b8] ;  /* 0x0003b800010b7983 */ /* 0x000ee20000300800 */
[----:B------:R-:W4:Y:S03]  /*1e0b0*/  LDL.LU R10, [R1+0x3bc] ;  /* 0x0003bc00010a7983 */ /* 0x000f260000300800 */
[----:B0-----:R-:W-:Y:S01]  /*1e0c0*/  STL.64 [R1+0x278], R6 ;  /* 0x0002780601007387 */ /* 0x001fe20000100a00 */
[----:B------:R0:W-:Y:S02]  /*1e0d0*/  STL.64 [R1+0x1d70], R4 ;  /* 0x001d700401007387 */ /* 0x0001e40000100a00 */
[----:B0-----:R-:W-:Y:S01]  /*1e0e0*/  MOV R4, R2 ;  /* 0x0000000200047202 */ /* 0x001fe20000000f00 */
[----:B------:R-:W-:-:S07]  /*1e0f0*/  IMAD.MOV.U32 R5, RZ, RZ, R0 ;  /* 0x000000ffff057224 */ /* 0x000fce00078e0000 */
[----:B------:R-:W-:Y:S11]  /*1e100*/  HMMA.16816.F32.BF16 R12, R20, R4, R12 ;  /* 0x00000004140c723c */ /* 0x000ff6000004180c */
[----:B------:R-:W-:Y:S11]  /*1e110*/  @!UPT UIADD3 URZ, URZ, URZ, URZ ;  /* 0x0000003f3f3ff290 */ /* 0x000ff6000fffe03f */
[----:B------:R-:W-:Y:S01]  /*1e120*/  @!UPT UIADD3 URZ, URZ, URZ, URZ ;  /* 0x0000003f3f3ff290 */ /* 0x000fe2000fffe03f */
[----:B------:R5:W-:Y:S01]  /*1e130*/  STL.64 [R1+0x200], R12 ;  /* 0x0002000c01007387 */ /* 0x000be20000100a00 */
[----:B------:R-:W4:Y:S02]  /*1e140*/  LDL.LU R5, [R1+0x3a0] ;  /* 0x0003a00001057983 */ /* 0x000f240000300800 */
[----:B------:R-:W4:Y:S01]  /*1e150*/  LDL.LU R4, [R1+0x3a4] ;  /* 0x0003a40001047983 */ /* 0x000f220000300800 */
[----:B------:R-:W-:Y:S01]  /*1e160*/  MOV R8, R15 ;  /* 0x0000000f00087202 */ /* 0x000fe20000000f00 */
[----:B------:R-:W-:Y:S01]  /*1e170*/  IMAD.MOV.U32 R9, RZ, RZ, R14 ;  /* 0x000000ffff097224 */ /* 0x000fe200078e000e */
[----:B------:R-:W4:Y:S01]  /*1e180*/  LDL.LU R2, [R1+0x3a8] ;  /* 0x0003a80001027983 */ /* 0x000f220000300800 */
[----:B------:R-:W4:Y:S02]  /*1e190*/  LDL.LU R0, [R1+0x3ac] ;  /* 0x0003ac0001007983 */ /* 0x000f240000300800 */
[----:B------:R0:W-:Y:S01]  /*1e1a0*/  STL [R1+0x1ca4], R8 ;  /* 0x001ca40801007387 */ /* 0x0001e20000100800 */
[----:B------:R1:W-:Y:S01]  /*1e1b0*/  STL [R1+0x1ca0], R9 ;  /* 0x001ca00901007387 */ /* 0x0003e20000100800 */
[----:B-----5:R-:W-:-:S02]  /*1e1c0*/  FMUL R12, R25, R18 ;  /* 0x00000012190c7220 */ /* 0x020fc40000400000 */
[----:B0-----:R-:W-:Y:S02]  /*1e1d0*/  IMAD.MOV.U32 R8, RZ, RZ, R24 ;  /* 0x000000ffff087224 */ /* 0x001fe400078e0018 */
[----:B-1----:R-:W-:Y:S02]  /*1e1e0*/  IMAD.MOV.U32 R9, RZ, RZ, R19 ;  /* 0x000000ffff097224 */ /* 0x002fe400078e0013 */
[----:B--2---:R-:W-:Y:S02]  /*1e1f0*/  FMUL R13, R25, R17 ;  /* 0x00000011190d7220 */ /* 0x004fe40000400000 */
[C---:B---3--:R-:W-:Y:S02]  /*1e200*/  FMUL R14, R27.reuse, R11 ;  /* 0x0000000b1b0e7220 */ /* 0x048fe40000400000 */
[----:B----4-:R-:W-:-:S07]  /*1e210*/  FMUL R15, R27, R10 ;  /* 0x0000000a1b0f7220 */ /* 0x010fce0000400000 */
[----:B------:R-:W-:Y:S11]  /*1e220*/  HMMA.16816.F32.BF16 R12, R20, R8, R12 ;  /* 0x00000008140c723c */ /* 0x000ff6000004180c */
[----:B------:R-:W-:Y:S11]  /*1e230*/  @!UPT UIADD3 URZ, URZ, URZ, URZ ;  /* 0x0000003f3f3ff290 */ /* 0x000ff6000fffe03f */
[----:B------:R-:W-:Y:S01]  /*1e240*/  @!UPT UIADD3 URZ, URZ, URZ, URZ ;  /* 0x0000003f3f3ff290 */ /* 0x000fe2000fffe03f */
[----:B------:R0:W-:Y:S01]  /*1e250*/  STL.64 [R1+0x1f0], R12 ;  /* 0x0001f00c01007387 */ /* 0x0001e20000100a00 */
[----:B------:R-:W-:Y:S01]  /*1e260*/  IMAD.MOV.U32 R9, RZ, RZ, R15 ;  /* 0x000000ffff097224 */ /* 0x000fe200078e000f */
[----:B------:R-:W-:-:S04]  /*1e270*/  MOV R8, R14 ;  /* 0x0000000e00087202 */ /* 0x000fc80000000f00 */
[----:B------:R-:W-:Y:S01]  /*1e280*/  STL [R1+0x1cac], R9 ;  /* 0x001cac0901007387 */ /* 0x000fe20000100800 */
[----:B------:R-:W-:Y:S02]  /*1e290*/  STL [R1+0x1ca8], R8 ;  /* 0x001ca80801007387 */ /* 0x000fe40000100800 */
[C---:B0-----:R-:W-:Y:S02]  /*1e2a0*/  FMUL R12, R25.reuse, R5 ;  /* 0x00000005190c7220 */ /* 0x041fe40000400000 */
[----:B------:R-:W-:Y:S02]  /*1e2b0*/  FMUL R13, R25, R4 ;  /* 0x00000004190d7220 */ /* 0x000fe40000400000 */
[----:B------:R-:W0:Y:S02]  /*1e2c0*/  LDSM.16.M88.4 R4, [R16+0x27000] ;  /* 0x027000001004783b */ /* 0x000e240000000200 */
[----:B0-----:R-:W-:Y:S02]  /*1e2d0*/  IMAD.MOV.U32 R8, RZ, RZ, R4 ;  /* 0x000000ffff087224 */ /* 0x001fe400078e0004 */
[----:B------:R0:W-:Y:S01]  /*1e2e0*/  STL.64 [R1+0x248], R6 ;  /* 0x0002480601007387 */ /* 0x0001e20000100a00 */
[----:B------:R-:W-:-:S02]  /*1e2f0*/  MOV R9, R5 ;  /* 0x0000000500097202 */ /* 0x000fc40000000f00 */
[----:B------:R-:W2:Y:S02]  /*1e300*/  LDL.LU.64 R4, [R1+0x1d70] ;  /* 0x001d700001047983 */ /* 0x000ea40000300a00 */
[C---:B------:R-:W-:Y:S02]  /*1e310*/  FMUL R14, R27.reuse, R2 ;  /* 0x000000021b0e7220 */ /* 0x040fe40000400000 */
[----:B------:R-:W-:-:S07]  /*1e320*/  FMUL R15, R27, R0 ;  /* 0x000000001b0f7220 */ /* 0x000fce0000400000 */
[----:B--2---:R-:W-:Y:S01]  /*1e330*/  HMMA.16816.F32.BF16 R12, R20, R4, R12 ;  /* 0x00000004140c723c */ /* 0x004fe2000004180c */
[----:B------:R-:W2:Y:S01]  /*1e340*/  LDL.LU R5, [R1+0x3c0] ;  /* 0x0003c00001057983 */ /* 0x000ea20000300800 */
[----:B------:R-:W3:Y:S02]  /*1e350*/  LDL.LU R4, [R1+0x3c4] ;  /* 0x0003c40001047983 */ /* 0x000ee40000300800 */
[----:B------:R-:W4:Y:S02]  /*1e360*/  LDL.LU R2, [R1+0x3c8] ;  /* 0x0003c80001027983 */ /* 0x000f240000300800 */
[----:B------:R-:W4:Y:S11]  /*1e370*/  LDL.LU R0, [R1+0x3cc] ;  /* 0x0003cc0001007983 */ /* 0x000f360000300800 */
[----:B------:R-:W-:Y:S07]  /*1e380*/  @!UPT UIADD3 URZ, URZ, URZ, URZ ;  /* 0x0000003f3f3ff290 */ /* 0x000fee000fffe03f */
[----:B------:R-:W-:Y:S02]  /*1e390*/  IMAD.MOV.U32 R10, RZ, RZ, R12 ;  /* 0x000000ffff0a7224 */ /* 0x000fe400078e000c */
[----:B------:R-:W-:Y:S01]  /*1e3a0*/  IMAD.MOV.U32 R11, RZ, RZ, R13 ;  /* 0x000000ffff0b7224 */ /* 0x000fe200078e000d */
[----:B0-----:R-:W-:Y:S01]  /*1e3b0*/  MOV R6, R14 ;  /* 0x0000000e00067202 */ /* 0x001fe20000000f00 */
[----:B------:R-:W-:Y:S02]  /*1e3c0*/  IMAD.MOV.U32 R7, RZ, RZ, R15 ;  /* 0x000000ffff077224 */ /* 0x000fe400078e000f */
[----:B------:R-:W0:Y:S04]  /*1e3d0*/  LDSM.16.M88.4 R12, [R16+0x27800] ;  /* 0x02780000100c783b */ /* 0x000e280000000200 */
[----:B------:R0:W-:Y:S01]  /*1e3e0*/  STL [R1+0x1cb4], R11 ;  /* 0x001cb40b01007387 */ /* 0x0001e20000100800 */
[----:B------:R1:W-:Y:S02]  /*1e3f0*/  STL [R1+0x1cb0], R10 ;  /* 0x001cb00a01007387 */ /* 0x0003e40000100800 */
[----:B0-----:R-:W-:Y:S01]  /*1e400*/  IMAD.MOV.U32 R11, RZ, RZ, R12 ;  /* 0x000000ffff0b7224 */ /* 0x001fe200078e000c */
[----:B------:R-:W-:Y:S01]  /*1e410*/  STL.64 [R1+0x228], R14 ;  /* 0x0002280e01007387 */ /* 0x000fe20000100a00 */
[----:B-1----:R-:W-:-:S02]  /*1e420*/  MOV R10, R13 ;  /* 0x0000000d000a7202 */ /* 0x002fc40000000f00 */
[----:B------:R-:W0:Y:S02]  /*1e430*/  LDSM.16.M88.4 R12, [R16+0x28000] ;  /* 0x02800000100c783b */ /* 0x000e240000000200 */
[----:B0-----:R-:W-:Y:S02]  /*1e440*/  STL.64 [R1+0x218], R14 ;  /* 0x0002180e01007387 */ /* 0x001fe40000100a00 */
[----:B------:R0:W-:Y:S02]  /*1e450*/  STL [R1+0x1d68], R16 ;  /* 0x001d681001007387 */ /* 0x0001e40000100800 */
[----:B------:R-:W5:Y:S02]  /*1e460*/  LDL.LU R26, [R1+0x3d0] ;  /* 0x0003d000011a7983 */ /* 0x000f640000300800 */
[----:B------:R-:W5:Y:S01]  /*1e470*/  LDL.LU R24, [R1+0x3d4] ;  /* 0x0003d40001187983 */ /* 0x000f620000300800 */
[----:B------:R-:W5:Y:S01]  /*1e480*/  LDL.LU R19, [R1+0x3d8] ;  /* 0x0003d80001137983 */ /* 0x000f620000300800 */
[----:B------:R-:W5:Y:S02]  /*1e490*/  LDL.LU R18, [R1+0x3dc] ;  /* 0x0003dc0001127983 */ /* 0x000f640000300800 */
[----:B------:R-:W-:-:S02]  /*1e4a0*/  IMAD.MOV.U32 R29, RZ, RZ, R12 ;  /* 0x000000ffff1d7224 */ /* 0x000fc400078e000c */
[----:B------:R-:W-:Y:S02]  /*1e4b0*/  IMAD.MOV.U32 R28, RZ, RZ, R13 ;  /* 0x000000ffff1c7224 */ /* 0x000fe400078e000d */
[----:B------:R-:W-:Y:S01]  /*1e4c0*/  IMAD.MOV.U32 R17, RZ, RZ, R10 ;  /* 0x000000ffff117224 */ /* 0x000fe200078e000a */
[----:B0-----:R-:W-:Y:S01]  /*1e4d0*/  MOV R16, R11 ;  /* 0x0000000b00107202 */ /* 0x001fe20000000f00 */
[C---:B--2---:R-:W-:Y:S02]  /*1e4e0*/  FMUL R12, R25.reuse, R5 ;  /* 0x00000005190c7220 */ /* 0x044fe40000400000 */
[----:B---3--:R-:W-:Y:S02]  /*1e4f0*/  FMUL R13, R25, R4 ;  /* 0x00000004190d7220 */ /* 0x008fe40000400000 */
[C---:B----4-:R-:W-:Y:S02]  /*1e500*/  FMUL R14, R27.reuse, R2 ;  /* 0x000000021b0e7220 */ /* 0x050fe40000400000 */
[----:B------:R-:W-:Y:S01]  /*1e510*/  FMUL R15, R27, R0 ;  /* 0x000000001b0f7220 */ /* 0x000fe20000400000 */
[----:B------:R-:W2:Y:S01]  /*1e520*/  LDL.LU R5, [R1+0x3e0] ;  /* 0x0003e00001057983 */ /* 0x000ea20000300800 */
[----:B------:R-:W3:Y:S02]  /*1e530*/  LDL.LU R4, [R1+0x3e4] ;  /* 0x0003e40001047983 */ /* 0x000ee40000300800 */
[----:B------:R-:W4:Y:S02]  /*1e540*/  LDL.LU R2, [R1+0x3e8] ;  /* 0x0003e80001027983 */ /* 0x000f240000300800 */
[----:B------:R-:W4:Y:S01]  /*1e550*/  LDL.LU R0, [R1+0x3ec] ;  /* 0x0003ec0001007983 */ /* 0x000f220000300800 */
[----:B------:R-:W-:Y:S11]  /*1e560*/  HMMA.16816.F32.BF16 R12, R20, R8, R12 ;  /* 0x00000008140c723c */ /* 0x000ff6000004180c */
[----:B------:R-:W-:Y:S11]  /*1e570*/  @!UPT UIADD3 URZ, URZ, URZ, URZ ;  /* 0x0000003f3f3ff290 */ /* 0x000ff6000fffe03f */
[----:B------:R-:W-:Y:S02]  /*1e580*/  @!UPT UIADD3 URZ, URZ, URZ, URZ ;  /* 0x0000003f3f3ff290 */ /* 0x000fe4000fffe03f */
[----:B------:R-:W-:Y:S01]  /*1e590*/  IMAD.MOV.U32 R11, RZ, RZ, R12 ;  /* 0x000000ffff0b7224 */ /* 0x000fe200078e000c */
[----:B------:R-:W-:Y:S01]  /*1e5a0*/  MOV R10, R13 ;  /* 0x0000000d000a7202 */ /* 0x000fe20000000f00 */
[----:B------:R-:W-:Y:S02]  /*1e5b0*/  IMAD.MOV.U32 R9, RZ, RZ, R14 ;  /* 0x000000ffff097224 */ /* 0x000fe400078e000e */
[----:B------:R-:W-:Y:S02]  /*1e5c0*/  IMAD.MOV.U32 R8, RZ, RZ, R15 ;  /* 0x000000ffff087224 */ /* 0x000fe400078e000f */
[----:B------:R-:W-:Y:S03]  /*1e5d0*/  STL.64 [R1+0x1cc0], R10 ;  /* 0x001cc00a01007387 */ /* 0x000fe60000100a00 */
[----:B------:R0:W-:Y:S02]  /*1e5e0*/  STL.64 [R1+0x1cb8], R8 ;  /* 0x001cb80801007387 */ /* 0x0001e40000100a00 */
[----:B-----5:R-:W-:-:S02]  /*1e5f0*/  FMUL R12, R25, R26 ;  /* 0x0000001a190c7220 */ /* 0x020fc40000400000 */
[----:B------:R-:W-:Y:S02]  /*1e600*/  FMUL R13, R25, R24 ;  /* 0x00000018190d7220 */ /* 0x000fe40000400000 */
[C---:B------:R-:W-:Y:S02]  /*1e610*/  FMUL R14, R27.reuse, R19 ;  /* 0x000000131b0e7220 */ /* 0x040fe40000400000 */
[----:B------:R-:W-:-:S07]  /*1e620*/  FMUL R15, R27, R18 ;  /* 0x000000121b0f7220 */ /* 0x000fce0000400000 */
[----:B------:R-:W-:Y:S01]  /*1e630*/  HMMA.16816.F32.BF16 R12, R20, R16, R12 ;  /* 0x00000010140c723c */ /* 0x000fe2000004180c */
[----:B------:R-:W5:Y:S01]  /*1e640*/  LDL.LU R16, [R1+0x1d68] ;  /* 0x001d680001107983 */ /* 0x000f620000300800 */
[----:B0-----:R-:W-:Y:S01]  /*1e650*/  IMAD.MOV.U32 R9, RZ, RZ, R28 ;  /* 0x000000ffff097224 */ /* 0x001fe200078e001c */
[----:B------:R-:W-:Y:S11]  /*1e660*/  MOV R8, R29 ;  /* 0x0000001d00087202 */ /* 0x000ff60000000f00 */
[----:B------:R-:W-:Y:S09]  /*1e670*/  @!UPT UIADD3 URZ, URZ, URZ, URZ ;  /* 0x0000003f3f3ff290 */ /* 0x000ff2000fffe03f */
[----:B------:R2:W-:Y:S01]  /*1e680*/  STL.64 [R1+0x190], R12 ;  /* 0x0001900c01007387 */ /* 0x0005e20000100a00 */
[----:B------:R4:W-:Y:S02]  /*1e690*/  STL [R1+0x198], R14 ;  /* 0x0001980e01007387 */ /* 0x0009e40000100800 */
[----:B------:R-:W-:-:S05]  /*1e6a0*/  IMAD.MOV.U32 R28, RZ, RZ, R15 ;  /* 0x000000ffff1c7224 */ /* 0x000fca00078e000f */
[----:B------:R0:W-:Y:S01]  /*1e6b0*/  STL [R1+0x1af0], R28 ;  /* 0x001af01c01007387 */ /* 0x0001e20000100800 */
[C---:B--2---:R-:W-:Y:S02]  /*1e6c0*/  FMUL R12, R25.reuse, R5 ;  /* 0x00000005190c7220 */ /* 0x044fe40000400000 */
[----:B---3--:R-:W-:Y:S02]  /*1e6d0*/  FMUL R13, R25, R4 ;  /* 0x00000004190d7220 */ /* 0x008fe40000400000 */
[C---:B----4-:R-:W-:Y:S02]  /*1e6e0*/  FMUL R14, R27.reuse, R2 ;  /* 0x000000021b0e7220 */ /* 0x050fe40000400000 */
[----:B------:R-:W-:-:S07]  /*1e6f0*/  FMUL R15, R27, R0 ;  /* 0x000000001b0f7220 */ /* 0x000fce0000400000 */
[----:B------:R-:W-:Y:S11]  /*1e700*/  HMMA.16816.F32.BF16 R8, R20, R8, R12 ;  /* 0x000000081408723c */ /* 0x000ff6000004180c */
[----:B------:R-:W-:Y:S11]  /*1e710*/  @!UPT UIADD3 URZ, URZ, URZ, URZ ;  /* 0x0000003f3f3ff290 */ /* 0x000ff6000fffe03f */
[----:B------:R-:W-:Y:S01]  /*1e720*/  @!UPT UIADD3 URZ, URZ, URZ, URZ ;  /* 0x0000003f3f3ff290 */ /* 0x000fe2000fffe03f */
[----:B------:R-:W-:Y:S01]  /*1e730*/  STL.64 [R1+0x180], R8 ;  /* 0x0001800801007387 */ /* 0x000fe20000100a00 */
[----:B------:R-:W-:Y:S02]  /*1e740*/  STL [R1+0x18c], R11 ;  /* 0x00018c0b01007387 */ /* 0x000fe40000100800 */
[----:B------:R-:W-:Y:S02]  /*1e750*/  STL.64 [R1+0x1d60], R22 ;  /* 0x001d601601007387 */ /* 0x000fe40000100a00 */
[----:B------:R-:W-:Y:S01]  /*1e760*/  STL.64 [R1+0x1d58], R20 ;  /* 0x001d581401007387 */ /* 0x000fe20000100a00 */
[----:B------:R-:W2:Y:S01]  /*1e770*/  LDL.LU R12, [R1+0x400] ;  /* 0x00040000010c7983 */ /* 0x000ea20000300800 */
[----:B------:R-:W3:Y:S02]  /*1e780*/  LDL.LU R13, [R1+0x404] ;  /* 0x00040400010d7983 */ /* 0x000ee40000300800 */
[----:B------:R-:W4:Y:S02]  /*1e790*/  LDL.LU R14, [R1+0x408] ;  /* 0x00040800010e7983 */ /* 0x000f240000300800 */
[----:B------:R-:W2:Y:S01]  /*1e7a0*/  LDL.LU R15, [R1+0x40c] ;  /* 0x00040c00010f7983 */ /* 0x000ea20000300800 */
[----:B------:R-:W2:Y:S01]  /*1e7b0*/  LDL.LU R26, [R1+0x420] ;  /* 0x00042000011a7983 */ /* 0x000ea20000300800 */
[----:B------:R-:W2:Y:S02]  /*1e7c0*/  LDL.LU R24, [R1+0x424] ;  /* 0x0004240001187983 */ /* 0x000ea40000300800 */
[----:B------:R-:W2:Y:S02]  /*1e7d0*/  LDL.LU R19, [R1+0x428] ;  /* 0x0004280001137983 */ /* 0x000ea40000300800 */
[----:B------:R-:W2:Y:S01]  /*1e7e0*/  LDL.LU R18, [R1+0x42c] ;  /* 0x00042c0001127983 */ /* 0x000ea20000300800 */
[----:B0-----:R-:W-:Y:S01]  /*1e7f0*/  MOV R28, R10 ;  /* 0x0000000a001c7202 */ /* 0x001fe20000000f00 */
[----:B------:R-:W2:Y:S01]  /*1e800*/  LDL.LU R17, [R1+0x430] ;  /* 0x0004300001117983 */ /* 0x000ea20000300800 */
[----:B------:R-:W2:Y:S02]  /*1e810*/  LDL.LU R5, [R1+0x434] ;  /* 0x0004340001057983 */ /* 0x000ea40000300800 */
[----:B------:R-:W3:Y:S02]  /*1e820*/  LDL.LU R2, [R1+0x438] ;  /* 0x0004380001027983 */ /* 0x000ee40000300800 */
[----:B------:R-:W3:Y:S01]  /*1e830*/  LDL.LU R0, [R1+0x43c] ;  /* 0x00043c0001007983 */ /* 0x000ee20000300800 */
[----:B------:R-:W-:Y:S04]  /*1e840*/  STL [R1+0x1af4], R28 ;  /* 0x001af41c01007387 */ /* 0x000fe80000100800 */
[----:B-----5:R-:W0:Y:S02]  /*1e850*/  LDSM.16.M88.4 R20, [R16+0x28800] ;  /* 0x028800001014783b */ /* 0x020e240000000200 */
[----:B0-----:R-:W-:-:S02]  /*1e860*/  IMAD.MOV.U32 R9, RZ, RZ, R20 ;  /* 0x000000ffff097224 */ /* 0x001fc400078e0014 */
[----:B------:R-:W-:Y:S01]  /*1e870*/  STL.64 [R1+0x1d8], R22 ;  /* 0x0001d81601007387 */ /* 0x000fe20000100a00 */
[----:B------:R-:W-:Y:S02]  /*1e880*/  IMAD.MOV.U32 R8, RZ, RZ, R21 ;  /* 0x000000ffff087224 */ /* 0x000fe400078e0015 */
[----:B------:R-:W0:Y:S04]  /*1e890*/  LDSM.16.M88.4 R20, [R16+0x29000] ;  /* 0x029000001014783b */ /* 0x000e280000000200 */
[----:B0-----:R-:W-:Y:S01]  /*1e8a0*/  IMAD.MOV.U32 R29, RZ, RZ, R22 ;  /* 0x000000ffff1d7224 */ /* 0x001fe200078e0016 */
[----:B------:R-:W-:Y:S02]  /*1e8b0*/  MOV R4, R23 ;  /* 0x0000001700047202 */ /* 0x000fe40000000f00 */
[----:B------:R-:W-:Y:S01]  /*1e8c0*/  MOV R11, R20 ;  /* 0x00000014000b7202 */ /* 0x000fe20000000f00 */
[----:B------:R-:W-:Y:S01]  /*1e8d0*/  IMAD.MOV.U32 R10, RZ, RZ, R21 ;  /* 0x000000ffff0a7224 */ /* 0x000fe200078e0015 */
[----:B------:R-:W5:Y:S01]  /*1e8e0*/  LDL.LU.64 R22, [R1+0x1d60] ;  /* 0x001d600001167983 */ /* 0x000f620000300a00 */
[----:B------:R-:W5:Y:S02]  /*1e8f0*/  LDL.LU.64 R20, [R1+0x1d58] ;  /* 0x001d580001147983 */ /* 0x000f640000300a00 */
[----:B------:R0:W-:Y:S02]  /*1e900*/  STL [R1+0x1b04], R4 ;  /* 0x001b040401007387 */ /* 0x0001e40000100800 */
[----:B------:R-:W-:Y:S02]  /*1e910*/  STL.64 [R1+0x1d48], R6 ;  /* 0x001d480601007387 */ /* 0x000fe40000100a00 */
[----:B0-----:R-:W-:Y:S01]  /*1e920*/  IMAD.MOV.U32 R4, RZ, RZ, R11 ;  /* 0x000000ffff047224 */ /* 0x001fe200078e000b */
[----:B--2---:R0:W-:Y:S02]  /*1e930*/  STL [R1+0x1d40], R5 ;  /* 0x001d400501007387 */ /* 0x0041e40000100800 */
[----:B0-----:R-:W-:-:S05]  /*1e940*/  IMAD.MOV.U32 R5, RZ, RZ, R10 ;  /* 0x000000ffff057224 */ /* 0x001fca00078e000a */
[----:B------:R0:W-:Y:S02]  /*1e950*/  STL.64 [R1+0x1d50], R4 ;  /* 0x001d500401007387 */ /* 0x0001e40000100a00 */
[----:B0-----:R-:W-:Y:S01]  /*1e960*/  MOV R4, R9 ;  /* 0x0000000900047202 */ /* 0x001fe20000000f00 */
[----:B------:R-:W-:Y:S02]  /*1e970*/  IMAD.MOV.U32 R5, RZ, RZ, R8 ;  /* 0x000000ffff057224 */ /* 0x000fe400078e0008 */
[----:B------:R-:W0:Y:S01]  /*1e980*/  LDSM.16.M88.4 R8, [R16+0x29800] ;  /* 0x029800001008783b */ /* 0x000e220000000200 */
[C---:B------:R-:W-:Y:S02]  /*1e990*/  FMUL R12, R25.reuse, R12 ;  /* 0x0000000c190c7220 */ /* 0x040fe40000400000 */
[----:B---3--:R-:W-:Y:S02]  /*1e9a0*/  FMUL R13, R25, R13 ;  /* 0x0000000d190d7220 */ /* 0x008fe40000400000 */
[----:B----4-:R-:W-:-:S02]  /*1e9b0*/  FMUL R14, R27, R14 ;  /* 0x0000000e1b0e7220 */ /* 0x010fc40000400000 */
[C---:B------:R-:W-:Y:S01]  /*1e9c0*/  FMUL R15, R27.reuse, R15 ;  /* 0x0000000f1b0f7220 */ /* 0x040fe20000400000 */
[----:B------:R-:W-:Y:S04]  /*1e9d0*/  STL [R1+0x1b00], R29 ;  /* 0x001b001d01007387 */ /* 0x000fe80000100800 */
[----:B0-----:R-:W-:Y:S02]  /*1e9e0*/  STL.64 [R1+0x1b8], R10 ;  /* 0x0001b80a01007387 */ /* 0x001fe40000100a00 */
[C---:B-----5:R-:W-:Y:S02]  /*1e9f0*/  HMMA.16816.F32.BF16 R12, R20.reuse, R4, R12 ;  /* 0x00000004140c723c */ /* 0x060fe4000004180c */
[----:B------:R-:W2:Y:S11]  /*1ea00*/  LDL.LU.64 R4, [R1+0x1d50] ;  /* 0x001d500001047983 */ /* 0x000eb60000300a00 */
[----:B------:R-:W-:Y:S10]  /*1ea10*/  @!UPT UIADD3 URZ, URZ, URZ, URZ ;  /* 0x0000003f3f3ff290 */ /* 0x000ff4000fffe03f */
[----:B------:R-:W-:Y:S01]  /*1ea20*/  STL.64 [R1+0x140], R12 ;  /* 0x0001400c01007387 */ /* 0x000fe20000100a00 */
[----:B------:R0:W-:Y:S02]  /*1ea30*/  STL [R1+0x148], R14 ;  /* 0x0001480e01007387 */ /* 0x0001e40000100800 */
[----:B------:R-:W-:Y:S02]  /*1ea40*/  IMAD.MOV.U32 R28, RZ, RZ, R15 ;  /* 0x000000ffff1c7224 */ /* 0x000fe400078e000f */
[C---:B------:R-:W-:Y:S02]  /*1ea50*/  FMUL R15, R27.reuse, R18 ;  /* 0x000000121b0f7220 */ /* 0x040fe40000400000 */
[----:B0-----:R-:W-:Y:S02]  /*1ea60*/  FMUL R14, R27, R19 ;  /* 0x000000131b0e7220 */ /* 0x001fe40000400000 */
[C---:B------:R-:W-:Y:S02]  /*1ea70*/  FMUL R12, R25.reuse, R26 ;  /* 0x0000001a190c7220 */ /* 0x040fe40000400000 */
[----:B------:R-:W-:Y:S01]  /*1ea80*/  FMUL R13, R25, R24 ;  /* 0x00000018190d7220 */ /* 0x000fe20000400000 */
[----:B------:R0:W-:Y:S01]  /*1ea90*/  STL [R1+0x1af8], R28 ;  /* 0x001af81c01007387 */ /* 0x0001e20000100800 */
[----:B------:R-:W3:Y:S05]  /*1eaa0*/  LDL.LU.64 R6, [R1+0x1d48] ;  /* 0x001d480001067983 */ /* 0x000eea0000300a00 */
[----:B--2---:R-:W-:Y:S01]  /*1eab0*/  HMMA.16816.F32.BF16 R12, R20, R4, R12 ;  /* 0x00000004140c723c */ /* 0x004fe2000004180c */
[----:B------:R-:W2:Y:S11]  /*1eac0*/  LDL.LU R5, [R1+0x1d40] ;  /* 0x001d400001057983 */ /* 0x000eb60000300800 */
[----:B------:R-:W-:Y:S11]  /*1ead0*/  @!UPT UIADD3 URZ, URZ, URZ, URZ ;  /* 0x0000003f3f3ff290 */ /* 0x000ff6000fffe03f */
[----:B------:R-:W-:Y:S01]  /*1eae0*/  STL.64 [R1+0x130], R12 ;  /* 0x0001300c01007387 */ /* 0x000fe20000100a00 */
[----:B------:R1:W-:Y:S01]  /*1eaf0*/  STL [R1+0x138], R14 ;  /* 0x0001380e01007387 */ /* 0x0003e20000100800 */
[----:B0-----:R-:W-:Y:S01]  /*1eb00*/  MOV R28, R15 ;  /* 0x0000000f001c7202 */ /* 0x001fe20000000f00 */
[C---:B------:R-:W-:Y:S02]  /*1eb10*/  FMUL R15, R27.reuse, R0 ;  /* 0x000000001b0f7220 */ /* 0x040fe40000400000 */
[----:B-1----:R-:W-:Y:S02]  /*1eb20*/  FMUL R14, R27, R2 ;  /* 0x000000021b0e7220 */ /* 0x002fe40000400000 */
[C---:B------:R-:W-:Y:S01]  /*1eb30*/  FMUL R12, R25.reuse, R17 ;  /* 0x00000011190c7220 */ /* 0x040fe20000400000 */
[----:B------:R0:W-:Y:S01]  /*1eb40*/  STL [R1+0x1afc], R28 ;  /* 0x001afc1c01007387 */ /* 0x0001e20000100800 */
[----:B--2---:R-:W-:-:S07]  /*1eb50*/  FMUL R13, R25, R5 ;  /* 0x00000005190d7220 */ /* 0x004fce0000400000 */
[----:B------:R-:W-:Y:S11]  /*1eb60*/  HMMA.16816.F32.BF16 R8, R20, R8, R12 ;  /* 0x000000081408723c */ /* 0x000ff6000004180c */
[----:B------:R-:W-:Y:S11]  /*1eb70*/  @!UPT UIADD3 URZ, URZ, URZ, URZ ;  /* 0x0000003f3f3ff290 */ /* 0x000ff6000fffe03f */
[----:B------:R-:W-:Y:S01]  /*1eb80*/  @!UPT UIADD3 URZ, URZ, URZ, URZ ;  /* 0x0000003f3f3ff290 */ /* 0x000fe2000fffe03f */
[----:B------:R-:W-:Y:S01]  /*1eb90*/  STL.64 [R1+0x120], R8 ;  /* 0x0001200801007387 */ /* 0x000fe20000100a00 */
[----:B------:R-:W-:Y:S02]  /*1eba0*/  STL [R1+0x128], R10 ;  /* 0x0001280a01007387 */ /* 0x000fe40000100800 */
[----:B------:R-:W-:Y:S02]  /*1ebb0*/  STL.64 [R1+0x1d38], R22 ;  /* 0x001d381601007387 */ /* 0x000fe40000100a00 */
[----:B------:R-:W-:Y:S02]  /*1ebc0*/  STL.64 [R1+0x1d30], R20 ;  /* 0x001d301401007387 */ /* 0x000fe40000100a00 */
[----:B------:R-:W1:Y:S04]  /*1ebd0*/  LDSM.16.M88.4 R20, [R16+0x2a000] ;  /* 0x02a000001014783b */ /* 0x000e680000000200 */
[----:B------:R-:W2:Y:S01]  /*1ebe0*/  LDL.LU R12, [R1+0x450] ;  /* 0x00045000010c7983 */ /* 0x000ea20000300800 */
[----:B------:R-:W4:Y:S02]  /*1ebf0*/  LDL.LU R13, [R1+0x454] ;  /* 0x00045400010d7983 */ /* 0x000f240000300800 */
[----:B------:R-:W5:Y:S02]  /*1ec00*/  LDL.LU R14, [R1+0x458] ;  /* 0x00045800010e7983 */ /* 0x000f640000300800 */
[----:B------:R-:W2:Y:S01]  /*1ec10*/  LDL.LU R15, [R1+0x45c] ;  /* 0x00045c00010f7983 */ /* 0x000ea20000300800 */
[----:B------:R-:W2:Y:S01]  /*1ec20*/  LDL.LU R26, [R1+0x460] ;  /* 0x00046000011a7983 */ /* 0x000ea20000300800 */
[----:B------:R-:W2:Y:S02]  /*1ec30*/  LDL.LU R24, [R1+0x464] ;  /* 0x0004640001187983 */ /* 0x000ea40000300800 */
[----:B------:R-:W2:Y:S02]  /*1ec40*/  LDL.LU R19, [R1+0x468] ;  /* 0x0004680001137983 */ /* 0x000ea40000300800 */
[----:B------:R-:W2:Y:S02]  /*1ec50*/  LDL.LU R18, [R1+0x46c] ;  /* 0x00046c0001127983 */ /* 0x000ea40000300800 */
[----:B0-----:R-:W-:Y:S01]  /*1ec60*/  IMAD.MOV.U32 R28, RZ, RZ, R11 ;  /* 0x000000ffff1c7224 */ /* 0x001fe200078e000b */
[----:B------:R-:W2:Y:S01]  /*1ec70*/  LDL.LU R17, [R1+0x470] ;  /* 0x0004700001117983 */ /* 0x000ea20000300800 */
[----:B------:R-:W2:Y:S02]  /*1ec80*/  LDL.LU R5, [R1+0x474] ;  /* 0x0004740001057983 */ /* 0x000ea40000300800 */
[----:B------:R-:W4:Y:S02]  /*1ec90*/  LDL.LU R2, [R1+0x478] ;  /* 0x0004780001027983 */ /* 0x000f240000300800 */
[----:B------:R-:W4:Y:S01]  /*1eca0*/  LDL.LU R0, [R1+0x47c] ;  /* 0x00047c0001007983 */ /* 0x000f220000300800 */
[----:B------:R-:W-:Y:S01]  /*1ecb0*/  STL [R1+0x1b08], R28 ;  /* 0x001b081c01007387 */ /* 0x000fe20000100800 */
[----:B-1----:R-:W-:-:S03]  /*1ecc0*/  IMAD.MOV.U32 R9, RZ, RZ, R20 ;  /* 0x000000ffff097224 */ /* 0x002fc600078e0014 */
[----:B------:R-:W-:Y:S01]  /*1ecd0*/  STL.64 [R1+0x178], R22 ;  /* 0x0001781601007387 */ /* 0x000fe20000100a00 */
[----:B------:R-:W-:Y:S02]  /*1ece0*/  MOV R8, R21 ;  /* 0x0000001500087202 */ /* 0x000fe40000000f00 */
[----:B------:R-:W0:Y:S02]  /*1ecf0*/  LDSM.16.M88.4 R20, [R16+0x2a800] ;  /* 0x02a800001014783b */ /* 0x000e240000000200 */
[----:B0-----:R-:W-:Y:S02]  /*1ed00*/  MOV R4, R22 ;  /* 0x0000001600047202 */ /* 0x001fe40000000f00 */
[----:B------:R-:W-:Y:S02]  /*1ed10*/  IMAD.MOV.U32 R29, RZ, RZ, R23 ;  /* 0x000000ffff1d7224 */ /* 0x000fe400078e0017 */
[----:B------:R-:W-:Y:S02]  /*1ed20*/  IMAD.MOV.U32 R11, RZ, RZ, R20 ;  /* 0x000000ffff0b7224 */ /* 0x000fe400078e0014 */
[----:B------:R-:W-:Y:S01]  /*1ed30*/  IMAD.MOV.U32 R10, RZ, RZ, R21 ;  /* 0x000000ffff0a7224 */ /* 0x000fe200078e0015 */
[----:B------:R-:W5:Y:S01]  /*1ed40*/  LDL.LU.64 R22, [R1+0x1d38] ;  /* 0x001d380001167983 */ /* 0x000f620000300a00 */
[----:B------:R-:W5:Y:S02]  /*1ed50*/  LDL.LU.64 R20, [R1+0x1d30] ;  /* 0x001d300001147983 */ /* 0x000f640000300a00 */
[----:B------:R-:W-:Y:S02]  /*1ed60*/  STL [R1+0x1c34], R29 ;  /* 0x001c341d01007387 */ /* 0x000fe40000100800 */
[----:B------:R0:W-:Y:S01]  /*1ed70*/  STL [R1+0x1c30], R4 ;  /* 0x001c300401007387 */ /* 0x0001e20000100800 */
[----:B---3--:R-:W-:Y:S01]  /*1ed80*/  STL.64 [R1+0x1d20], R6 ;  /* 0x001d200601007387 */ /* 0x008fe20000100a00 */
[----:B0-----:R-:W-:-:S03]  /*1ed90*/  IMAD.MOV.U32 R4, RZ, RZ, R11 ;  /* 0x000000ffff047224 */ /* 0x001fc600078e000b */
[----:B--2---:R0:W-:Y:S02]  /*1eda0*/  STL [R1+0x1d18], R5 ;  /* 0x001d180501007387 */ /* 0x0041e40000100800 */
[----:B0-----:R-:W-:-:S05]  /*1edb0*/  MOV R5, R10 ;  /* 0x0000000a00057202 */ /* 0x001fca0000000f00 */
[----:B------:R0:W-:Y:S02]  /*1edc0*/  STL.64 [R1+0x1d28], R4 ;  /* 0x001d280401007387 */ /* 0x0001e40000100a00 */
[----:B0-----:R-:W-:Y:S02]  /*1edd0*/  IMAD.MOV.U32 R4, RZ, RZ, R9 ;  /* 0x000000ffff047224 */ /* 0x001fe400078e0009 */
[----:B------:R-:W-:Y:S02]  /*1ede0*/  IMAD.MOV.U32 R5, RZ, RZ, R8 ;  /* 0x000000ffff057224 */ /* 0x000fe400078e0008 */
[----:B------:R-:W0:Y:S01]  /*1edf0*/  LDSM.16.M88.4 R8, [R16+0x2b000] ;  /* 0x02b000001008783b */ /* 0x000e220000000200 */
[C---:B------:R-:W-:Y:S02]  /*1ee00*/  FMUL R12, R25.reuse, R12 ;  /* 0x0000000c190c7220 */ /* 0x040fe40000400000 */
[----:B----4-:R-:W-:Y:S02]  /*1ee10*/  FMUL R13, R25, R13 ;  /* 0x0000000d190d7220 */ /* 0x010fe40000400000 */
[----:B-----5:R-:W-:-:S02]  /*1ee20*/  FMUL R14, R27, R14 ;  /* 0x0000000e1b0e7220 */ /* 0x020fc40000400000 */
[----:B------:R-:W-:Y:S01]  /*1ee30*/  FMUL R15, R27, R15 ;  /* 0x0000000f1b0f7220 */ /* 0x000fe20000400000 */
[----:B0-----:R-:W-:Y:S06]  /*1ee40*/  STL [R1+0x158], R10 ;  /* 0x0001580a01007387 */ /* 0x001fec0000100800 */
[----:B------:R-:W-:Y:S01]  /*1ee50*/  HMMA.16816.F32.BF16 R12, R20, R4, R12 ;  /* 0x00000004140c723c */ /* 0x000fe2000004180c */
[----:B------:R-:W2:Y:S11]  /*1ee60*/  LDL.LU.64 R4, [R1+0x1d28] ;  /* 0x001d280001047983 */ /* 0x000eb60000300a00 */
[----:B------:R-:W-:Y:S11]  /*1ee70*/  @!UPT UIADD3 URZ, URZ, URZ, URZ ;  /* 0x0000003f3f3ff290 */ /* 0x000ff6000fffe03f */
[----:B------:R0:W-:Y:S01]  /*1ee80*/  STL.64 [R1+0xe0], R12 ;  /* 0x0000e00c01007387 */ /* 0x0001e20000100a00 */
[----:B------:R1:W-:Y:S02]  /*1ee90*/  STL.64 [R1+0xe8], R14 ;  /* 0x0000e80e01007387 */ /* 0x0003e40000100a00 */
[----:B------:R-:W3:Y:S02]  /*1eea0*/  LDL.LU.64 R6, [R1+0x1d20] ;  /* 0x001d200001067983 */ /* 0x000ee40000300a00 */
[C---:B0-----:R-:W-:Y:S02]  /*1eeb0*/  FMUL R12, R25.reuse, R26 ;  /* 0x0000001a190c7220 */ /* 0x041fe40000400000 */
[----:B------:R-:W-:Y:S02]  /*1eec0*/  FMUL R13, R25, R24 ;  /* 0x00000018190d7220 */ /* 0x000fe40000400000 */
[C---:B-1----:R-:W-:Y:S02]  /*1eed0*/  FMUL R14, R27.reuse, R19 ;  /* 0x000000131b0e7220 */ /* 0x042fe40000400000 */
[----:B------:R-:W-:-:S07]  /*1eee0*/  FMUL R15, R27, R18 ;  /* 0x000000121b0f7220 */ /* 0x000fce0000400000 */
[----:B--2---:R-:W-:Y:S01]  /*1eef0*/  HMMA.16816.F32.BF16 R12, R20, R4, R12 ;  /* 0x00000004140c723c */ /* 0x004fe2000004180c */
[----:B------:R-:W2:Y:S01]  /*1ef00*/  LDL.LU R5, [R1+0x1d18] ;  /* 0x001d180001057983 */ /* 0x000ea20000300800 */
[----:B------:R-:W-:Y:S11]  /*1ef10*/  MOV R28, R11 ;  /* 0x0000000b001c7202 */ /* 0x000ff60000000f00 */
[----:B------:R-:W-:Y:S10]  /*1ef20*/  @!UPT UIADD3 URZ, URZ, URZ, URZ ;  /* 0x0000003f3f3ff290 */ /* 0x000ff4000fffe03f */
[----:B------:R0:W-:Y:S01]  /*1ef30*/  STL.64 [R1+0xd0], R12 ;  /* 0x0000d00c01007387 */ /* 0x0001e20000100a00 */
[----:B------:R1:W-:Y:S02]  /*1ef40*/  STL.64 [R1+0xd8], R14 ;  /* 0x0000d80e01007387 */ /* 0x0003e40000100a00 */
[----:B0-----:R-:W-:Y:S02]  /*1ef50*/  FMUL R12, R25, R17 ;  /* 0x00000011190c7220 */ /* 0x001fe40000400000 */
[C---:B-1----:R-:W-:Y:S02]  /*1ef60*/  FMUL R14, R27.reuse, R2 ;  /* 0x000000021b0e7220 */ /* 0x042fe40000400000 */
[----:B------:R-:W-:Y:S02]  /*1ef70*/  FMUL R15, R27, R0 ;  /* 0x000000001b0f7220 */ /* 0x000fe40000400000 */
[----:B--2---:R-:W-:-:S07]  /*1ef80*/  FMUL R13, R25, R5 ;  /* 0x00000005190d7220 */ /* 0x004fce0000400000 */
[----:B------:R-:W-:Y:S01]  /*1ef90*/  HMMA.16816.F32.BF16 R8, R20, R8, R12 ;  /* 0x000000081408723c */ /* 0x000fe2000004180c */
[----:B------:R-:W2:Y:S01]  /*1efa0*/  LDL.LU R14, [R1+0x4b0] ;  /* 0x0004b000010e7983 */ /* 0x000ea20000300800 */
[----:B------:R-:W4:Y:S11]  /*1efb0*/  LDL.LU R15, [R1+0x4b4] ;  /* 0x0004b400010f7983 */ /* 0x000f360000300800 */
[----:B------:R-:W-:Y:S10]  /*1efc0*/  @!UPT UIADD3 URZ, URZ, URZ, URZ ;  /* 0x0000003f3f3ff290 */ /* 0x000ff4000fffe03f */
[----:B------:R-:W-:Y:S01]  /*1efd0*/  STL.64 [R1+0xc0], R8 ;  /* 0x0000c00801007387 */ /* 0x000fe20000100a00 */
[----:B------:R-:W-:Y:S02]  /*1efe0*/  STL.64 [R1+0xc8], R10 ;  /* 0x0000c80a01007387 */ /* 0x000fe40000100a00 */
[----:B------:R-:W5:Y:S02]  /*1eff0*/  LDL.LU R29, [R1+0x4b8] ;  /* 0x0004b800011d7983 */ /* 0x000f640000300800 */
[----:B------:R-:W2:Y:S01]  /*1f000*/  LDL.LU R26, [R1+0x4bc] ;  /* 0x0004bc00011a7983 */ /* 0x000ea20000300800 */
[----:B------:R-:W2:Y:S01]  /*1f010*/  LDL.LU R24, [R1+0x4c0] ;  /* 0x0004c00001187983 */ /* 0x000ea20000300800 */
[----:B------:R-:W2:Y:S02]  /*1f020*/  LDL.LU R19, [R1+0x4c4] ;  /* 0x0004c40001137983 */ /* 0x000ea40000300800 */
[----:B------:R-:W2:Y:S02]  /*1f030*/  LDL.LU R18, [R1+0x4c8] ;  /* 0x0004c80001127983 */ /* 0x000ea40000300800 */
[----:B------:R-:W2:Y:S01]  /*1f040*/  LDL.LU R17, [R1+0x4cc] ;  /* 0x0004cc0001117983 */ /* 0x000ea20000300800 */
[----:B------:R-:W2:Y:S01]  /*1f050*/  LDL.LU R5, [R1+0x4d0] ;  /* 0x0004d00001057983 */ /* 0x000ea20000300800 */
[----:B------:R-:W2:Y:S03]  /*1f060*/  LDL.LU R4, [R1+0x4d4] ;  /* 0x0004d40001047983 */ /* 0x000ea60000300800 */
[----:B------:R-:W0:Y:S01]  /*1f070*/  LDSM.16.M88.4 R8, [R16+0x2b800] ;  /* 0x02b800001008783b */ /* 0x000e220000000200 */
[----:B---3--:R-:W-:Y:S02]  /*1f080*/  STL.64 [R1+0x1d00], R6 ;  /* 0x001d000601007387 */ /* 0x008fe40000100a00 */
[----:B0-----:R-:W-:-:S02]  /*1f090*/  IMAD.MOV.U32 R13, RZ, RZ, R8 ;  /* 0x000000ffff0d7224 */ /* 0x001fc400078e0008 */
[----:B------:R-:W-:Y:S01]  /*1f0a0*/  IMAD.MOV.U32 R12, RZ, RZ, R9 ;  /* 0x000000ffff0c7224 */ /* 0x000fe200078e0009 */
[----:B--2---:R-:W-:Y:S01]  /*1f0b0*/  STL.64 [R1+0x1cf8], R4 ;  /* 0x001cf80401007387 */ /* 0x004fe20000100a00 */
[----:B------:R-:W2:Y:S02]  /*1f0c0*/  LDL.LU R2, [R1+0x4d8] ;  /* 0x0004d80001027983 */ /* 0x000ea40000300800 */
[----:B------:R-:W3:Y:S02]  /*1f0d0*/  LDL.LU R0, [R1+0x4dc] ;  /* 0x0004dc0001007983 */ /* 0x000ee40000300800 */
[----:B------:R-:W-:Y:S01]  /*1f0e0*/  STL.64 [R1+0x118], R10 ;  /* 0x0001180a01007387 */ /* 0x000fe20000100a00 */
[----:B------:R-:W0:Y:S04]  /*1f0f0*/  LDSM.16.M88.4 R4, [R16+0x2c000] ;  /* 0x02c000001004783b */ /* 0x000e280000000200 */
[----:B------:R-:W1:Y:S04]  /*1f100*/  LDSM.16.M88.4 R8, [R16+0x2c800] ;  /* 0x02c800001008783b */ /* 0x000e680000000200 */
[----:B------:R-:W-:Y:S01]  /*1f110*/  STL.64 [R1+0x1d10], R18 ;  /* 0x001d101201007387 */ /* 0x000fe20000100a00 */
[----:B------:R4:W-:Y:S02]  /*1f120*/  STL.64 [R1+0x1d08], R16 ;  /* 0x001d081001007387 */ /* 0x0009e40000100a00 */
[----:B----4-:R-:W-:Y:S01]  /*1f130*/  MOV R16, R13 ;  /* 0x0000000d00107202 */ /* 0x010fe20000000f00 */
[----:B------:R-:W-:-:S02]  /*1f140*/  IMAD.MOV.U32 R17, RZ, RZ, R12 ;  /* 0x000000ffff117224 */ /* 0x000fc400078e000c */
[C---:B------:R-:W-:Y:S02]  /*1f150*/  FMUL R12, R25.reuse, R14 ;  /* 0x0000000e190c7220 */ /* 0x040fe40000400000 */
[----:B------:R-:W-:Y:S02]  /*1f160*/  FMUL R13, R25, R15 ;  /* 0x0000000f190d7220 */ /* 0x000fe40000400000 */
[C---:B-----5:R-:W-:Y:S02]  /*1f170*/  FMUL R14, R27.reuse, R29 ;  /* 0x0000001d1b0e7220 */ /* 0x060fe40000400000 */
[----:B------:R-:W-:-:S07]  /*1f180*/  FMUL R15, R27, R26 ;  /* 0x0000001a1b0f7220 */ /* 0x000fce0000400000 */
[----:B------:R-:W-:Y:S01]  /*1f190*/  HMMA.16816.F32.BF16 R12, R20, R16, R12 ;  /* 0x00000010140c723c */ /* 0x000fe2000004180c */
[----:B0-----:R0:W-:Y:S01]  /*1f1a0*/  STL.64 [R1+0x108], R6 ;  /* 0x0001080601007387 */ /* 0x0011e20000100a00 */
[----:B-1----:R-:W-:Y:S02]  /*1f1b0*/  STL.64 [R1+0xf8], R10 ;  /* 0x0000f80a01007387 */ /* 0x002fe40000100a00 */
[----:B------:R-:W4:Y:S02]  /*1f1c0*/  LDL.LU.64 R18, [R1+0x1d10] ;  /* 0x001d100001127983 */ /* 0x000f240000300a00 */
[----:B------:R-:W5:Y:S11]  /*1f1d0*/  LDL.LU.64 R16, [R1+0x1d08] ;  /* 0x001d080001107983 */ /* 0x000f760000300a00 */
[----:B------:R-:W-:Y:S06]  /*1f1e0*/  @!UPT UIADD3 URZ, URZ, URZ, URZ ;  /* 0x0000003f3f3ff290 */ /* 0x000fec000fffe03f */
[----:B------:R1:W-:Y:S01]  /*1f1f0*/  STL.64 [R1+0x80], R12 ;  /* 0x0000800c01007387 */ /* 0x0003e20000100a00 */
[----:B------:R2:W-:Y:S02]  /*1f200*/  STL.64 [R1+0x88], R14 ;  /* 0x0000880e01007387 */ /* 0x0005e40000100a00 */
[----:B0-----:R-:W3:Y:S02]  /*1f210*/  LDL.LU.64 R6, [R1+0x1d00] ;  /* 0x001d000001067983 */ /* 0x001ee40000300a00 */
[C---:B-1----:R-:W-:Y:S02]  /*1f220*/  FMUL R12, R25.reuse, R24 ;  /* 0x00000018190c7220 */ /* 0x042fe40000400000 */
[----:B----4-:R-:W-:Y:S02]  /*1f230*/  FMUL R13, R25, R19 ;  /* 0x00000013190d7220 */ /* 0x010fe40000400000 */
[C---:B--2---:R-:W-:Y:S02]  /*1f240*/  FMUL R14, R27.reuse, R18 ;  /* 0x000000121b0e7220 */ /* 0x044fe40000400000 */
[----:B-----5:R-:W-:-:S07]  /*1f250*/  FMUL R15, R27, R17 ;  /* 0x000000111b0f7220 */ /* 0x020fce0000400000 */
[----:B------:R-:W-:Y:S01]  /*1f260*/  HMMA.16816.F32.BF16 R12, R20, R4, R12 ;  /* 0x00000004140c723c */ /* 0x000fe2000004180c */
[----:B------:R-:W2:Y:S11]  /*1f270*/  LDL.LU.64 R4, [R1+0x1cf8] ;  /* 0x001cf80001047983 */ /* 0x000eb60000300a00 */
[----:B------:R-:W-:Y:S11]  /*1f280*/  @!UPT UIADD3 URZ, URZ, URZ, URZ ;  /* 0x0000003f3f3ff290 */ /* 0x000ff6000fffe03f */
[----:B------:R-:W-:Y:S01]  /*1f290*/  STL.64 [R1+0x70], R12 ;  /* 0x0000700c01007387 */ /* 0x000fe20000100a00 */
[----:B------:R0:W-:Y:S02]  /*1f2a0*/  STL.64 [R1+0x78], R14 ;  /* 0x0000780e01007387 */ /* 0x0001e40000100a00 */
[C---:B0-----:R-:W-:Y:S02]  /*1f2b0*/  FMUL R14, R27.reuse, R2 ;  /* 0x000000021b0e7220 */ /* 0x041fe40000400000 */
[----:B---3--:R-:W-:Y:S02]  /*1f2c0*/  FMUL R15, R27, R0 ;  /* 0x000000001b0f7220 */ /* 0x008fe40000400000 */
[C---:B--2---:R-:W-:Y:S02]  /*1f2d0*/  FMUL R12, R25.reuse, R5 ;  /* 0x00000005190c7220 */ /* 0x044fe40000400000 */
[----:B------:R-:W-:-:S07]  /*1f2e0*/  FMUL R13, R25, R4 ;  /* 0x00000004190d7220 */ /* 0x000fce0000400000 */
[----:B------:R-:W-:Y:S01]  /*1f2f0*/  HMMA.16816.F32.BF16 R8, R20, R8, R12 ;  /* 0x000000081408723c */ /* 0x000fe2000004180c */
[----:B------:R-:W2:Y:S01]  /*1f300*/  LDL.LU R14, [R1+0x520] ;  /* 0x00052000010e7983 */ /* 0x000ea20000300800 */
[----:B------:R-:W3:Y:S11]  /*1f310*/  LDL.LU R15, [R1+0x524] ;  /* 0x00052400010f7983 */ /* 0x000ef60000300800 */
[----:B------:R-:W-:Y:S10]  /*1f320*/  @!UPT UIADD3 URZ, URZ, URZ, URZ ;  /* 0x0000003f3f3ff290 */ /* 0x000ff4000fffe03f */
[----:B------:R-:W-:Y:S01]  /*1f330*/  STL.64 [R1+0x60], R8 ;  /* 0x0000600801007387 */ /* 0x000fe20000100a00 */
[----:B------:R-:W-:Y:S02]  /*1f340*/  STL.64 [R1+0x68], R10 ;  /* 0x0000680a01007387 */ /* 0x000fe40000100a00 */
[----:B------:R-:W4:Y:S02]  /*1f350*/  LDL.LU R29, [R1+0x528] ;  /* 0x00052800011d7983 */ /* 0x000f240000300800 */
[----:B------:R-:W5:Y:S01]  /*1f360*/  LDL.LU R26, [R1+0x52c] ;  /* 0x00052c00011a7983 */ /* 0x000f620000300800 */
[----:B------:R-:W2:Y:S01]  /*1f370*/  LDL.LU R24, [R1+0x530] ;  /* 0x0005300001187983 */ /* 0x000ea20000300800 */
[----:B------:R-:W2:Y:S02]  /*1f380*/  LDL.LU R19, [R1+0x534] ;  /* 0x0005340001137983 */ /* 0x000ea40000300800 */
[----:B------:R-:W2:Y:S02]  /*1f390*/  LDL.LU R18, [R1+0x538] ;  /* 0x0005380001127983 */ /* 0x000ea40000300800 */
[----:B------:R-:W2:Y:S01]  /*1f3a0*/  LDL.LU R17, [R1+0x53c] ;  /* 0x00053c0001117983 */ /* 0x000ea20000300800 */
[----:B------:R-:W2:Y:S01]  /*1f3b0*/  LDL.LU R5, [R1+0x550] ;  /* 0x0005500001057983 */ /* 0x000ea20000300800 */
[----:B------:R-:W2:Y:S03]  /*1f3c0*/  LDL.LU R4, [R1+0x554] ;  /* 0x0005540001047983 */ /* 0x000ea60000300800 */
[----:B------:R-:W0:Y:S01]  /*1f3d0*/  LDSM.16.M88.4 R8, [R16+0x2d000] ;  /* 0x02d000001008783b */ /* 0x000e220000000200 */
[----:B------:R-:W-:Y:S02]  /*1f3e0*/  STL.64 [R1+0x1ce0], R6 ;  /* 0x001ce00601007387 */ /* 0x000fe40000100a00 */
[----:B0-----:R-:W-:Y:S01]  /*1f3f0*/  IMAD.MOV.U32 R13, RZ, RZ, R8 ;  /* 0x000000ffff0d7224 */ /* 0x001fe200078e0008 */
[----:B------:R-:W-:Y:S01]  /*1f400*/  MOV R12, R9 ;  /* 0x00000009000c7202 */ /* 0x000fe20000000f00 */
[----:B--2---:R-:W-:Y:S01]  /*1f410*/  STL.64 [R1+0x1cd8], R4 ;  /* 0x001cd80401007387 */ /* 0x004fe20000100a00 */
[----:B------:R-:W2:Y:S02]  /*1f420*/  LDL.LU R2, [R1+0x558] ;  /* 0x0005580001027983 */ /* 0x000ea40000300800 */
[----:B------:R-:W2:Y:S02]  /*1f430*/  LDL.LU R0, [R1+0x55c] ;  /* 0x00055c0001007983 */ /* 0x000ea40000300800 */
[----:B------:R-:W-:Y:S01]  /*1f440*/  STL.64 [R1+0xb8], R10 ;  /* 0x0000b80a01007387 */ /* 0x000fe20000100a00 */
[----:B------:R-:W0:Y:S04]  /*1f450*/  LDSM.16.M88.4 R4, [R16+0x2d800] ;  /* 0x02d800001004783b */ /* 0x000e280000000200 */
[----:B------:R-:W1:Y:S04]  /*1f460*/  LDSM.16.M88.4 R8, [R16+0x2e000] ;  /* 0x02e000001008783b */ /* 0x000e680000000200 */
[----:B------:R-:W-:Y:S01]  /*1f470*/  STL.64 [R1+0x1cf0], R18 ;  /* 0x001cf01201007387 */ /* 0x000fe20000100a00 */
[----:B------:R3:W-:Y:S02]  /*1f480*/  STL.64 [R1+0x1ce8], R16 ;  /* 0x001ce81001007387 */ /* 0x0007e40000100a00 */
[----:B---3--:R-:W-:-:S02]  /*1f490*/  IMAD.MOV.U32 R16, RZ, RZ, R13 ;  /* 0x000000ffff107224 */ /* 0x008fc400078e000d */
[----:B------:R-:W-:Y:S02]  /*1f4a0*/  IMAD.MOV.U32 R17, RZ, RZ, R12 ;  /* 0x000000ffff117224 */ /* 0x000fe400078e000c */
[C---:B------:R-:W-:Y:S02]  /*1f4b0*/  FMUL R12, R25.reuse, R14 ;  /* 0x0000000e190c7220 */ /* 0x040fe40000400000 */
[----:B------:R-:W-:Y:S02]  /*1f4c0*/  FMUL R13, R25, R15 ;  /* 0x0000000f190d7220 */ /* 0x000fe40000400000 */
[C---:B----4-:R-:W-:Y:S02]  /*1f4d0*/  FMUL R14, R27.reuse, R29 ;  /* 0x0000001d1b0e7220 */ /* 0x050fe40000400000 */
[----:B-----5:R-:W-:-:S07]  /*1f4e0*/  FMUL R15, R27, R26 ;  /* 0x0000001a1b0f7220 */ /* 0x020fce0000400000 */
[----:B------:R-:W-:Y:S01]  /*1f4f0*/  HMMA.16816.F32.BF16 R12, R20, R16, R12 ;  /* 0x00000010140c723c */ /* 0x000fe2000004180c */
[----:B0-----:R0:W-:Y:S01]  /*1f500*/  STL.64 [R1+0xa8], R6 ;  /* 0x0000a80601007387 */ /* 0x0011e20000100a00 */
[----:B-1----:R-:W-:Y:S02]  /*1f510*/  STL.64 [R1+0x98], R10 ;  /* 0x0000980a01007387 */ /* 0x002fe40000100a00 */
[----:B------:R-:W3:Y:S02]  /*1f520*/  LDL.LU.64 R18, [R1+0x1cf0] ;  /* 0x001cf00001127983 */ /* 0x000ee40000300a00 */
[----:B------:R-:W4:Y:S11]  /*1f530*/  LDL.LU.64 R16, [R1+0x1ce8] ;  /* 0x001ce80001107983 */ /* 0x000f360000300a00 */
[----:B------:R-:W-:Y:S06]  /*1f540*/  @!UPT UIADD3 URZ, URZ, URZ, URZ ;  /* 0x0000003f3f3ff290 */ /* 0x000fec000fffe03f */
[----:B------:R1:W-:Y:S01]  /*1f550*/  STL.64 [R1+0x30], R12 ;  /* 0x0000300c01007387 */ /* 0x0003e20000100a00 */
[----:B------:R5:W-:Y:S02]  /*1f560*/  STL.64 [R1+0x38], R14 ;  /* 0x0000380e01007387 */ /* 0x000be40000100a00 */
[----:B0-----:R-:W2:Y:S02]  /*1f570*/  LDL.LU.64 R6, [R1+0x1ce0] ;  /* 0x001ce00001067983 */ /* 0x001ea40000300a00 */
[C---:B-1----:R-:W-:Y:S02]  /*1f580*/  FMUL R12, R25.reuse, R24 ;  /* 0x00000018190c7220 */ /* 0x042fe40000400000 */
[----:B---3--:R-:W-:Y:S02]  /*1f590*/  FMUL R13, R25, R19 ;  /* 0x00000013190d7220 */ /* 0x008fe40000400000 */
[C---:B-----5:R-:W-:Y:S02]  /*1f5a0*/  FMUL R14, R27.reuse, R18 ;  /* 0x000000121b0e7220 */ /* 0x060fe40000400000 */
[----:B----4-:R-:W-:-:S07]  /*1f5b0*/  FMUL R15, R27, R17 ;  /* 0x000000111b0f7220 */ /* 0x010fce0000400000 */
[----:B------:R-:W-:Y:S01]  /*1f5c0*/  HMMA.16816.F32.BF16 R12, R20, R4, R12 ;  /* 0x00000004140c723c */ /* 0x000fe2000004180c */
[----:B------:R-:W3:Y:S11]  /*1f5d0*/  LDL.LU.64 R4, [R1+0x1cd8] ;  /* 0x001cd80001047983 */ /* 0x000ef60000300a00 */
[----:B------:R-:W-:Y:S11]  /*1f5e0*/  @!UPT UIADD3 URZ, URZ, URZ, URZ ;  /* 0x0000003f3f3ff290 */ /* 0x000ff6000fffe03f */
[----:B------:R-:W-:Y:S01]  /*1f5f0*/  STL.64 [R1+0x20], R12 ;  /* 0x0000200c01007387 */ /* 0x000fe20000100a00 */
[----:B------:R2:W-:Y:S02]  /*1f600*/  STL.64 [R1+0x28], R14 ;  /* 0x0000280e01007387 */ /* 0x0005e40000100a00 */
[C---:B--2---:R-:W-:Y:S02]  /*1f610*/  FMUL R14, R27.reuse, R2 ;  /* 0x000000021b0e7220 */ /* 0x044fe40000400000 */
[----:B------:R-:W-:Y:S02]  /*1f620*/  FMUL R15, R27, R0 ;  /* 0x000000001b0f7220 */ /* 0x000fe40000400000 */
[C---:B---3--:R-:W-:Y:S02]  /*1f630*/  FMUL R12, R25.reuse, R5 ;  /* 0x00000005190c7220 */ /* 0x048fe40000400000 */
[----:B------:R-:W-:-:S07]  /*1f640*/  FMUL R13, R25, R4 ;  /* 0x00000004190d7220 */ /* 0x000fce0000400000 */
[----:B------:R-:W-:Y:S01]  /*1f650*/  HMMA.16816.F32.BF16 R8, R20, R8, R12 ;  /* 0x000000081408723c */ /* 0x000fe2000004180c */
[----:B------:R-:W2:Y:S01]  /*1f660*/  LDL.LU R14, [R1+0x540] ;  /* 0x00054000010e7983 */ /* 0x000ea20000300800 */
[----:B------:R-:W3:Y:S11]  /*1f670*/  LDL.LU R15, [R1+0x544] ;  /* 0x00054400010f7983 */ /* 0x000ef60000300800 */
[----:B------:R-:W-:Y:S10]  /*1f680*/  @!UPT UIADD3 URZ, URZ, URZ, URZ ;  /* 0x0000003f3f3ff290 */ /* 0x000ff4000fffe03f */
[----:B------:R-:W-:Y:S01]  /*1f690*/  STL.64 [R1], R8 ;  /* 0x0000000801007387 */ /* 0x000fe20000100a00 */
[----:B------:R-:W-:Y:S02]  /*1f6a0*/  STL.64 [R1+0x8], R10 ;  /* 0x0000080a01007387 */ /* 0x000fe40000100a00 */
[----:B------:R-:W4:Y:S02]  /*1f6b0*/  LDL.LU R26, [R1+0x548] ;  /* 0x00054800011a7983 */ /* 0x000f240000300800 */
[----:B------:R-:W5:Y:S01]  /*1f6c0*/  LDL.LU R24, [R1+0x54c] ;  /* 0x00054c0001187983 */ /* 0x000f620000300800 */
[----:B------:R-:W0:Y:S04]  /*1f6d0*/  LDSM.16.M88.4 R8, [R16+0x2e800] ;  /* 0x02e800001008783b */ /* 0x000e280000000200 */
[----:B------:R-:W5:Y:S01]  /*1f6e0*/  LDL.LU R0, [R1+0x5b8] ;  /* 0x0005b80001007983 */ /* 0x000f620000300800 */
[----:B------:R-:W5:Y:S02]  /*1f6f0*/  LDL.LU R2, [R1+0x58c] ;  /* 0x00058c0001027983 */ /* 0x000f640000300800 */
[----:B------:R-:W5:Y:S01]  /*1f700*/  LDL.LU R29, [R1+0x584] ;  /* 0x00058400011d7983 */ /* 0x000f620000300800 */
[----:B0-----:R-:W-:Y:S01]  /*1f710*/  MOV R4, R8 ;  /* 0x0000000800047202 */ /* 0x001fe20000000f00 */
[----:B------:R-:W-:Y:S01]  /*1f720*/  STL.64 [R1+0x58], R10 ;  /* 0x0000580a01007387 */ /* 0x000fe20000100a00 */
[----:B------:R-:W-:-:S02]  /*1f730*/  IMAD.MOV.U32 R12, RZ, RZ, R9 ;  /* 0x000000ffff0c7224 */ /* 0x000fc400078e0009 */
[----:B------:R-:W0:Y:S04]  /*1f740*/  LDSM.16.M88.4 R8, [R16+0x2f000] ;  /* 0x02f000001008783b */ /* 0x000e280000000200 */
[----:B------:R-:W-:Y:S02]  /*1f750*/  STL.64 [R1+0x1cd0], R6 ;  /* 0x001cd00601007387 */ /* 0x000fe40000100a00 */
[----:B0-----:R-:W-:-:S05]  /*1f760*/  IMAD.MOV.U32 R5, RZ, RZ, R11 ;  /* 0x000000ffff057224 */ /* 0x001fca00078e000b */
[----:B------:R0:W-:Y:S01]  /*1f770*/  STL [R1+0x1cc8], R5 ;  /* 0x001cc80501007387 */ /* 0x0001e20000100800 */
[----:B------:R-:W5:Y:S02]  /*1f780*/  LDL.LU R16, [R1+0x570] ;  /* 0x0005700001107983 */ /* 0x000f640000300800 */
[----:B------:R-:W5:Y:S02]  /*1f790*/  LDL.LU R17, [R1+0x574] ;  /* 0x0005740001117983 */ /* 0x000f640000300800 */
[----:B------:R-:W5:Y:S01]  /*1f7a0*/  LDL.LU R18, [R1+0x578] ;  /* 0x0005780001127983 */ /* 0x000f620000300800 */
[----:B------:R-:W5:Y:S01]  /*1f7b0*/  LDL.LU R19, [R1+0x57c] ;  /* 0x00057c0001137983 */ /* 0x000f620000300800 */
[----:B0-----:R-:W-:-:S03]  /*1f7c0*/  MOV R5, R12 ;  /* 0x0000000c00057202 */ /* 0x001fc60000000f00 */
[----:B------:R-:W-:Y:S01]  /*1f7d0*/  STL [R1+0x48], R10 ;  /* 0x0000480a01007387 */ /* 0x000fe20000100800 */
[----:B------:R-:W5:Y:S02]  /*1f7e0*/  LDL.LU.64 R6, [R1+0x1cd0] ;  /* 0x001cd00001067983 */ /* 0x000f640000300a00 */
[C---:B--2---:R-:W-:Y:S02]  /*1f7f0*/  FMUL R12, R25.reuse, R14 ;  /* 0x0000000e190c7220 */ /* 0x044fe40000400000 */
[----:B---3--:R-:W-:Y:S02]  /*1f800*/  FMUL R13, R25, R15 ;  /* 0x0000000f190d7220 */ /* 0x008fe40000400000 */
[C---:B----4-:R-:W-:Y:S02]  /*1f810*/  FMUL R14, R27.reuse, R26 ;  /* 0x0000001a1b0e7220 */ /* 0x050fe40000400000 */
[----:B-----5:R-:W-:-:S07]  /*1f820*/  FMUL R15, R27, R24 ;  /* 0x000000181b0f7220 */ /* 0x020fce0000400000 */
[----:B------:R-:W-:Y:S01]  /*1f830*/  HMMA.16816.F32.BF16 R12, R20, R4, R12 ;  /* 0x00000004140c723c */ /* 0x000fe2000004180c */
[----:B------:R-:W2:Y:S01]  /*1f840*/  LDL.LU R5, [R1+0x1cc8] ;  /* 0x001cc80001057983 */ /* 0x000ea20000300800 */
[----:B------:R-:W3:Y:S02]  /*1f850*/  LDL.LU R24, [R1+0x560] ;  /* 0x0005600001187983 */ /* 0x000ee40000300800 */
[----:B------:R-:W4:Y:S02]  /*1f860*/  LDL.LU R26, [R1+0x568] ;  /* 0x00056800011a7983 */ /* 0x000f240000300800 */
[----:B------:R-:W5:Y:S11]  /*1f870*/  LDL.LU R4, [R1+0x56c] ;  /* 0x00056c0001047983 */ /* 0x000f760000300800 */
[----:B------:R-:W-:Y:S06]  /*1f880*/  @!UPT UIADD3 URZ, URZ, URZ, URZ ;  /* 0x0000003f3f3ff290 */ /* 0x000fec000fffe03f */
[----:B------:R0:W-:Y:S04]  /*1f890*/  STL.64 [R1+0x19d8], R14 ;  /* 0x0019d80e01007387 */ /* 0x0001e80000100a00 */
[----:B0-----:R-:W2:Y:S01]  /*1f8a0*/  LDL.LU R14, [R1+0x4ac] ;  /* 0x0004ac00010e7983 */ /* 0x001ea20000300800 */
[----:B------:R-:W2:Y:S02]  /*1f8b0*/  LDL.LU R15, [R1+0x5b4] ;  /* 0x0005b400010f7983 */ /* 0x000ea40000300800 */
[----:B------:R0:W-:Y:S02]  /*1f8c0*/  STL.64 [R1+0x19d0], R12 ;  /* 0x0019d00c01007387 */ /* 0x0001e40000100a00 */
[----:B0-----:R-:W2:Y:S01]  /*1f8d0*/  LDL.LU R13, [R1+0x564] ;  /* 0x00056400010d7983 */ /* 0x001ea20000300800 */
[----:B------:R-:W2:Y:S02]  /*1f8e0*/  LDL R12, [R1+0x488] ;  /* 0x00048800010c7983 */ /* 0x000ea40000100800 */
[----:B------:R-:W2:Y:S02]  /*1f8f0*/  LDL.LU.64 R10, [R1+0x1cc0] ;  /* 0x001cc000010a7983 */ /* 0x000ea40000300a00 */
[----:B------:R-:W-:-:S02]  /*1f900*/  FMUL R16, R25, R16 ;  /* 0x0000001019107220 */ /* 0x000fc40000400000 */
[----:B------:R-:W-:Y:S02]  /*1f910*/  FMUL R17, R25, R17 ;  /* 0x0000001119117220 */ /* 0x000fe40000400000 */
[C---:B------:R-:W-:Y:S02]  /*1f920*/  FMUL R18, R27.reuse, R18 ;  /* 0x000000121b127220 */ /* 0x040fe40000400000 */
[----:B------:R-:W-:-:S07]  /*1f930*/  FMUL R19, R27, R19 ;  /* 0x000000131b137220 */ /* 0x000fce0000400000 */
[----:B------:R-:W-:Y:S01]  /*1f940*/  HMMA.16816.F32.BF16 R16, R20, R8, R16 ;  /* 0x000000081410723c */ /* 0x000fe20000041810 */
[----:B------:R-:W2:Y:S11]  /*1f950*/  LDL.LU.64 R8, [R1+0x1cb8] ;  /* 0x001cb80001087983 */ /* 0x000eb60000300a00 */
[----:B------:R-:W-:Y:S11]  /*1f960*/  @!UPT UIADD3 URZ, URZ, URZ, URZ ;  /* 0x0000003f3f3ff290 */ /* 0x000ff6000fffe03f */
[----:B------:R0:W-:Y:S04]  /*1f970*/  STL.64 [R1+0x19c8], R18 ;  /* 0x0019c81201007387 */ /* 0x0001e80000100a00 */
[----:B0-----:R-:W0:Y:S01]  /*1f980*/  S2R R18, SR_TID.X ;  /* 0x0000000000127919 */ /* 0x001e220000002100 */
[----:B------:R-:W-:Y:S01]  /*1f990*/  STL.64 [R1+0x19c0], R16 ;  /* 0x0019c01001007387 */ /* 0x000fe20000100a00 */
[C---:B0-----:R-:W-:Y:S01]  /*1f9a0*/  LOP3.LUT R19, R18.reuse, 0x7, RZ, 0xc0, !PT ;  /* 0x0000000712137812 */ /* 0x041fe200078ec0ff */
[----:B------:R-:W-:-:S04]  /*1f9b0*/  IMAD.SHL.U32 R18, R18, 0x2, RZ ;  /* 0x0000000212127824 */ /* 0x000fc800078e00ff */
[----:B------:R-:W-:-:S05]  /*1f9c0*/  IMAD R19, R19, 0x110, RZ ;  /* 0x0000011013137824 */ /* 0x000fca00078e02ff */
[----:B------:R-:W-:-:S06]  /*1f9d0*/  LOP3.LUT R19, R19, 0x30, R18, 0x78, !PT ;  /* 0x0000003013137812 */ /* 0x000fcc00078e7812 */
[----:B------:R-:W0:Y:S04]  /*1f9e0*/  LDSM.16.M88.4 R16, [R19+0x2f800] ;  /* 0x02f800001310783b */ /* 0x000e280000000200 */
[----:B0-----:R0:W-:Y:S01]  /*1f9f0*/  STL.64 [R1+0x18], R18 ;  /* 0x0000181201007387 */ /* 0x0011e20000100a00 */
[----:B---3--:R-:W-:Y:S02]  /*1fa00*/  FMUL R24, R25, R24 ;  /* 0x0000001819187220 */ /* 0x008fe40000400000 */
[C---:B----4-:R-:W-:Y:S02]  /*1fa10*/  FMUL R26, R27.reuse, R26 ;  /* 0x0000001a1b1a7220 */ /* 0x050fe40000400000 */
[----:B-----5:R-:W-:Y:S02]  /*1fa20*/  FMUL R27, R27, R4 ;  /* 0x000000041b1b7220 */ /* 0x020fe40000400000 */
[----:B------:R-:W3:Y:S01]  /*1fa30*/  LDL.LU R4, [R1+0x5b0] ;  /* 0x0005b00001047983 */ /* 0x000ee20000300800 */
[----:B--2---:R-:W-:-:S02]  /*1fa40*/  FMUL R25, R25, R13 ;  /* 0x0000000d19197220 */ /* 0x004fc40000400000 */
[--C-:B------:R-:W-:Y:S02]  /*1fa50*/  FADD R0, R0, -R12.reuse ;  /* 0x8000000c00007221 */ /* 0x100fe40000000000 */
[----:B------:R-:W-:Y:S02]  /*1fa60*/  FADD R2, R2, -R12 ;  /* 0x8000000c02027221 */ /* 0x000fe40000000000 */
[----:B------:R-:W-:Y:S01]  /*1fa70*/  FMUL R0, R0, 1.4426950216293334961 ;  /* 0x3fb8aa3b00007820 */ /* 0x000fe20000400000 */
[----:B------:R-:W-:Y:S03]  /*1fa80*/  HMMA.16816.F32.BF16 R20, R20, R16, R24 ;  /* 0x000000101414723c */ /* 0x000fe60000041818 */
[----:B------:R1:W2:Y:S02]  /*1fa90*/  MUFU.EX2 R24, R0 ;  /* 0x0000000000187308 */ /* 0x0002a40000000800 */
[----:B-1----:R-:W-:-:S02]  /*1faa0*/  FMUL R0, R2, 1.4426950216293334961 ;  /* 0x3fb8aa3b02007820 */ /* 0x002fc40000400000 */
[----:B------:R-:W-:-:S04]  /*1fab0*/  FADD R2, R29, -R12 ;  /* 0x8000000c1d027221 */ /* 0x000fc80000000000 */
[----:B------:R1:W4:Y:S02]  /*1fac0*/  MUFU.EX2 R29, R0 ;  /* 0x00000000001d7308 */ /* 0x0003240000000800 */
[----:B-1----:R-:W-:-:S06]  /*1fad0*/  FMUL R0, R2, 1.4426950216293334961 ;  /* 0x3fb8aa3b02007820 */ /* 0x002fcc0000400000 */
[----:B------:R-:W1:Y:S04]  /*1fae0*/  MUFU.EX2 R26, R0 ;  /* 0x00000000001a7308 */ /* 0x000e680000000800 */
[----:B------:R-:W-:Y:S01]  /*1faf0*/  STL.64 [R1+0x19b8], R22 ;  /* 0x0019b81601007387 */ /* 0x000fe20000100a00 */
[----:B------:R5:W-:Y:S02]  /*1fb00*/  STL.64 [R1+0x19b0], R20 ;  /* 0x0019b01401007387 */ /* 0x000be40000100a00 */
[----:B--2---:R-:W-:Y:S02]  /*1fb10*/  STL [R1+0x560], R24 ;  /* 0x0005601801007387 */ /* 0x004fe40000100800 */
[----:B----4-:R-:W-:Y:S01]  /*1fb20*/  STL [R1+0x55c], R29 ;  /* 0x00055c1d01007387 */ /* 0x010fe20000100800 */
[----:B------:R-:W-:Y:S01]  /*1fb30*/  STL [R1+0x1b0c], R12 ;  /* 0x001b0c0c01007387 */ /* 0x000fe20000100800 */
[----:B0-----:R-:W2:Y:S03]  /*1fb40*/  LDL.LU R18, [R1+0x248] ;  /* 0x0002480001127983 */ /* 0x001ea60000300800 */
[----:B-1----:R-:W-:Y:S01]  /*1fb50*/  STL [R1+0x558], R26 ;  /* 0x0005581a01007387 */ /* 0x002fe20000100800 */
[----:B------:R-:W2:Y:S02]  /*1fb60*/  LDL.LU R19, [R1+0x24c] ;  /* 0x00024c0001137983 */ /* 0x000ea40000300800 */
[----:B------:R-:W-:-:S04]  /*1fb70*/  FADD R2, R14, -R12 ;  /* 0x8000000c0e027221 */ /* 0x000fc80000000000 */
[----:B------:R-:W-:-:S04]  /*1fb80*/  FMUL R0, R2, 1.4426950216293334961 ;  /* 0x3fb8aa3b02007820 */ /* 0x000fc80000400000 */
[----:B------:R-:W0:Y:S01]  /*1fb90*/  MUFU.EX2 R27, R0 ;  /* 0x00000000001b7308 */ /* 0x000e220000000800 */
[----:B-----5:R-:W-:Y:S02]  /*1fba0*/  IMAD.MOV.U32 R20, RZ, RZ, R11 ;  /* 0x000000ffff147224 */ /* 0x020fe400078e000b */
[----:B------:R-:W-:Y:S02]  /*1fbb0*/  IMAD.MOV.U32 R22, RZ, RZ, R9 ;  /* 0x000000ffff167224 */ /* 0x000fe400078e0009 */
[----:B------:R-:W-:Y:S01]  /*1fbc0*/  IMAD.MOV.U32 R23, RZ, RZ, R8 ;  /* 0x000000ffff177224 */ /* 0x000fe200078e0008 */
[----:B------:R-:W-:Y:S01]  /*1fbd0*/  MOV R21, R10 ;  /* 0x0000000a00157202 */ /* 0x000fe20000000f00 */
[----:B--2---:R1:W-:Y:S01]  /*1fbe0*/  STL.64 [R1+0x1b10], R18 ;  /* 0x001b101201007387 */ /* 0x0043e20000100a00 */
[----:B------:R-:W2:Y:S02]  /*1fbf0*/  LDL.LU R11, [R1+0x1cb4] ;  /* 0x001cb400010b7983 */ /* 0x000ea40000300800 */
[----:B------:R-:W4:Y:S02]  /*1fc00*/  LDL.LU R10, [R1+0x1cb0] ;  /* 0x001cb000010a7983 */ /* 0x000f240000300800 */
[----:B------:R-:W5:Y:S01]  /*1fc10*/  LDL.LU R9, [R1+0x1cac] ;  /* 0x001cac0001097983 */ /* 0x000f620000300800 */
[----:B------:R-:W2:Y:S01]  /*1fc20*/  LDL.LU R8, [R1+0x1ca8] ;  /* 0x001ca80001087983 */ /* 0x000ea20000300800 */
[----:B------:R-:W-:Y:S02]  /*1fc30*/  STL.64 [R1+0x1b20], R22 ;  /* 0x001b201601007387 */ /* 0x000fe40000100a00 */
[----:B------:R2:W-:Y:S01]  /*1fc40*/  STL.64 [R1+0x1b18], R20 ;  /* 0x001b181401007387 */ /* 0x0005e20000100a00 */
[----:B-1----:R-:W2:Y:S01]  /*1fc50*/  LDL.LU R18, [R1+0x298] ;  /* 0x0002980001127983 */ /* 0x002ea20000300800 */
[----:B0-----:R-:W-:Y:S02]  /*1fc60*/  STL [R1+0x554], R27 ;  /* 0x0005541b01007387 */ /* 0x001fe40000100800 */
[----:B------:R-:W2:Y:S02]  /*1fc70*/  LDL.LU R19, [R1+0x29c] ;  /* 0x00029c0001137983 */ /* 0x000ea40000300800 */
[----:B--2---:R0:W-:Y:S01]  /*1fc80*/  STL.64 [R1+0x1b28], R18 ;  /* 0x001b281201007387 */ /* 0x0041e20000100a00 */
[----:B------:R-:W2:Y:S02]  /*1fc90*/  LDL.LU R20, [R1+0x1f0] ;  /* 0x0001f00001147983 */ /* 0x000ea40000300800 */
[----:B------:R-:W2:Y:S01]  /*1fca0*/  LDL.LU R21, [R1+0x1f4] ;  /* 0x0001f40001157983 */ /* 0x000ea20000300800 */
[----:B------:R-:W-:Y:S01]  /*1fcb0*/  MOV R22, R8 ;  /* 0x0000000800167202 */ /* 0x000fe20000000f00 */
[----:B-----5:R-:W-:Y:S01]  /*1fcc0*/  IMAD.MOV.U32 R23, RZ, RZ, R9 ;  /* 0x000000ffff177224 */ /* 0x020fe200078e0009 */
[----:B------:R-:W5:Y:S01]  /*1fcd0*/  LDL.LU R8, [R1+0x1ca4] ;  /* 0x001ca40001087983 */ /* 0x000f620000300800 */
[----:B------:R-:W3:Y:S03]  /*1fce0*/  LDL.LU R9, [R1+0x1ca0] ;  /* 0x001ca00001097983 */ /* 0x000ee60000300800 */
[----:B------:R5:W-:Y:S04]  /*1fcf0*/  STL.64 [R1+0x1b38], R22 ;  /* 0x001b381601007387 */ /* 0x000be80000100a00 */
[----:B--2---:R1:W-:Y:S01]  /*1fd00*/  STL.64 [R1+0x1b30], R20 ;  /* 0x001b301401007387 */ /* 0x0043e20000100a00 */
[----:B0-----:R-:W2:Y:S02]  /*1fd10*/  LDL.LU R18, [R1+0x2b8] ;  /* 0x0002b80001127983 */ /* 0x001ea40000300800 */
[----:B------:R-:W2:Y:S01]  /*1fd20*/  LDL.LU R19, [R1+0x2bc] ;  /* 0x0002bc0001137983 */ /* 0x000ea20000300800 */
[----:B-----5:R-:W-:Y:S01]  /*1fd30*/  MOV R23, R8 ;  /* 0x0000000800177202 */ /* 0x020fe20000000f00 */
[----:B---3--:R-:W-:Y:S01]  /*1fd40*/  IMAD.MOV.U32 R22, RZ, RZ, R9 ;  /* 0x000000ffff167224 */ /* 0x008fe200078e0009 */
[----:B--2---:R0:W-:Y:S01]  /*1fd50*/  STL.64 [R1+0x1b40], R18 ;  /* 0x001b401201007387 */ /* 0x0041e20000100a00 */
[----:B-1----:R-:W2:Y:S02]  /*1fd60*/  LDL.LU R20, [R1+0x200] ;  /* 0x0002000001147983 */ /* 0x002ea40000300800 */
[----:B------:R-:W2:Y:S02]  /*1fd70*/  LDL.LU R21, [R1+0x204] ;  /* 0x0002040001157983 */ /* 0x000ea40000300800 */
[----:B------:R-:W3:Y:S01]  /*1fd80*/  LDL.LU R9, [R1+0x1c9c] ;  /* 0x001c9c0001097983 */ /* 0x000ee20000300800 */
[----:B------:R-:W5:Y:S01]  /*1fd90*/  LDL.LU R8, [R1+0x1c98] ;  /* 0x001c980001087983 */ /* 0x000f620000300800 */
[----:B------:R5:W-:Y:S03]  /*1fda0*/  STL.64 [R1+0x1b50], R22 ;  /* 0x001b501601007387 */ /* 0x000be60000100a00 */
[----:B--2---:R1:W-:Y:S01]  /*1fdb0*/  STL.64 [R1+0x1b48], R20 ;  /* 0x001b481401007387 */ /* 0x0043e20000100a00 */
[----:B0-----:R-:W2:Y:S02]  /*1fdc0*/  LDL.LU R18, [R1+0x2e0] ;  /* 0x0002e00001127983 */ /* 0x001ea40000300800 */
[----:B------:R-:W2:Y:S02]  /*1fdd0*/  LDL.LU R19, [R1+0x2e4] ;  /* 0x0002e40001137983 */ /* 0x000ea40000300800 */
[----:B-----5:R-:W-:-:S02]  /*1fde0*/  IMAD.MOV.U32 R22, RZ, RZ, R8 ;  /* 0x000000ffff167224 */ /* 0x020fc400078e0008 */
[----:B---3--:R-:W-:Y:S01]  /*1fdf0*/  IMAD.MOV.U32 R23, RZ, RZ, R9 ;  /* 0x000000ffff177224 */ /* 0x008fe200078e0009 */
[----:B--2---:R0:W-:Y:S01]  /*1fe00*/  STL.64 [R1+0x1b58], R18 ;  /* 0x001b581201007387 */ /* 0x0041e20000100a00 */
[----:B-1----:R-:W2:Y:S02]  /*1fe10*/  LDL.LU R20, [R1+0x230] ;  /* 0x0002300001147983 */ /* 0x002ea40000300800 */
[----:B------:R-:W2:Y:S02]  /*1fe20*/  LDL.LU R21, [R1+0x234] ;  /* 0x0002340001157983 */ /* 0x000ea40000300800 */
[----:B------:R-:W3:Y:S01]  /*1fe30*/  LDL.LU R8, [R1+0x1c94] ;  /* 0x001c940001087983 */ /* 0x000ee20000300800 */
[----:B------:R-:W5:Y:S01]  /*1fe40*/  LDL.LU R9, [R1+0x1c90] ;  /* 0x001c900001097983 */ /* 0x000f620000300800 */
[----:B------:R-:W-:Y:S03]  /*1fe50*/  STL.64 [R1+0x1b68], R22 ;  /* 0x001b681601007387 */ /* 0x000fe60000100a00 */
[----:B--2---:R-:W-:Y:S01]  /*1fe60*/  STL.64 [R1+0x1b60], R20 ;  /* 0x001b601401007387 */ /* 0x004fe20000100a00 */
[----:B0-----:R-:W2:Y:S02]  /*1fe70*/  LDL.LU R18, [R1+0x300] ;  /* 0x0003000001127983 */ /* 0x001ea40000300800 */
[----:B------:R-:W2:Y:S02]  /*1fe80*/  LDL.LU R19, [R1+0x304] ;  /* 0x0003040001137983 */ /* 0x000ea40000300800 */
[----:B--2---:R0:W-:Y:S04]  /*1fe90*/  STL.64 [R1+0x1b70], R18 ;  /* 0x001b701201007387 */ /* 0x0041e80000100a00 */
[----:B0-----:R-:W2:Y:S01]  /*1fea0*/  LDL.LU R18, [R1+0x318] ;  /* 0x0003180001127983 */ /* 0x001ea20000300800 */
[----:B------:R-:W2:Y:S01]  /*1feb0*/  LDL.LU R19, [R1+0x31c] ;  /* 0x00031c0001137983 */ /* 0x000ea20000300800 */
[----:B-----5:R-:W-:Y:S01]  /*1fec0*/  MOV R22, R9 ;  /* 0x0000000900167202 */ /* 0x020fe20000000f00 */
[----:B---3--:R-:W-:Y:S01]  /*1fed0*/  IMAD.MOV.U32 R23, RZ, RZ, R8 ;  /* 0x000000ffff177224 */ /* 0x008fe200078e0008 */
[----:B--2---:R0:W-:Y:S01]  /*1fee0*/  STL.64 [R1+0x1b88], R18 ;  /* 0x001b881201007387 */ /* 0x0041e20000100a00 */
[----:B------:R-:W2:Y:S02]  /*1fef0*/  LDL.LU R20, [R1+0x250] ;  /* 0x0002500001147983 */ /* 0x000ea40000300800 */
[----:B------:R-:W2:Y:S02]  /*1ff00*/  LDL.LU R21, [R1+0x254] ;  /* 0x0002540001157983 */ /* 0x000ea40000300800 */
[----:B------:R-:W3:Y:S01]  /*1ff10*/  LDL.LU R9, [R1+0x1c8c] ;  /* 0x001c8c0001097983 */ /* 0x000ee20000300800 */
[----:B------:R-:W5:Y:S04]  /*1ff20*/  LDL.LU R8, [R1+0x1c88] ;  /* 0x001c880001087983 */ /* 0x000f680000300800 */
[----:B0-----:R-:W2:Y:S01]  /*1ff30*/  LDL.LU R18, [R1+0x338] ;  /* 0x0003380001127983 */ /* 0x001ea20000300800 */
[----:B------:R-:W2:Y:S03]  /*1ff40*/  LDL.LU R19, [R1+0x33c] ;  /* 0x00033c0001137983 */ /* 0x000ea60000300800 */
[----:B--2---:R-:W-:Y:S01]  /*1ff50*/  STL.64 [R1+0x1ba0], R18 ;  /* 0x001ba01201007387 */ /* 0x004fe20000100a00 */
[----:B------:R5:W-:Y:S02]  /*1ff60*/  STL.64 [R1+0x1b80], R22 ;  /* 0x001b801601007387 */ /* 0x000be40000100a00 */
[----:B------:R0:W-:Y:S02]  /*1ff70*/  STL.64 [R1+0x1b78], R20 ;  /* 0x001b781401007387 */ /* 0x0001e40000100a00 */
[----:B-----5:R-:W-:Y:S01]  /*1ff80*/  IMAD.MOV.U32 R22, RZ, RZ, R8 ;  /* 0x000000ffff167224 */ /* 0x020fe200078e0008 */
[----:B0-----:R-:W2:Y:S01]  /*1ff90*/  LDL.LU R20, [R1+0x260] ;  /* 0x0002600001147983 */ /* 0x001ea20000300800 */
[----:B------:R-:W2:Y:S02]  /*1ffa0*/  LDL.LU R21, [R1+0x264] ;  /* 0x0002640001157983 */ /* 0x000ea40000300800 */
[----:B------:R-:W5:Y:S01]  /*1ffb0*/  LDL.LU R8, [R1+0x1c84] ;  /* 0x001c840001087983 */ /* 0x000f620000300800 */
[----:B---3--:R-:W-:-:S02]  /*1ffc0*/  MOV R23, R9 ;  /* 0x0000000900177202 */ /* 0x008fc40000000f00 */
[----:B------:R-:W3:Y:S01]  /*1ffd0*/  LDL.LU R9, [R1+0x1c80] ;  /* 0x001c800001097983 */ /* 0x000ee20000300800 */
[----:B------:R-:W2:Y:S02]  /*1ffe0*/  LDL.LU R18, [R1+0x348] ;  /* 0x0003480001127983 */ /* 0x000ea40000300800 */
[----:B------:R-:W2:Y:S02]  /*1fff0*/  LDL.LU R19, [R1+0x34c] ;  /* 0x00034c0001137983 */ /* 0x000ea40000300800 */
[----:B--2---:R-:W-:Y:S01]  /*20000*/  STL.64 [R1+0x1bb8], R18 ;  /* 0x001bb81201007387 */ /* 0x004fe20000100a00 */
[----:B------:R3:W-:Y:S02]  /*20010*/  STL.64 [R1+0x1b98], R22 ;  /* 0x001b981601007387 */ /* 0x0007e40000100a00 */
[----:B------:R0:W-:Y:S02]  /*20020*/  STL.64 [R1+0x1b90], R20 ;  /* 0x001b901401007387 */ /* 0x0001e40000100a00 */
[----:B---3--:R-:W-:Y:S01]  /*20030*/  IMAD.MOV.U32 R22, RZ, RZ, R9 ;  /* 0x000000ffff167224 */ /* 0x008fe200078e0009 */
[----:B0-----:R-:W2:Y:S01]  /*20040*/  LDL.LU R20, [R1+0x280] ;  /* 0x0002800001147983 */ /* 0x001ea20000300800 */
[----:B------:R-:W2:Y:S02]  /*20050*/  LDL.LU R21, [R1+0x284] ;  /* 0x0002840001157983 */ /* 0x000ea40000300800 */
[----:B------:R-:W3:Y:S02]  /*20060*/  LDL.LU R9, [R1+0x1c7c] ;  /* 0x001c7c0001097983 */ /* 0x000ee40000300800 */
[----:B-----5:R-:W-:-:S02]  /*20070*/  IMAD.MOV.U32 R23, RZ, RZ, R8 ;  /* 0x000000ffff177224 */ /* 0x020fc400078e0008 */
[----:B------:R-:W5:Y:S01]  /*20080*/  LDL.LU R8, [R1+0x1c78] ;  /* 0x001c780001087983 */ /* 0x000f620000300800 */
[----:B------:R-:W2:Y:S02]  /*20090*/  LDL.LU R18, [R1+0x358] ;  /* 0x0003580001127983 */ /* 0x000ea40000300800 */
[----:B------:R-:W2:Y:S02]  /*200a0*/  LDL.LU R19, [R1+0x35c] ;  /* 0x00035c0001137983 */ /* 0x000ea40000300800 */
[----:B--2---:R-:W-:Y:S01]  /*200b0*/  STL.64 [R1+0x1bd0], R18 ;  /* 0x001bd01201007387 */ /* 0x004fe20000100a00 */
[----:B------:R5:W-:Y:S02]  /*200c0*/  STL.64 [R1+0x1bb0], R22 ;  /* 0x001bb01601007387 */ /* 0x000be40000100a00 */
[----:B------:R0:W-:Y:S01]  /*200d0*/  STL.64 [R1+0x1ba8], R20 ;  /* 0x001ba81401007387 */ /* 0x0001e20000100a00 */
[----:B-----5:R-:W-:Y:S01]  /*200e0*/  MOV R22, R8 ;  /* 0x0000000800167202 */ /* 0x020fe20000000f00 */
[----:B0-----:R-:W2:Y:S01]  /*200f0*/  LDL.LU R20, [R1+0x2a0] ;  /* 0x0002a00001147983 */ /* 0x001ea20000300800 */
[----:B------:R-:W2:Y:S02]  /*20100*/  LDL.LU R21, [R1+0x2a4] ;  /* 0x0002a40001157983 */ /* 0x000ea40000300800 */
[----:B------:R-:W5:Y:S02]  /*20110*/  LDL.LU R8, [R1+0x1c74] ;  /* 0x001c740001087983 */ /* 0x000f640000300800 */
[----:B---3--:R-:W-:-:S02]  /*20120*/  IMAD.MOV.U32 R23, RZ, RZ, R9 ;  /* 0x000000ffff177224 */ /* 0x008fc400078e0009 */
        /* <DEDUP_REMOVED lines=9> */
[----:B------:R-:W3:Y:S01]  /*201c0*/  LDL.LU R9, [R1+0x1c6c] ;  /* 0x001c6c0001097983 */ /* 0x000ee20000300800 */
[----:B-----5:R-:W-:-:S02]  /*201d0*/  MOV R23, R8 ;  /* 0x0000000800177202 */ /* 0x020fc40000000f00 */
[----:B------:R-:W5:Y:S01]  /*201e0*/  LDL.LU R8, [R1+0x1c68] ;  /* 0x001c680001087983 */ /* 0x000f620000300800 */
[----:B------:R-:W2:Y:S02]  /*201f0*/  LDL.LU R18, [R1+0x378] ;  /* 0x0003780001127983 */ /* 0x000ea40000300800 */
[----:B------:R-:W2:Y:S02]  /*20200*/  LDL.LU R19, [R1+0x37c] ;  /* 0x00037c0001137983 */ /* 0x000ea40000300800 */
[----:B------:R-:W-:Y:S01]  /*20210*/  FADD R2, R15, -R3 ;  /* 0x800000030f027221 */ /* 0x000fe20000000000 */
[----:B--2---:R0:W-:Y:S04]  /*20220*/  STL.64 [R1+0x1c00], R18 ;  /* 0x001c001201007387 */ /* 0x0041e80000100a00 */
[----:B0-----:R-:W2:Y:S01]  /*20230*/  LDL.LU R18, [R1+0x388] ;  /* 0x0003880001127983 */ /* 0x001ea20000300800 */
[----:B------:R-:W2:Y:S02]  /*20240*/  LDL.LU R19, [R1+0x38c] ;  /* 0x00038c0001137983 */ /* 0x000ea40000300800 */
[----:B------:R-:W-:-:S02]  /*20250*/  FMUL R0, R2, 1.4426950216293334961 ;  /* 0x3fb8aa3b02007820 */ /* 0x000fc40000400000 */
[----:B------:R-:W-:Y:S02]  /*20260*/  FADD R2, R4, -R3 ;  /* 0x8000000304027221 */ /* 0x000fe40000000000 */
[----:B------:R-:W3:Y:S04]  /*20270*/  LDL.LU R4, [R1+0x588] ;  /* 0x0005880001047983 */ /* 0x000ee80000300800 */
[----:B--2---:R-:W-:Y:S01]  /*20280*/  STL.64 [R1+0x1c18], R18 ;  /* 0x001c181201007387 */ /* 0x004fe20000100a00 */
[----:B------:R3:W-:Y:S02]  /*20290*/  STL.64 [R1+0x1be0], R22 ;  /* 0x001be01601007387 */ /* 0x0007e40000100a00 */
[----:B------:R0:W-:Y:S02]  /*202a0*/  STL.64 [R1+0x1bd8], R20 ;  /* 0x001bd81401007387 */ /* 0x0001e40000100a00 */
[----:B---3--:R-:W-:Y:S01]  /*202b0*/  IMAD.MOV.U32 R22, RZ, RZ, R9 ;  /* 0x000000ffff167224 */ /* 0x008fe200078e0009 */
[----:B0-----:R-:W2:Y:S01]  /*202c0*/  LDL.LU R20, [R1+0x2d0] ;  /* 0x0002d00001147983 */ /* 0x001ea20000300800 */
[----:B-----5:R-:W-:-:S02]  /*202d0*/  IMAD.MOV.U32 R21, RZ, RZ, R8 ;  /* 0x000000ffff157224 */ /* 0x020fc400078e0008 */
[----:B------:R-:W3:Y:S02]  /*202e0*/  LDL.LU R8, [R1+0x1c64] ;  /* 0x001c640001087983 */ /* 0x000ee40000300800 */
[----:B------:R-:W5:Y:S01]  /*202f0*/  LDL.LU R9, [R1+0x1c60] ;  /* 0x001c600001097983 */ /* 0x000f620000300800 */
[----:B------:R-:W2:Y:S01]  /*20300*/  LDL.LU R23, [R1+0x2dc] ;  /* 0x0002dc0001177983 */ /* 0x000ea20000300800 */
[----:B------:R-:W3:Y:S02]  /*20310*/  LDL.LU R17, [R1+0x4a8] ;  /* 0x0004a80001117983 */ /* 0x000ee40000300800 */
[----:B------:R-:W3:Y:S02]  /*20320*/  LDL.LU R18, [R1+0x398] ;  /* 0x0003980001127983 */ /* 0x000ee40000300800 */
[----:B------:R-:W3:Y:S01]  /*20330*/  LDL.LU R19, [R1+0x39c] ;  /* 0x00039c0001137983 */ /* 0x000ee20000300800 */
[----:B--2---:R-:W-:Y:S01]  /*20340*/  STL.64 [R1+0x1bf8], R22 ;  /* 0x001bf81601007387 */ /* 0x004fe20000100a00 */
[----:B------:R3:W-:Y:S02]  /*20350*/  STL.64 [R1+0x1bf0], R20 ;  /* 0x001bf01401007387 */ /* 0x0007e40000100a00 */
[----:B---3--:R-:W-:Y:S01]  /*20360*/  MOV R20, R8 ;  /* 0x0000000800147202 */ /* 0x008fe20000000f00 */
[----:B-----5:R-:W-:Y:S01]  /*20370*/  IMAD.MOV.U32 R21, RZ, RZ, R9 ;  /* 0x000000ffff157224 */ /* 0x020fe200078e0009 */
[----:B------:R-:W2:Y:S01]  /*20380*/  LDL.LU R8, [R1+0x1c5c] ;  /* 0x001c5c0001087983 */ /* 0x000ea20000300800 */
[----:B------:R-:W3:Y:S02]  /*20390*/  LDL.LU R9, [R1+0x1c58] ;  /* 0x001c580001097983 */ /* 0x000ee40000300800 */
[----:B------:R-:W5:Y:S02]  /*203a0*/  LDL.LU R22, [R1+0x2f0] ;  /* 0x0002f00001167983 */ /* 0x000f640000300800 */
[----:B------:R-:W5:Y:S02]  /*203b0*/  LDL.LU R23, [R1+0x2f4] ;  /* 0x0002f40001177983 */ /* 0x000f640000300800 */
[----:B-----5:R3:W-:Y:S01]  /*203c0*/  STL.64 [R1+0x1c10], R22 ;  /* 0x001c101601007387 */ /* 0x0207e20000100a00 */
[----:B------:R0:W-:Y:S01]  /*203d0*/  STL.64 [R1+0x1c08], R20 ;  /* 0x001c081401007387 */ /* 0x0001e20000100a00 */
[----:B---3--:R-:W-:-:S02]  /*203e0*/  MOV R22, R9 ;  /* 0x0000000900167202 */ /* 0x008fc40000000f00 */
[----:B0-----:R-:W3:Y:S01]  /*203f0*/  LDL.LU R20, [R1+0x308] ;  /* 0x0003080001147983 */ /* 0x001ee20000300800 */
[----:B--2---:R-:W-:Y:S02]  /*20400*/  IMAD.MOV.U32 R21, RZ, RZ, R8 ;  /* 0x000000ffff157224 */ /* 0x004fe400078e0008 */
[----:B------:R-:W2:Y:S02]  /*20410*/  LDL.LU R8, [R1+0x1c54] ;  /* 0x001c540001087983 */ /* 0x000ea40000300800 */
[----:B------:R-:W5:Y:S01]  /*20420*/  LDL.LU R9, [R1+0x1c50] ;  /* 0x001c500001097983 */ /* 0x000f620000300800 */
[----:B------:R-:W2:Y:S01]  /*20430*/  LDL.LU R23, [R1+0x314] ;  /* 0x0003140001177983 */ /* 0x000ea20000300800 */
[----:B----4-:R-:W-:Y:S01]  /*20440*/  MOV R12, R10 ;  /* 0x0000000a000c7202 */ /* 0x010fe20000000f00 */
[----:B------:R-:W-:Y:S02]  /*20450*/  IMAD.MOV.U32 R13, RZ, RZ, R11 ;  /* 0x000000ffff0d7224 */ /* 0x000fe400078e000b */
[----:B------:R-:W-:Y:S01]  /*20460*/  IMAD.MOV.U32 R14, RZ, RZ, R6 ;  /* 0x000000ffff0e7224 */ /* 0x000fe200078e0006 */
[----:B------:R-:W-:Y:S01]  /*20470*/  MOV R15, R7 ;  /* 0x00000007000f7202 */ /* 0x000fe20000000f00 */
[----:B------:R0:W1:Y:S02]  /*20480*/  MUFU.EX2 R25, R0 ;  /* 0x0000000000197308 */ /* 0x0000640000000800 */
[----:B0-----:R-:W-:-:S02]  /*20490*/  FMUL R0, R2, 1.4426950216293334961 ;  /* 0x3fb8aa3b02007820 */ /* 0x001fc40000400000 */
[----:B------:R-:W-:-:S04]  /*204a0*/  FADD R2, R4, -R3 ;  /* 0x8000000304027221 */ /* 0x000fc80000000000 */
[----:B------:R0:W4:Y:S01]  /*204b0*/  MUFU.EX2 R4, R0 ;  /* 0x0000000000047308 */ /* 0x0001220000000800 */
[----:B--2---:R2:W-:Y:S01]  /*204c0*/  STL.64 [R1+0x1c28], R22 ;  /* 0x001c281601007387 */ /* 0x0045e20000100a00 */
[----:B---3--:R3:W-:Y:S02]  /*204d0*/  STL.64 [R1+0x1c20], R20 ;  /* 0x001c201401007387 */ /* 0x0087e40000100a00 */
[----:B--2---:R-:W-:Y:S01]  /*204e0*/  IMAD.MOV.U32 R22, RZ, RZ, R8 ;  /* 0x000000ffff167224 */ /* 0x004fe200078e0008 */
[----:B---3--:R-:W2:Y:S01]  /*204f0*/  LDL.LU R20, [R1+0x320] ;  /* 0x0003200001147983 */ /* 0x008ea20000300800 */
[----:B------:R-:W2:Y:S02]  /*20500*/  LDL.LU R21, [R1+0x324] ;  /* 0x0003240001157983 */ /* 0x000ea40000300800 */
[----:B------:R-:W3:Y:S02]  /*20510*/  LDL.LU R8, [R1+0x1c4c] ;  /* 0x001c4c0001087983 */ /* 0x000ee40000300800 */
[----:B-----5:R-:W-:-:S02]  /*20520*/  IMAD.MOV.U32 R23, RZ, RZ, R9 ;  /* 0x000000ffff177224 */ /* 0x020fc400078e0009 */
[----:B------:R-:W3:Y:S01]  /*20530*/  LDL.LU R9, [R1+0x1c48] ;  /* 0x001c480001097983 */ /* 0x000ee20000300800 */
[----:B------:R-:W3:Y:S02]  /*20540*/  LDL.LU R10, [R1+0x1c44] ;  /* 0x001c4400010a7983 */ /* 0x000ee40000300800 */
[----:B------:R-:W3:Y:S02]  /*20550*/  LDL.LU R11, [R1+0x1c40] ;  /* 0x001c4000010b7983 */ /* 0x000ee40000300800 */
[----:B------:R-:W3:Y:S01]  /*20560*/  LDL.LU R6, [R1+0x1c3c] ;  /* 0x001c3c0001067983 */ /* 0x000ee20000300800 */
[----:B------:R-:W3:Y:S01]  /*20570*/  LDL.LU R7, [R1+0x1c38] ;  /* 0x001c380001077983 */ /* 0x000ee20000300800 */
[----:B0-----:R-:W-:Y:S02]  /*20580*/  FMUL R0, R2, 1.4426950216293334961 ;  /* 0x3fb8aa3b02007820 */ /* 0x001fe40000400000 */
[----:B------:R-:W-:Y:S02]  /*20590*/  FADD R2, R17, -R3 ;  /* 0x8000000311027221 */ /* 0x000fe40000000000 */
[----:B------:R0:W-:Y:S02]  /*205a0*/  MUFU.EX2 R16, R0 ;  /* 0x0000000000107308 */ /* 0x0001e40000000800 */
[----:B0-----:R-:W-:-:S06]  /*205b0*/  FMUL R0, R2, 1.4426950216293334961 ;  /* 0x3fb8aa3b02007820 */ /* 0x001fcc0000400000 */
[----:B------:R-:W0:Y:S01]  /*205c0*/  MUFU.EX2 R17, R0 ;  /* 0x0000000000117308 */ /* 0x000e220000000800 */
[----:B-1----:R4:W-:Y:S01]  /*205d0*/  STL [R1+0x550], R25 ;  /* 0x0005501901007387 */ /* 0x0029e20000100800 */
[----:B------:R-:W-:Y:S02]  /*205e0*/  F2FP.BF16.PACK_AB R26, R27, R26 ;  /* 0x0000001a1b1a723e */ /* 0x000fe400000010ff */
[----:B------:R-:W-:Y:S02]  /*205f0*/  F2FP.BF16.PACK_AB R24, R29, R24 ;  /* 0x000000181d18723e */ /* 0x000fe400000010ff */
[----:B----4-:R-:W-:Y:S02]  /*20600*/  F2FP.BF16.PACK_AB R25, R4, R25 ;  /* 0x000000190419723e */ /* 0x010fe400000010ff */
[----:B0-----:R-:W-:Y:S01]  /*20610*/  F2FP.BF16.PACK_AB R27, R17, R16 ;  /* 0x00000010111b723e */ /* 0x001fe200000010ff */
[----:B------:R0:W-:Y:S01]  /*20620*/  STL [R1+0x54c], R4 ;  /* 0x00054c0401007387 */ /* 0x0001e20000100800 */
[----:B------:R-:W4:Y:S02]  /*20630*/  LDL.LU R29, [R1+0x1c34] ;  /* 0x001c3400011d7983 */ /* 0x000f240000300800 */
[----:B------:R-:W-:Y:S01]  /*20640*/  STL [R1+0x548], R16 ;  /* 0x0005481001007387 */ /* 0x000fe20000100800 */
[----:B0-----:R-:W5:Y:S01]  /*20650*/  LDL.LU R4, [R1+0x1c30] ;  /* 0x001c300001047983 */ /* 0x001f620000300800 */
[----:B------:R2:W-:Y:S02]  /*20660*/  STL [R1+0x544], R17 ;  /* 0x0005441101007387 */ /* 0x0005e40000100800 */
[C---:B--2---:R-:W-:Y:S08]  /*20670*/  HMMA.16816.F32.BF16 R16, R24.reuse, R18, R20 ;  /* 0x000000121810723c */ /* 0x044ff00000041814 */
[C---:B---3--:R-:W-:Y:S11]  /*20680*/  HMMA.16816.F32.BF16 R8, R24.reuse, R6, R8 ;  /* 0x000000061808723c */ /* 0x048ff60000041808 */
[----:B------:R-:W-:Y:S11]  /*20690*/  @!UPT UIADD3 URZ, URZ, URZ, URZ ;  /* 0x0000003f3f3ff290 */ /* 0x000ff6000fffe03f */
[----:B------:R-:W-:Y:S01]  /*206a0*/  @!UPT UIADD3 URZ, URZ, URZ, URZ ;  /* 0x0000003f3f3ff290 */ /* 0x000fe2000fffe03f */
[----:B------:R0:W-:Y:S01]  /*206b0*/  STL.64 [R1+0x19a8], R10 ;  /* 0x0019a80a01007387 */ /* 0x0001e20000100a00 */
[----:B------:R-:W-:Y:S03]  /*206c0*/  STL.64 [R1+0x19a0], R8 ;  /* 0x0019a00801007387 */ /* 0x000fe60000100a00 */
[----:B0-----:R-:W2:Y:S01]  /*206d0*/  LDL.LU R10, [R1+0x278] ;  /* 0x00027800010a7983 */ /* 0x001ea20000300800 */
[----:B------:R-:W2:Y:S02]  /*206e0*/  LDL.LU R11, [R1+0x27c] ;  /* 0x00027c00010b7983 */ /* 0x000ea40000300800 */
[----:B------:R-:W3:Y:S02]  /*206f0*/  LDL.LU.64 R22, [R1+0x1c28] ;  /* 0x001c280001167983 */ /* 0x000ee40000300a00 */
[----:B------:R-:W3:Y:S01]  /*20700*/  LDL.LU.64 R20, [R1+0x1c20] ;  /* 0x001c200001147983 */ /* 0x000ee20000300a00 */
        /* <DEDUP_REMOVED lines=79> */
[----:B0-----:R-:W3:Y:S01]  /*20c00*/  LDL.LU.64 R18, [R1+0x1b10] ;  /* 0x001b100001127983 */ /* 0x001ee20000300a00 */
[C---:B--2---:R-:W-:Y:S01]  /*20c10*/  HMMA.16816.F32.BF16 R8, R24.reuse, R10, R12 ;  /* 0x0000000a1808723c */ /* 0x044fe2000004180c */
[----:B------:R-:W2:Y:S11]  /*20c20*/  LDL.LU R12, [R1+0x1b0c] ;  /* 0x001b0c00010c7983 */ /* 0x000eb60000300800 */
[----:B------:R-:W-:Y:S11]  /*20c30*/  @!UPT UIADD3 URZ, URZ, URZ, URZ ;  /* 0x0000003f3f3ff290 */ /* 0x000ff6000fffe03f */
[----:B------:R-:W-:Y:S01]  /*20c40*/  STL.64 [R1+0x2a0], R8 ;  /* 0x0002a00801007387 */ /* 0x000fe20000100a00 */
[----:B------:R3:W-:Y:S02]  /*20c50*/  STL.64 [R1+0x2a8], R10 ;  /* 0x0002a80a01007387 */ /* 0x0007e40000100a00 */
[----:B---3--:R-:W-:Y:S01]  /*20c60*/  HMMA.16816.F32.BF16 R8, R24, R18, R20 ;  /* 0x000000121808723c */ /* 0x008fe20000041814 */
[----:B------:R-:W3:Y:S06]  /*20c70*/  LDL.LU R22, [R1+0x158] ;  /* 0x0001580001167983 */ /* 0x000eec0000300800 */
[----:B------:R-:W-:Y:S11]  /*20c80*/  IMAD.MOV.U32 R23, RZ, RZ, R28 ;  /* 0x000000ffff177224 */ /* 0x000ff600078e001c */
[----:B------:R-:W-:Y:S05]  /*20c90*/  @!UPT UIADD3 URZ, URZ, URZ, URZ ;  /* 0x0000003f3f3ff290 */ /* 0x000fea000fffe03f */
[----:B------:R-:W-:Y:S01]  /*20ca0*/  STL.64 [R1+0x1a0], R8 ;  /* 0x0001a00801007387 */ /* 0x000fe20000100a00 */
[----:B------:R-:W-:Y:S02]  /*20cb0*/  STL.64 [R1+0x1a8], R10 ;  /* 0x0001a80a01007387 */ /* 0x000fe40000100a00 */
[----:B------:R-:W2:Y:S01]  /*20cc0*/  LDL.LU R28, [R1+0x1b08] ;  /* 0x001b0800011c7983 */ /* 0x000ea20000300800 */
[----:B---3--:R5:W-:Y:S02]  /*20cd0*/  STL.64 [R1+0x1a48], R22 ;  /* 0x001a481601007387 */ /* 0x008be40000100a00 */
[----:B-----5:R-:W-:Y:S01]  /*20ce0*/  IMAD.MOV.U32 R22, RZ, RZ, R4 ;  /* 0x000000ffff167224 */ /* 0x020fe200078e0004 */
[----:B----4-:R-:W-:Y:S01]  /*20cf0*/  MOV R23, R29 ;  /* 0x0000001d00177202 */ /* 0x010fe20000000f00 */
[----:B------:R-:W3:Y:S01]  /*20d00*/  LDL.LU R4, [R1+0x1b04] ;  /* 0x001b040001047983 */ /* 0x000ee20000300800 */
[----:B------:R-:W4:Y:S02]  /*20d10*/  LDL.LU R29, [R1+0x1b00] ;  /* 0x001b0000011d7983 */ /* 0x000f240000300800 */
[----:B------:R-:W5:Y:S01]  /*20d20*/  LDL.LU R21, [R1+0x5bc] ;  /* 0x0005bc0001157983 */ /* 0x000f620000300800 */
[----:B------:R0:W-:Y:S04]  /*20d30*/  STL.64 [R1+0x1a68], R22 ;  /* 0x001a681601007387 */ /* 0x0001e80000100a00 */
[----:B-----5:R-:W-:Y:S01]  /*20d40*/  STL [R1+0x1a60], R21 ;  /* 0x001a601501007387 */ /* 0x020fe20000100800 */
[----:B0-----:R-:W5:Y:S02]  /*20d50*/  LDL.LU R22, [R1+0x178] ;  /* 0x0001780001167983 */ /* 0x001f640000300800 */
[----:B------:R-:W5:Y:S02]  /*20d60*/  LDL.LU R23, [R1+0x17c] ;  /* 0x00017c0001177983 */ /* 0x000f640000300800 */
[----:B-----5:R0:W-:Y:S04]  /*20d70*/  STL.64 [R1+0x1a80], R22 ;  /* 0x001a801601007387 */ /* 0x0201e80000100a00 */
[----:B0-----:R-:W5:Y:S01]  /*20d80*/  LDL.LU R22, [R1+0x1b8] ;  /* 0x0001b80001167983 */ /* 0x001f620000300800 */
[----:B------:R-:W5:Y:S03]  /*20d90*/  LDL.LU R23, [R1+0x1bc] ;  /* 0x0001bc0001177983 */ /* 0x000f660000300800 */
[----:B-----5:R4:W-:Y:S02]  /*20da0*/  STL.64 [R1+0x1a90], R22 ;  /* 0x001a901601007387 */ /* 0x0209e40000100a00 */
[----:B----4-:R-:W-:-:S02]  /*20db0*/  IMAD.MOV.U32 R22, RZ, RZ, R29 ;  /* 0x000000ffff167224 */ /* 0x010fc400078e001d */
[----:B---3--:R-:W-:-:S05]  /*20dc0*/  IMAD.MOV.U32 R23, RZ, RZ, R4 ;  /* 0x000000ffff177224 */ /* 0x008fca00078e0004 */
[----:B------:R-:W-:Y:S01]  /*20dd0*/  STL.64 [R1+0x1aa8], R22 ;  /* 0x001aa81601007387 */ /* 0x000fe20000100a00 */
[----:B------:R-:W3:Y:S02]  /*20de0*/  LDL.LU R29, [R1+0x5c8] ;  /* 0x0005c800011d7983 */ /* 0x000ee40000300800 */
[----:B------:R-:W4:Y:S01]  /*20df0*/  LDL.LU R4, [R1+0x5c4] ;  /* 0x0005c40001047983 */ /* 0x000f220000300800 */
[----:B--2---:R-:W-:Y:S01]  /*20e00*/  MOV R7, R28 ;  /* 0x0000001c00077202 */ /* 0x004fe20000000f00 */
[----:B----4-:R0:W-:Y:S04]  /*20e10*/  STL.64 [R1+0x1a88], R4 ;  /* 0x001a880401007387 */ /* 0x0101e80000100a00 */
[----:B0-----:R-:W2:Y:S01]  /*20e20*/  LDL.LU R4, [R1+0x120] ;  /* 0x0001200001047983 */ /* 0x001ea20000300800 */
[----:B------:R-:W2:Y:S02]  /*20e30*/  LDL.LU R5, [R1+0x124] ;  /* 0x0001240001057983 */ /* 0x000ea40000300800 */
[----:B------:R-:W4:Y:S02]  /*20e40*/  LDL.LU R6, [R1+0x128] ;  /* 0x0001280001067983 */ /* 0x000f240000300800 */
[----:B------:R-:W5:Y:S01]  /*20e50*/  LDL.LU R28, [R1+0x1afc] ;  /* 0x001afc00011c7983 */ /* 0x000f620000300800 */
[----:B------:R-:W2:Y:S01]  /*20e60*/  LDL.LU R22, [R1+0x1d8] ;  /* 0x0001d80001167983 */ /* 0x000ea20000300800 */
[----:B------:R-:W2:Y:S03]  /*20e70*/  LDL.LU R23, [R1+0x1dc] ;  /* 0x0001dc0001177983 */ /* 0x000ea60000300800 */
[----:B--2---:R-:W-:Y:S01]  /*20e80*/  STL.64 [R1+0x1ac0], R22 ;  /* 0x001ac01601007387 */ /* 0x004fe20000100a00 */
[----:B----4-:R-:W-:Y:S02]  /*20e90*/  STL.64 [R1+0x1aa0], R6 ;  /* 0x001aa00601007387 */ /* 0x010fe40000100a00 */
[----:B------:R0:W-:Y:S02]  /*20ea0*/  STL.64 [R1+0x1a98], R4 ;  /* 0x001a980401007387 */ /* 0x0001e40000100a00 */
[----:B0-----:R-:W2:Y:S01]  /*20eb0*/  LDL.LU R4, [R1+0x130] ;  /* 0x0001300001047983 */ /* 0x001ea20000300800 */
[----:B------:R-:W2:Y:S02]  /*20ec0*/  LDL.LU R5, [R1+0x134] ;  /* 0x0001340001057983 */ /* 0x000ea40000300800 */
[----:B------:R-:W4:Y:S02]  /*20ed0*/  LDL.LU R6, [R1+0x138] ;  /* 0x0001380001067983 */ /* 0x000f240000300800 */
[----:B-----5:R-:W-:-:S02]  /*20ee0*/  IMAD.MOV.U32 R7, RZ, RZ, R28 ;  /* 0x000000ffff077224 */ /* 0x020fc400078e001c */
[----:B------:R-:W5:Y:S01]  /*20ef0*/  LDL.LU R28, [R1+0x1af8] ;  /* 0x001af800011c7983 */ /* 0x000f620000300800 */
[----:B------:R-:W2:Y:S02]  /*20f00*/  LDL.LU R22, [R1+0x218] ;  /* 0x0002180001167983 */ /* 0x000ea40000300800 */
[----:B------:R-:W2:Y:S02]  /*20f10*/  LDL.LU R23, [R1+0x21c] ;  /* 0x00021c0001177983 */ /* 0x000ea40000300800 */
        /* <DEDUP_REMOVED lines=8> */
[----:B------:R-:W3:Y:S02]  /*20fa0*/  LDL.LU R22, [R1+0x228] ;  /* 0x0002280001167983 */ /* 0x000ee40000300800 */
[----:B------:R-:W3:Y:S01]  /*20fb0*/  LDL.LU R23, [R1+0x22c] ;  /* 0x00022c0001177983 */ /* 0x000ee20000300800 */
[----:B----4-:R5:W-:Y:S01]  /*20fc0*/  STL.64 [R1+0x1ad0], R6 ;  /* 0x001ad00601007387 */ /* 0x010be20000100a00 */
[----:B--2---:R0:W-:Y:S01]  /*20fd0*/  STL.64 [R1+0x1ac8], R4 ;  /* 0x001ac80401007387 */ /* 0x0041e20000100a00 */
[----:B-----5:R-:W-:Y:S02]  /*20fe0*/  MOV R6, R28 ;  /* 0x0000001c00067202 */ /* 0x020fe40000000f00 */
[----:B0-----:R-:W2:Y:S01]  /*20ff0*/  LDL.LU R4, [R1+0x180] ;  /* 0x0001800001047983 */ /* 0x001ea20000300800 */
[----:B------:R-:W2:Y:S02]  /*21000*/  LDL.LU R5, [R1+0x184] ;  /* 0x0001840001057983 */ /* 0x000ea40000300800 */
[----:B------:R-:W4:Y:S02]  /*21010*/  LDL.LU R28, [R1+0x1af0] ;  /* 0x001af000011c7983 */ /* 0x000f240000300800 */
[----:B------:R-:W5:Y:S02]  /*21020*/  LDL.LU R7, [R1+0x18c] ;  /* 0x00018c0001077983 */ /* 0x000f640000300800 */
[----:B-----5:R-:W-:Y:S01]  /*21030*/  STL.64 [R1+0x1ae8], R6 ;  /* 0x001ae80601007387 */ /* 0x020fe20000100a00 */
[----:B--2---:R0:W-:Y:S03]  /*21040*/  STL.64 [R1+0x1ae0], R4 ;  /* 0x001ae00401007387 */ /* 0x0041e60000100a00 */
[----:B0-----:R-:W3:Y:S01]  /*21050*/  LDL.LU R4, [R1+0x190] ;  /* 0x0001900001047983 */ /* 0x001ee20000300800 */
[----:B------:R-:W3:Y:S02]  /*21060*/  LDL.LU R5, [R1+0x194] ;  /* 0x0001940001057983 */ /* 0x000ee40000300800 */
[----:B------:R-:W3:Y:S02]  /*21070*/  LDL.LU R6, [R1+0x198] ;  /* 0x0001980001067983 */ /* 0x000ee40000300800 */
[----:B----4-:R-:W-:-:S02]  /*21080*/  IMAD.MOV.U32 R7, RZ, RZ, R28 ;  /* 0x000000ffff077224 */ /* 0x010fc400078e001c */
[----:B------:R-:W2:Y:S01]  /*21090*/  LDL.LU R28, [R1+0x5c0] ;  /* 0x0005c000011c7983 */ /* 0x000ea20000300800 */
[----:B------:R-:W4:Y:S02]  /*210a0*/  LDL.LU R8, [R1+0xc0] ;  /* 0x0000c00001087983 */ /* 0x000f240000300800 */
[----:B------:R-:W4:Y:S02]  /*210b0*/  LDL.LU R9, [R1+0xc4] ;  /* 0x0000c40001097983 */ /* 0x000f240000300800 */
[----:B------:R-:W5:Y:S01]  /*210c0*/  LDL.LU R10, [R1+0xc8] ;  /* 0x0000c800010a7983 */ /* 0x000f620000300800 */
[----:B------:R-:W5:Y:S04]  /*210d0*/  LDL.LU R11, [R1+0xcc] ;  /* 0x0000cc00010b7983 */ /* 0x000f680000300800 */
[----:B-----5:R-:W-:Y:S01]  /*210e0*/  STL.64 [R1+0x1a58], R10 ;  /* 0x001a580a01007387 */ /* 0x020fe20000100a00 */
[----:B----4-:R0:W-:Y:S03]  /*210f0*/  STL.64 [R1+0x1a50], R8 ;  /* 0x001a500801007387 */ /* 0x0101e60000100a00 */
[----:B0-----:R-:W4:Y:S01]  /*21100*/  LDL.LU R8, [R1+0xd0] ;  /* 0x0000d00001087983 */ /* 0x001f220000300800 */
[----:B------:R-:W4:Y:S02]  /*21110*/  LDL.LU R9, [R1+0xd4] ;  /* 0x0000d40001097983 */ /* 0x000f240000300800 */
[----:B------:R-:W5:Y:S02]  /*21120*/  LDL.LU R10, [R1+0xd8] ;  /* 0x0000d800010a7983 */ /* 0x000f640000300800 */
[----:B------:R-:W5:Y:S01]  /*21130*/  LDL.LU R11, [R1+0xdc] ;  /* 0x0000dc00010b7983 */ /* 0x000f620000300800 */
[C---:B---3--:R-:W-:Y:S01]  /*21140*/  HMMA.16816.F32.BF16 R20, R24.reuse, R22, R4 ;  /* 0x000000161814723c */ /* 0x048fe20000041804 */
[----:B-----5:R-:W-:Y:S01]  /*21150*/  STL.64 [R1+0x1a78], R10 ;  /* 0x001a780a01007387 */ /* 0x020fe20000100a00 */
[----:B----4-:R0:W-:Y:S03]  /*21160*/  STL.64 [R1+0x1a70], R8 ;  /* 0x001a700801007387 */ /* 0x0101e60000100a00 */
[----:B0-----:R-:W3:Y:S01]  /*21170*/  LDL.LU R8, [R1+0xe0] ;  /* 0x0000e00001087983 */ /* 0x001ee20000300800 */
[----:B------:R-:W3:Y:S02]  /*21180*/  LDL.LU R9, [R1+0xe4] ;  /* 0x0000e40001097983 */ /* 0x000ee40000300800 */
[----:B------:R-:W3:Y:S02]  /*21190*/  LDL.LU R10, [R1+0xe8] ;  /* 0x0000e800010a7983 */ /* 0x000ee40000300800 */
[----:B------:R-:W3:Y:S01]  /*211a0*/  LDL.LU R11, [R1+0xec] ;  /* 0x0000ec00010b7983 */ /* 0x000ee20000300800 */
[----:B------:R-:W4:Y:S01]  /*211b0*/  LDL.LU R14, [R1+0x118] ;  /* 0x00011800010e7983 */ /* 0x000f220000300800 */
[----:B------:R-:W4:Y:S02]  /*211c0*/  LDL.LU R15, [R1+0x11c] ;  /* 0x00011c00010f7983 */ /* 0x000f240000300800 */
[----:B------:R-:W5:Y:S02]  /*211d0*/  LDL.LU R13, [R1+0x5d8] ;  /* 0x0005d800010d7983 */ /* 0x000f640000300800 */
[----:B------:R-:W4:Y:S01]  /*211e0*/  LDL.LU R16, [R1+0x80] ;  /* 0x0000800001107983 */ /* 0x000f220000300800 */
[----:B------:R-:W4:Y:S01]  /*211f0*/  LDL.LU R17, [R1+0x84] ;  /* 0x0000840001117983 */ /* 0x000f220000300800 */
[----:B------:R-:W4:Y:S02]  /*21200*/  LDL.LU R18, [R1+0x88] ;  /* 0x0000880001127983 */ /* 0x000f240000300800 */
[----:B------:R-:W4:Y:S02]  /*21210*/  LDL.LU R19, [R1+0x8c] ;  /* 0x00008c0001137983 */ /* 0x000f240000300800 */
[----:B------:R-:W2:Y:S01]  /*21220*/  LDL.LU.64 R6, [R1+0x1ae8] ;  /* 0x001ae80001067983 */ /* 0x000ea20000300a00 */
[----:B------:R-:W2:Y:S01]  /*21230*/  LDL.LU.64 R4, [R1+0x1ae0] ;  /* 0x001ae00001047983 */ /* 0x000ea20000300a00 */
        /* <DEDUP_REMOVED lines=23> */
[----:B0-----:R-:W2:Y:S01]  /*213b0*/  LDL.LU.64 R22, [R1+0x1a90] ;  /* 0x001a900001167983 */ /* 0x001ea20000300a00 */
[--C-:B------:R-:W-:Y:S01]  /*213c0*/  FADD R0, R29, -R12.reuse ;  /* 0x8000000c1d007221 */ /* 0x100fe20000000000 */
[C---:B--2---:R-:W-:Y:S02]  /*213d0*/  HMMA.16816.F32.BF16 R20, R24.reuse, R22, R4 ;  /* 0x000000161814723c */ /* 0x044fe40000041804 */
[----:B------:R-:W2:Y:S11]  /*213e0*/  LDL.LU.64 R4, [R1+0x1a88] ;  /* 0x001a880001047983 */ /* 0x000eb60000300a00 */
[----:B------:R-:W-:Y:S10]  /*213f0*/  @!UPT UIADD3 URZ, URZ, URZ, URZ ;  /* 0x0000003f3f3ff290 */ /* 0x000ff4000fffe03f */
[----:B------:R-:W-:Y:S01]  /*21400*/  STL.64 [R1+0x260], R20 ;  /* 0x0002601401007387 */ /* 0x000fe20000100a00 */
[----:B------:R0:W-:Y:S02]  /*21410*/  STL [R1+0x268], R22 ;  /* 0x0002681601007387 */ /* 0x0001e40000100800 */
[----:B------:R-:W-:Y:S02]  /*21420*/  IMAD.MOV.U32 R29, RZ, RZ, R23 ;  /* 0x000000ffff1d7224 */ /* 0x000fe400078e0017 */
[----:B0-----:R-:W3:Y:S03]  /*21430*/  LDL.LU.64 R22, [R1+0x1a80] ;  /* 0x001a800001167983 */ /* 0x001ee60000300a00 */
[----:B------:R0:W-:Y:S01]  /*21440*/  STL [R1+0x18f8], R29 ;  /* 0x0018f81d01007387 */ /* 0x0001e20000100800 */
[----:B---3--:R-:W-:Y:S01]  /*21450*/  HMMA.16816.F32.BF16 R20, R24, R22, R8 ;  /* 0x000000161814723c */ /* 0x008fe20000041808 */
[----:B------:R-:W3:Y:S01]  /*21460*/  LDL.LU.64 R10, [R1+0x1a78] ;  /* 0x001a7800010a7983 */ /* 0x000ee20000300a00 */
[----:B------:R-:W3:Y:S11]  /*21470*/  LDL.LU.64 R8, [R1+0x1a70] ;  /* 0x001a700001087983 */ /* 0x000ef60000300a00 */
[----:B------:R-:W-:Y:S10]  /*21480*/  @!UPT UIADD3 URZ, URZ, URZ, URZ ;  /* 0x0000003f3f3ff290 */ /* 0x000ff4000fffe03f */
[----:B------:R-:W-:Y:S01]  /*21490*/  STL.64 [R1+0x250], R20 ;  /* 0x0002501401007387 */ /* 0x000fe20000100a00 */
[----:B------:R1:W-:Y:S01]  /*214a0*/  STL [R1+0x25c], R23 ;  /* 0x00025c1701007387 */ /* 0x0003e20000100800 */
[----:B0-----:R-:W-:Y:S02]  /*214b0*/  MOV R29, R22 ;  /* 0x00000016001d7202 */ /* 0x001fe40000000f00 */
[----:B-1----:R-:W3:Y:S01]  /*214c0*/  LDL.LU.64 R22, [R1+0x1a68] ;  /* 0x001a680001167983 */ /* 0x002ee20000300a00 */
[----:B------:R-:W3:Y:S02]  /*214d0*/  LDL.LU R21, [R1+0x1a60] ;  /* 0x001a600001157983 */ /* 0x000ee40000300800 */
[----:B------:R-:W-:Y:S02]  /*214e0*/  FMUL R0, R0, 1.4426950216293334961 ;  /* 0x3fb8aa3b00007820 */ /* 0x000fe40000400000 */
[----:B--2---:R-:W-:Y:S02]  /*214f0*/  FADD R2, R4, -R12 ;  /* 0x8000000c04027221 */ /* 0x004fe40000000000 */
[----:B------:R0:W1:Y:S02]  /*21500*/  MUFU.EX2 R4, R0 ;  /* 0x0000000000047308 */ /* 0x0000640000000800 */
[----:B0-----:R-:W-:-:S06]  /*21510*/  FMUL R0, R2, 1.4426950216293334961 ;  /* 0x3fb8aa3b02007820 */ /* 0x001fcc0000400000 */
[----:B------:R-:W0:Y:S01]  /*21520*/  MUFU.EX2 R0, R0 ;  /* 0x0000000000007308 */ /* 0x000e220000000800 */
[----:B------:R2:W-:Y:S01]  /*21530*/  STL [R1+0x18fc], R29 ;  /* 0x0018fc1d01007387 */ /* 0x0005e20000100800 */
[----:B-1----:R-:W-:Y:S02]  /*21540*/  STL [R1+0x540], R4 ;  /* 0x0005400401007387 */ /* 0x002fe40000100800 */
[----:B---3--:R-:W-:Y:S02]  /*21550*/  FADD R2, R21, -R12 ;  /* 0x8000000c15027221 */ /* 0x008fe40000000000 */
[----:B------:R-:W-:Y:S01]  /*21560*/  HMMA.16816.F32.BF16 R20, R24, R22, R8 ;  /* 0x000000161814723c */ /* 0x000fe20000041808 */
[----:B------:R-:W3:Y:S01]  /*21570*/  LDL.LU.64 R10, [R1+0x1a58] ;  /* 0x001a5800010a7983 */ /* 0x000ee20000300a00 */
[----:B0-----:R-:W-:Y:S02]  /*21580*/  STL [R1+0x53c], R0 ;  /* 0x00053c0001007387 */ /* 0x001fe40000100800 */
[----:B------:R-:W3:Y:S11]  /*21590*/  LDL.LU.64 R8, [R1+0x1a50] ;  /* 0x001a500001087983 */ /* 0x000ef60000300a00 */
[----:B------:R-:W-:Y:S08]  /*215a0*/  @!UPT UIADD3 URZ, URZ, URZ, URZ ;  /* 0x0000003f3f3ff290 */ /* 0x000ff0000fffe03f */
[----:B------:R-:W-:Y:S01]  /*215b0*/  STL.64 [R1+0x240], R20 ;  /* 0x0002401401007387 */ /* 0x000fe20000100a00 */
[----:B------:R0:W-:Y:S02]  /*215c0*/  STL [R1+0x248], R22 ;  /* 0x0002481601007387 */ /* 0x0001e40000100800 */
[----:B--2---:R-:W-:Y:S02]  /*215d0*/  IMAD.MOV.U32 R29, RZ, RZ, R23 ;  /* 0x000000ffff1d7224 */ /* 0x004fe400078e0017 */
[----:B0-----:R-:W3:Y:S03]  /*215e0*/  LDL.LU.64 R22, [R1+0x1a48] ;  /* 0x001a480001167983 */ /* 0x001ee60000300a00 */
[----:B------:R-:W-:Y:S02]  /*215f0*/  STL [R1+0x1900], R29 ;  /* 0x0019001d01007387 */ /* 0x000fe40000100800 */
[----:B------:R-:W-:-:S02]  /*21600*/  FMUL R0, R2, 1.4426950216293334961 ;  /* 0x3fb8aa3b02007820 */ /* 0x000fc40000400000 */
[----:B------:R-:W-:Y:S02]  /*21610*/  FADD R2, R28, -R12 ;  /* 0x8000000c1c027221 */ /* 0x000fe40000000000 */
[----:B------:R0:W1:Y:S02]  /*21620*/  MUFU.EX2 R6, R0 ;  /* 0x0000000000067308 */ /* 0x0000640000000800 */
[----:B0-----:R-:W-:-:S06]  /*21630*/  FMUL R0, R2, 1.4426950216293334961 ;  /* 0x3fb8aa3b02007820 */ /* 0x001fcc0000400000 */
[----:B------:R-:W0:Y:S01]  /*21640*/  MUFU.EX2 R7, R0 ;  /* 0x0000000000077308 */ /* 0x000e220000000800 */
[C---:B---3--:R-:W-:Y:S11]  /*21650*/  HMMA.16816.F32.BF16 R8, R24.reuse, R22, R8 ;  /* 0x000000161808723c */ /* 0x048ff60000041808 */
[----:B------:R-:W-:Y:S11]  /*21660*/  @!UPT UIADD3 URZ, URZ, URZ, URZ ;  /* 0x0000003f3f3ff290 */ /* 0x000ff6000fffe03f */
[----:B------:R-:W-:Y:S01]  /*21670*/  @!UPT UIADD3 URZ, URZ, URZ, URZ ;  /* 0x0000003f3f3ff290 */ /* 0x000fe2000fffe03f */
[----:B------:R-:W-:Y:S01]  /*21680*/  STL.64 [R1+0x230], R8 ;  /* 0x0002300801007387 */ /* 0x000fe20000100a00 */
[----:B------:R4:W-:Y:S02]  /*21690*/  STL.64 [R1+0x238], R10 ;  /* 0x0002380a01007387 */ /* 0x0009e40000100a00 */
[C---:B----4-:R-:W-:Y:S01]  /*216a0*/  HMMA.16816.F32.BF16 R8, R24.reuse, R14, R16 ;  /* 0x0000000e1808723c */ /* 0x050fe20000041810 */
[----:B-1----:R-:W-:Y:S01]  /*216b0*/  STL [R1+0x538], R6 ;  /* 0x0005380601007387 */ /* 0x002fe20000100800 */
[----:B0-----:R-:W-:Y:S11]  /*216c0*/  STL [R1+0x534], R7 ;  /* 0x0005340701007387 */ /* 0x001ff60000100800 */
[----:B------:R-:W-:Y:S10]  /*216d0*/  @!UPT UIADD3 URZ, URZ, URZ, URZ ;  /* 0x0000003f3f3ff290 */ /* 0x000ff4000fffe03f */
[----:B------:R-:W-:Y:S01]  /*216e0*/  STL.64 [R1+0x220], R8 ;  /* 0x0002200801007387 */ /* 0x000fe20000100a00 */
[----:B------:R-:W-:Y:S02]  /*216f0*/  STL.64 [R1+0x228], R10 ;  /* 0x0002280a01007387 */ /* 0x000fe40000100a00 */
[----:B------:R-:W2:Y:S02]  /*21700*/  LDL.LU R14, [R1+0x98] ;  /* 0x00009800010e7983 */ /* 0x000ea40000300800 */
[----:B------:R-:W2:Y:S02]  /*21710*/  LDL.LU R15, [R1+0x9c] ;  /* 0x00009c00010f7983 */ /* 0x000ea40000300800 */
[----:B--2---:R0:W-:Y:S01]  /*21720*/  STL.64 [R1+0x19e8], R14 ;  /* 0x0019e80e01007387 */ /* 0x0041e20000100a00 */
[----:B------:R-:W2:Y:S02]  /*21730*/  LDL.LU R18, [R1+0x58] ;  /* 0x0000580001127983 */ /* 0x000ea40000300800 */
[----:B------:R-:W2:Y:S01]  /*21740*/  LDL.LU R19, [R1+0x5c] ;  /* 0x00005c0001137983 */ /* 0x000ea20000300800 */
[----:B0-----:R-:W3:Y:S01]  /*21750*/  LDL.LU R14, [R1+0xa8] ;  /* 0x0000a800010e7983 */ /* 0x001ee20000300800 */
[----:B------:R-:W3:Y:S02]  /*21760*/  LDL.LU R15, [R1+0xac] ;  /* 0x0000ac00010f7983 */ /* 0x000ee40000300800 */
[----:B-----5:R-:W-:Y:S01]  /*21770*/  FADD R2, R13, -R3 ;  /* 0x800000030d027221 */ /* 0x020fe20000000000 */
[----:B---3--:R-:W-:Y:S01]  /*21780*/  STL.64 [R1+0x1a00], R14 ;  /* 0x001a000e01007387 */ /* 0x008fe20000100a00 */
[----:B--2---:R0:W-:Y:S02]  /*21790*/  STL.64 [R1+0x19e0], R18 ;  /* 0x0019e01201007387 */ /* 0x0041e40000100a00 */
[----:B------:R-:W2:Y:S02]  /*217a0*/  LDL.LU R16, [R1] ;  /* 0x0000000001107983 */ /* 0x000ea40000300800 */
[----:B------:R-:W2:Y:S01]  /*217b0*/  LDL.LU R17, [R1+0x4] ;  /* 0x0000040001117983 */ /* 0x000ea20000300800 */
[----:B0-----:R-:W3:Y:S01]  /*217c0*/  LDL.LU R18, [R1+0x8] ;  /* 0x0000080001127983 */ /* 0x001ee20000300800 */
[----:B------:R-:W3:Y:S02]  /*217d0*/  LDL.LU R19, [R1+0xc] ;  /* 0x00000c0001137983 */ /* 0x000ee40000300800 */
[----:B------:R-:W4:Y:S02]  /*217e0*/  LDL.LU R14, [R1+0xb8] ;  /* 0x0000b800010e7983 */ /* 0x000f240000300800 */
[----:B------:R-:W4:Y:S01]  /*217f0*/  LDL.LU R15, [R1+0xbc] ;  /* 0x0000bc00010f7983 */ /* 0x000f220000300800 */
[----:B------:R-:W5:Y:S01]  /*21800*/  LDL.LU R10, [R1+0x108] ;  /* 0x00010800010a7983 */ /* 0x000f620000300800 */
[----:B------:R-:W5:Y:S02]  /*21810*/  LDL.LU R11, [R1+0x10c] ;  /* 0x00010c00010b7983 */ /* 0x000f640000300800 */
[----:B------:R-:W2:Y:S02]  /*21820*/  LDL.LU R23, [R1+0x5d0] ;  /* 0x0005d00001177983 */ /* 0x000ea40000300800 */
[----:B------:R-:W2:Y:S01]  /*21830*/  LDL.LU R13, [R1+0x5cc] ;  /* 0x0005cc00010d7983 */ /* 0x000ea20000300800 */
[----:B----4-:R0:W-:Y:S04]  /*21840*/  STL.64 [R1+0x1a20], R14 ;  /* 0x001a200e01007387 */ /* 0x0101e80000100a00 */
[----:B--2---:R-:W-:Y:S04]  /*21850*/  STL [R1+0x1a18], R13 ;  /* 0x001a180d01007387 */ /* 0x004fe80000100800 */
[----:B0-----:R-:W2:Y:S01]  /*21860*/  LDL.LU R14, [R1+0xf8] ;  /* 0x0000f800010e7983 */ /* 0x001ea20000300800 */
[----:B------:R-:W2:Y:S02]  /*21870*/  LDL.LU R15, [R1+0xfc] ;  /* 0x0000fc00010f7983 */ /* 0x000ea40000300800 */
[----:B------:R-:W4:Y:S01]  /*21880*/  LDL.LU R12, [R1+0x5d4] ;  /* 0x0005d400010c7983 */ /* 0x000f220000300800 */
[----:B--2---:R-:W-:Y:S01]  /*21890*/  STL.64 [R1+0x1a40], R14 ;  /* 0x001a400e01007387 */ /* 0x004fe20000100a00 */
[----:B----4-:R0:W-:Y:S03]  /*218a0*/  STL [R1+0x1a38], R12 ;  /* 0x001a380c01007387 */ /* 0x0101e60000100800 */
[----:B0-----:R-:W5:Y:S01]  /*218b0*/  LDL.LU R12, [R1+0x70] ;  /* 0x00007000010c7983 */ /* 0x001f620000300800 */
[----:B------:R-:W5:Y:S02]  /*218c0*/  LDL.LU R13, [R1+0x74] ;  /* 0x00007400010d7983 */ /* 0x000f640000300800 */
[----:B------:R-:W5:Y:S02]  /*218d0*/  LDL.LU R14, [R1+0x78] ;  /* 0x00007800010e7983 */ /* 0x000f640000300800 */
[----:B------:R-:W5:Y:S01]  /*218e0*/  LDL.LU R15, [R1+0x7c] ;  /* 0x00007c00010f7983 */ /* 0x000f620000300800 */
[----:B---3--:R-:W-:Y:S01]  /*218f0*/  STL.64 [R1+0x19f8], R18 ;  /* 0x0019f81201007387 */ /* 0x008fe20000100a00 */
[----:B------:R0:W-:Y:S03]  /*21900*/  STL.64 [R1+0x19f0], R16 ;  /* 0x0019f01001007387 */ /* 0x0001e60000100a00 */
[----:B0-----:R-:W2:Y:S01]  /*21910*/  LDL.LU R16, [R1+0x20] ;  /* 0x0000200001107983 */ /* 0x001ea20000300800 */
[----:B------:R-:W2:Y:S02]  /*21920*/  LDL.LU R17, [R1+0x24] ;  /* 0x0000240001117983 */ /* 0x000ea40000300800 */
[----:B------:R-:W3:Y:S02]  /*21930*/  LDL.LU R18, [R1+0x28] ;  /* 0x0000280001127983 */ /* 0x000ee40000300800 */
[----:B------:R-:W3:Y:S01]  /*21940*/  LDL.LU R19, [R1+0x2c] ;  /* 0x00002c0001137983 */ /* 0x000ee20000300800 */
[----:B------:R-:W0:Y:S04]  /*21950*/  S2R R28, SR_TID.X ;  /* 0x00000000001c7919 */ /* 0x000e280000002100 */
[----:B------:R-:W1:Y:S04]  /*21960*/  S2R R22, SR_TID.X ;  /* 0x0000000000167919 */ /* 0x000e680000002100 */
[----:B---3--:R-:W-:Y:S01]  /*21970*/  STL.64 [R1+0x1a10], R18 ;  /* 0x001a101201007387 */ /* 0x008fe20000100a00 */
[----:B--2---:R2:W-:Y:S03]  /*21980*/  STL.64 [R1+0x1a08], R16 ;  /* 0x001a081001007387 */ /* 0x0045e60000100a00 */
[----:B--2---:R-:W2:Y:S01]  /*21990*/  LDL.LU R16, [R1+0x30] ;  /* 0x0000300001107983 */ /* 0x004ea20000300800 */
[----:B------:R-:W2:Y:S02]  /*219a0*/  LDL.LU R17, [R1+0x34] ;  /* 0x0000340001117983 */ /* 0x000ea40000300800 */
[----:B------:R-:W3:Y:S02]  /*219b0*/  LDL.LU R18, [R1+0x38] ;  /* 0x0000380001127983 */ /* 0x000ee40000300800 */
[----:B------:R-:W3:Y:S01]  /*219c0*/  LDL.LU R19, [R1+0x3c] ;  /* 0x00003c0001137983 */ /* 0x000ee20000300800 */
[----:B-----5:R-:W-:Y:S01]  /*219d0*/  HMMA.16816.F32.BF16 R12, R24, R10, R12 ;  /* 0x0000000a180c723c */ /* 0x020fe2000004180c */
[----:B0-----:R-:W-:Y:S01]  /*219e0*/  LOP3.LUT R28, R28, 0x7, RZ, 0xc0, !PT ;  /* 0x000000071c1c7812 */ /* 0x001fe200078ec0ff */
[----:B-1----:R-:W-:-:S04]  /*219f0*/  IMAD.SHL.U32 R22, R22, 0x2, RZ ;  /* 0x0000000216167824 */ /* 0x002fc800078e00ff */
[----:B------:R-:W-:-:S05]  /*21a00*/  IMAD R28, R28, 0x110, RZ ;  /* 0x000001101c1c7824 */ /* 0x000fca00078e02ff */
[----:B------:R-:W-:-:S04]  /*21a10*/  LOP3.LUT R28, R28, 0x30, R22, 0x78, !PT ;  /* 0x000000301c1c7812 */ /* 0x000fc800078e7816 */
[----:B------:R-:W-:Y:S01]  /*21a20*/  LOP3.LUT R28, R28, 0x40, RZ, 0x3c, !PT ;  /* 0x000000401c1c7812 */ /* 0x000fe200078e3cff */
[----:B---3--:R-:W-:Y:S01]  /*21a30*/  STL.64 [R1+0x1a30], R18 ;  /* 0x001a301201007387 */ /* 0x008fe20000100a00 */
[----:B--2---:R0:W-:Y:S03]  /*21a40*/  STL.64 [R1+0x1a28], R16 ;  /* 0x001a281001007387 */ /* 0x0041e60000100a00 */
[----:B0-----:R-:W2:Y:S01]  /*21a50*/  LDL.LU R16, [R1+0x60] ;  /* 0x0000600001107983 */ /* 0x001ea20000300800 */
[----:B------:R-:W2:Y:S02]  /*21a60*/  LDL.LU R17, [R1+0x64] ;  /* 0x0000640001117983 */ /* 0x000ea40000300800 */
[----:B------:R-:W2:Y:S02]  /*21a70*/  LDL.LU R18, [R1+0x68] ;  /* 0x0000680001127983 */ /* 0x000ea40000300800 */
[----:B------:R-:W2:Y:S01]  /*21a80*/  LDL.LU R19, [R1+0x6c] ;  /* 0x00006c0001137983 */ /* 0x000ea20000300800 */
[----:B------:R-:W3:Y:S01]  /*21a90*/  LDL.LU R22, [R1+0x48] ;  /* 0x0000480001167983 */ /* 0x000ee20000300800 */
[----:B------:R-:W4:Y:S02]  /*21aa0*/  LDL.LU R10, [R1+0x18] ;  /* 0x00001800010a7983 */ /* 0x000f240000300800 */
[----:B------:R-:W-:Y:S02]  /*21ab0*/  STL.64 [R1+0x210], R12 ;  /* 0x0002100c01007387 */ /* 0x000fe40000100a00 */
[----:B------:R-:W-:Y:S02]  /*21ac0*/  STL.64 [R1+0x218], R14 ;  /* 0x0002180e01007387 */ /* 0x000fe40000100a00 */
[----:B------:R-:W0:Y:S04]  /*21ad0*/  LDSM.16.M88.4 R12, [R28+0x20000] ;  /* 0x020000001c0c783b */ /* 0x000e280000000200 */
[----:B------:R-:W4:Y:S04]  /*21ae0*/  LDL.LU R11, [R1+0x1c] ;  /* 0x00001c00010b7983 */ /* 0x000f280000300800 */
[----:B0-----:R0:W-:Y:S01]  /*21af0*/  STL.64 [R1+0x3d8], R14 ;  /* 0x0003d80e01007387 */ /* 0x0011e20000100a00 */
[----:B------:R-:W-:-:S03]  /*21b00*/  IMAD.MOV.U32 R9, RZ, RZ, R12 ;  /* 0x000000ffff097224 */ /* 0x000fc600078e000c */
[----:B0-----:R-:W2:Y:S01]  /*21b10*/  LDL.LU.64 R14, [R1+0x1a40] ;  /* 0x001a4000010e7983 */ /* 0x001ea20000300a00 */
[----:B------:R-:W5:Y:S02]  /*21b20*/  LDL.LU R12, [R1+0x1a38] ;  /* 0x001a3800010c7983 */ /* 0x000f640000300800 */
[----:B------:R-:W-:Y:S02]  /*21b30*/  FMUL R0, R2, 1.4426950216293334961 ;  /* 0x3fb8aa3b02007820 */ /* 0x000fe40000400000 */
[----:B------:R-:W-:Y:S01]  /*21b40*/  FADD R2, R23, -R3 ;  /* 0x8000000317027221 */ /* 0x000fe20000000000 */
[----:B------:R-:W-:Y:S02]  /*21b50*/  MOV R23, R5 ;  /* 0x0000000500177202 */ /* 0x000fe40000000f00 */
[----:B------:R0:W1:Y:S01]  /*21b60*/  MUFU.EX2 R5, R0 ;  /* 0x0000000000057308 */ /* 0x0000620000000800 */
[----:B------:R-:W-:Y:S02]  /*21b70*/  IMAD.MOV.U32 R8, RZ, RZ, R13 ;  /* 0x000000ffff087224 */ /* 0x000fe400078e000d */
[----:B0-----:R-:W-:-:S06]  /*21b80*/  FMUL R0, R2, 1.4426950216293334961 ;  /* 0x3fb8aa3b02007820 */ /* 0x001fcc0000400000 */
[----:B------:R-:W0:Y:S01]  /*21b90*/  MUFU.EX2 R0, R0 ;  /* 0x0000000000007308 */ /* 0x000e220000000800 */
[----:B-1----:R-:W-:Y:S01]  /*21ba0*/  STL [R1+0x530], R5 ;  /* 0x0005300501007387 */ /* 0x002fe20000100800 */
[--C-:B-----5:R-:W-:Y:S02]  /*21bb0*/  FADD R2, R12, -R3.reuse ;  /* 0x800000030c027221 */ /* 0x120fe40000000000 */
[----:B--2---:R-:W-:Y:S01]  /*21bc0*/  HMMA.16816.F32.BF16 R12, R24, R14, R16 ;  /* 0x0000000e180c723c */ /* 0x004fe20000041810 */
[----:B------:R-:W2:Y:S01]  /*21bd0*/  LDL.LU.64 R18, [R1+0x1a30] ;  /* 0x001a300001127983 */ /* 0x000ea20000300a00 */
[----:B0-----:R-:W-:Y:S02]  /*21be0*/  STL [R1+0x52c], R0 ;  /* 0x00052c0001007387 */ /* 0x001fe40000100800 */
[----:B------:R-:W2:Y:S11]  /*21bf0*/  LDL.LU.64 R16, [R1+0x1a28] ;  /* 0x001a280001107983 */ /* 0x000eb60000300a00 */
[----:B------:R-:W-:Y:S08]  /*21c00*/  @!UPT UIADD3 URZ, URZ, URZ, URZ ;  /* 0x0000003f3f3ff290 */ /* 0x000ff0000fffe03f */
[----:B------:R-:W-:Y:S01]  /*21c10*/  STL.64 [R1+0x200], R12 ;  /* 0x0002000c01007387 */ /* 0x000fe20000100a00 */
[----:B------:R0:W-:Y:S01]  /*21c20*/  STL [R1+0x20c], R15 ;  /* 0x00020c0f01007387 */ /* 0x0001e20000100800 */
[----:B------:R-:W-:Y:S02]  /*21c30*/  MOV R29, R14 ;  /* 0x0000000e001d7202 */ /* 0x000fe40000000f00 */
[----:B0-----:R-:W2:Y:S01]  /*21c40*/  LDL.LU.64 R14, [R1+0x1a20] ;  /* 0x001a2000010e7983 */ /* 0x001ea20000300a00 */
[----:B------:R-:W5:Y:S02]  /*21c50*/  LDL.LU R13, [R1+0x1a18] ;  /* 0x001a1800010d7983 */ /* 0x000f640000300800 */
[----:B------:R-:W-:Y:S02]  /*21c60*/  FMUL R0, R2, 1.4426950216293334961 ;  /* 0x3fb8aa3b02007820 */ /* 0x000fe40000400000 */
[----:B------:R-:W-:Y:S01]  /*21c70*/  STL [R1+0x1904], R29 ;  /* 0x0019041d01007387 */ /* 0x000fe20000100800 */
[----:B------:R-:W-:Y:S01]  /*21c80*/  STL [R1+0x17e8], R3 ;  /* 0x0017e80301007387 */ /* 0x000fe20000100800 */
[----:B-----5:R-:W-:-:S02]  /*21c90*/  FADD R2, R13, -R3 ;  /* 0x800000030d027221 */ /* 0x020fc40000000000 */
[C---:B--2---:R-:W-:Y:S01]  /*21ca0*/  HMMA.16816.F32.BF16 R12, R24.reuse, R14, R16 ;  /* 0x0000000e180c723c */ /* 0x044fe20000041810 */
[----:B------:R-:W2:Y:S01]  /*21cb0*/  LDL.LU.64 R18, [R1+0x1a10] ;  /* 0x001a100001127983 */ /* 0x000ea20000300a00 */
[----:B------:R-:W2:Y:S11]  /*21cc0*/  LDL.LU.64 R16, [R1+0x1a08] ;  /* 0x001a080001107983 */ /* 0x000eb60000300a00 */
[----:B------:R-:W-:Y:S10]  /*21cd0*/  @!UPT UIADD3 URZ, URZ, URZ, URZ ;  /* 0x0000003f3f3ff290 */ /* 0x000ff4000fffe03f */
[----:B------:R-:W-:Y:S01]  /*21ce0*/  STL.64 [R1+0x1e0], R12 ;  /* 0x0001e00c01007387 */ /* 0x000fe20000100a00 */
[----:B------:R0:W-:Y:S03]  /*21cf0*/  STL.64 [R1+0x1e8], R14 ;  /* 0x0001e80e01007387 */ /* 0x0001e60000100a00 */
[----:B0-----:R-:W2:Y:S01]  /*21d00*/  LDL.LU.64 R14, [R1+0x1a00] ;  /* 0x001a0000010e7983 */ /* 0x001ea20000300a00 */
[----:B------:R-:W0:Y:S03]  /*21d10*/  MUFU.EX2 R7, R0 ;  /* 0x0000000000077308 */ /* 0x000e260000000800 */
[----:B0-----:R-:W-:Y:S01]  /*21d20*/  STL [R1+0x528], R7 ;  /* 0x0005280701007387 */ /* 0x001fe20000100800 */
[C---:B--2---:R-:W-:Y:S03]  /*21d30*/  HMMA.16816.F32.BF16 R12, R24.reuse, R14, R16 ;  /* 0x0000000e180c723c */ /* 0x044fe60000041810 */
[----:B------:R-:W2:Y:S01]  /*21d40*/  LDL.LU.64 R18, [R1+0x19f8] ;  /* 0x0019f80001127983 */ /* 0x000ea20000300a00 */
[----:B------:R-:W2:Y:S11]  /*21d50*/  LDL.LU.64 R16, [R1+0x19f0] ;  /* 0x0019f00001107983 */ /* 0x000eb60000300a00 */
[----:B------:R-:W-:Y:S08]  /*21d60*/  @!UPT UIADD3 URZ, URZ, URZ, URZ ;  /* 0x0000003f3f3ff290 */ /* 0x000ff0000fffe03f */
        /* <DEDUP_REMOVED lines=10> */
[----:B------:R-:W-:-:S04]  /*21e10*/  FMUL R2, R2, 1.4426950216293334961 ;  /* 0x3fb8aa3b02027820 */ /* 0x000fc80000400000 */
[----:B------:R-:W0:Y:S02]  /*21e20*/  MUFU.EX2 R3, R2 ;  /* 0x0000000200037308 */ /* 0x000e240000000800 */
[----:B0-----:R-:W-:Y:S01]  /*21e30*/  STL [R1+0x524], R3 ;  /* 0x0005240301007387 */ /* 0x001fe20000100800 */
[C---:B--2---:R-:W-:Y:S03]  /*21e40*/  HMMA.16816.F32.BF16 R12, R24.reuse, R18, R12 ;  /* 0x00000012180c723c */ /* 0x044fe6000004180c */
[----:B------:R-:W3:Y:S01]  /*21e50*/  LDL.LU.64 R18, [R1+0x19c8] ;  /* 0x0019c80001127983 */ /* 0x000ee20000300a00 */
[----:B------:R-:W3:Y:S11]  /*21e60*/  LDL.LU.64 R16, [R1+0x19c0] ;  /* 0x0019c00001107983 */ /* 0x000ef60000300a00 */
[----:B------:R-:W-:Y:S09]  /*21e70*/  @!UPT UIADD3 URZ, URZ, URZ, URZ ;  /* 0x0000003f3f3ff290 */ /* 0x000ff2000fffe03f */
[----:B------:R-:W-:Y:S01]  /*21e80*/  IMAD.MOV.U32 R29, RZ, RZ, R13 ;  /* 0x000000ffff1d7224 */ /* 0x000fe200078e000d */
[----:B------:R-:W-:Y:S01]  /*21e90*/  STL [R1+0x120], R12 ;  /* 0x0001200c01007387 */ /* 0x000fe20000100800 */
[----:B------:R0:W-:Y:S03]  /*21ea0*/  STL.64 [R1+0x128], R14 ;  /* 0x0001280e01007387 */ /* 0x0001e60000100a00 */
[----:B0-----:R-:W2:Y:S04]  /*21eb0*/  LDL R14, [R1+0x52c] ;  /* 0x00052c00010e7983 */ /* 0x001ea80000100800 */
[----:B------:R-:W5:Y:S01]  /*21ec0*/  LDL R15, [R1+0x534] ;  /* 0x00053400010f7983 */ /* 0x000f620000100800 */
[----:B------:R0:W-:Y:S01]  /*21ed0*/  STL [R1+0x1908], R29 ;  /* 0x0019081d01007387 */ /* 0x0001e20000100800 */
[C---:B---3--:R-:W-:Y:S02]  /*21ee0*/  HMMA.16816.F32.BF16 R16, R24.reuse, R22, R16 ;  /* 0x000000161810723c */ /* 0x048fe40000041810 */
[----:B------:R-:W4:Y:S01]  /*21ef0*/  LDL.LU.64 R22, [R1+0x19b8] ;  /* 0x0019b80001167983 */ /* 0x000f220000300a00 */
[----:B------:R-:W4:Y:S02]  /*21f00*/  LDL.LU.64 R20, [R1+0x19b0] ;  /* 0x0019b00001147983 */ /* 0x000f240000300a00 */
[----:B------:R-:W-:Y:S01]  /*21f10*/  IMAD.MOV.U32 R12, RZ, RZ, R9 ;  /* 0x000000ffff0c7224 */ /* 0x000fe200078e0009 */
[----:B------:R-:W-:Y:S11]  /*21f20*/  MOV R13, R8 ;  /* 0x00000008000d7202 */ /* 0x000ff60000000f00 */
[----:B------:R-:W-:Y:S06]  /*21f30*/  @!UPT UIADD3 URZ, URZ, URZ, URZ ;  /* 0x0000003f3f3ff290 */ /* 0x000fec000fffe03f */
[----:B------:R-:W-:Y:S01]  /*21f40*/  STL.64 [R1+0xf0], R16 ;  /* 0x0000f01001007387 */ /* 0x000fe20000100a00 */
[----:B------:R-:W-:Y:S02]  /*21f50*/  STL [R1+0xf8], R18 ;  /* 0x0000f81201007387 */ /* 0x000fe40000100800 */
[----:B------:R-:W-:Y:S02]  /*21f60*/  IMAD.MOV.U32 R2, RZ, RZ, R19 ;  /* 0x000000ffff027224 */ /* 0x000fe400078e0013 */
[----:B------:R-:W3:Y:S03]  /*21f70*/  LDL R19, [R1+0x53c] ;  /* 0x00053c0001137983 */ /* 0x000ee60000100800 */
[----:B------:R-:W-:Y:S01]  /*21f80*/  STL [R1+0x1918], R2 ;  /* 0x0019180201007387 */ /* 0x000fe20000100800 */
[----:B----4-:R-:W-:Y:S01]  /*21f90*/  HMMA.16816.F32.BF16 R20, R24, R10, R20 ;  /* 0x0000000a1814723c */ /* 0x010fe20000041814 */
[----:B------:R-:W4:Y:S01]  /*21fa0*/  LDL.LU.64 R10, [R1+0x19a8] ;  /* 0x0019a800010a7983 */ /* 0x000f220000300a00 */
[----:B------:R-:W4:Y:S01]  /*21fb0*/  LDL.LU.64 R8, [R1+0x19a0] ;  /* 0x0019a00001087983 */ /* 0x000f220000300a00 */
[----:B--2---:R-:W-:-:S02]  /*21fc0*/  F2FP.BF16.PACK_AB R5, R14, R5 ;  /* 0x000000050e05723e */ /* 0x004fc400000010ff */
[----:B-----5:R-:W-:Y:S02]  /*21fd0*/  F2FP.BF16.PACK_AB R6, R15, R6 ;  /* 0x000000060f06723e */ /* 0x020fe400000010ff */
[----:B------:R-:W-:Y:S01]  /*21fe0*/  F2FP.BF16.PACK_AB R7, R3, R7 ;  /* 0x000000070307723e */ /* 0x000fe200000010ff */
[----:B------:R-:W-:Y:S01]  /*21ff0*/  LDSM.16.M88.4 R24, [R28+0x23800] ;  /* 0x023800001c18783b */ /* 0x000fe20000000200 */
[----:B---3--:R-:W-:Y:S11]  /*22000*/  F2FP.BF16.PACK_AB R4, R19, R4 ;  /* 0x000000041304723e */ /* 0x008ff600000010ff */
[----:B------:R-:W-:Y:S04]  /*22010*/  @!UPT UIADD3 URZ, URZ, URZ, URZ ;  /* 0x0000003f3f3ff290 */ /* 0x000fe8000fffe03f */
[----:B------:R-:W-:Y:S01]  /*22020*/  MOV R0, R23 ;  /* 0x0000001700007202 */ /* 0x000fe20000000f00 */
[----:B0-----:R-:W-:Y:S01]  /*22030*/  IMAD.MOV.U32 R29, RZ, RZ, R22 ;  /* 0x000000ffff1d7224 */ /* 0x001fe200078e0016 */
[----:B------:R-:W-:Y:S03]  /*22040*/  STL.64 [R1+0x30], R20 ;  /* 0x0000301401007387 */ /* 0x000fe60000100a00 */
[----:B------:R-:W-:Y:S02]  /*22050*/  STL [R1+0x1930], R0 ;  /* 0x0019300001007387 */ /* 0x000fe40000100800 */
[----:B------:R-:W-:Y:S01]  /*22060*/  LDSM.16.M88.4 R20, [R28+0x23000] ;  /* 0x023000001c14783b */ /* 0x000fe20000000200 */
[----:B------:R-:W-:Y:S04]  /*22070*/  LDSM.16.M88.4 R16, [R28+0x22800] ;  /* 0x022800001c10783b */ /* 0x000fe80000000200 */
[----:B------:R-:W-:Y:S01]  /*22080*/  STL [R1+0x191c], R29 ;  /* 0x00191c1d01007387 */ /* 0x000fe20000100800 */
[----:B------:R-:W-:Y:S02]  /*22090*/  STL.64 [R1+0x1998], R6 ;  /* 0x0019980601007387 */ /* 0x000fe40000100a00 */
[----:B------:R-:W-:Y:S01]  /*220a0*/  STL.64 [R1+0x1990], R4 ;  /* 0x0019900401007387 */ /* 0x000fe20000100a00 */
[----:B----4-:R-:W-:Y:S01]  /*220b0*/  HMMA.16816.F32.BF16 R8, R4, R12, R8 ;  /* 0x0000000c0408723c */ /* 0x010fe20000041808 */
[----:B------:R-:W0:Y:S11]  /*220c0*/  LDSM.16.M88.4 R12, [R28+0x20800] ;  /* 0x020800001c0c783b */ /* 0x000e360000000200 */
[----:B------:R-:W-:Y:S11]  /*220d0*/  @!UPT UIADD3 URZ, URZ, URZ, URZ ;  /* 0x0000003f3f3ff290 */ /* 0x000ff6000fffe03f */
[----:B------:R-:W-:Y:S01]  /*220e0*/  STL.64 [R1+0x20], R8 ;  /* 0x0000200801007387 */ /* 0x000fe20000100a00 */
[----:B------:R-:W-:Y:S02]  /*220f0*/  STL.64 [R1+0x28], R10 ;  /* 0x0000280a01007387 */ /* 0x000fe40000100a00 */
[----:B------:R-:W1:Y:S01]  /*22100*/  LDSM.16.M88.4 R8, [R28+0x21000] ;  /* 0x021000001c08783b */ /* 0x000e620000000200 */
[----:B0-----:R-:W-:Y:S03]  /*22110*/  STL.64 [R1+0xa8], R14 ;  /* 0x0000a80e01007387 */ /* 0x001fe60000100a00 */
[----:B------:R-:W-:Y:S02]  /*22120*/  IMAD.MOV.U32 R2, RZ, RZ, R12 ;  /* 0x000000ffff027224 */ /* 0x000fe400078e000c */
[----:B------:R-:W-:Y:S02]  /*22130*/  IMAD.MOV.U32 R0, RZ, RZ, R13 ;  /* 0x000000ffff007224 */ /* 0x000fe400078e000d */
[----:B------:R-:W-:Y:S01]  /*22140*/  LDSM.16.M88.4 R12, [R28+0x22000] ;  /* 0x022000001c0c783b */ /* 0x000fe20000000200 */
[----:B-1----:R-:W-:-:S03]  /*22150*/  MOV R5, R8 ;  /* 0x0000000800057202 */ /* 0x002fc60000000f00 */
[----:B------:R-:W-:Y:S01]  /*22160*/  STL.64 [R1+0x98], R10 ;  /* 0x0000980a01007387 */ /* 0x000fe20000100a00 */
[----:B------:R-:W-:Y:S02]  /*22170*/  IMAD.MOV.U32 R4, RZ, RZ, R9 ;  /* 0x000000ffff047224 */ /* 0x000fe400078e0009 */
[----:B------:R-:W0:Y:S04]  /*22180*/  LDSM.16.M88.4 R8, [R28+0x21800] ;  /* 0x021800001c08783b */ /* 0x000e280000000200 */
[----:B0-----:R-:W-:-:S05]  /*22190*/  IMAD.MOV.U32 R3, RZ, RZ, R11 ;  /* 0x000000ffff037224 */ /* 0x001fca00078e000b */
[----:B------:R-:W-:Y:S01]  /*221a0*/  STL [R1+0x17ec], R3 ;  /* 0x0017ec0301007387 */ /* 0x000fe20000100800 */
[----:B------:R-:W-:Y:S02]  /*221b0*/  STL [R1+0x88], R10 ;  /* 0x0000880a01007387 */ /* 0x000fe40000100800 */
[----:B------:R0:W-:Y:S02]  /*221c0*/  STL.64 [R1+0x1960], R8 ;  /* 0x0019600801007387 */ /* 0x0001e40000100a00 */
[----:B0-----:R-:W-:Y:S01]  /*221d0*/  MOV R8, R5 ;  /* 0x0000000500087202 */ /* 0x001fe20000000f00 */
[----:B------:R-:W-:Y:S02]  /*221e0*/  IMAD.MOV.U32 R9, RZ, RZ, R4 ;  /* 0x000000ffff097224 */ /* 0x000fe400078e0004 */
[----:B------:R-:W0:Y:S04]  /*221f0*/  LDSM.16.M88.4 R4, [R28+0x24000] ;  /* 0x024000001c04783b */ /* 0x000e280000000200 */
[----:B------:R-:W-:Y:S01]  /*22200*/  STL.64 [R1+0x1978], R8 ;  /* 0x0019780801007387 */ /* 0x000fe20000100a00 */
[----:B------:R-:W-:Y:S02]  /*22210*/  STL [R1+0x194c], R20 ;  /* 0x00194c1401007387 */ /* 0x000fe40000100800 */
[----:B------:R-:W-:Y:S02]  /*22220*/  STL.64 [R1+0x78], R14 ;  /* 0x0000780e01007387 */ /* 0x000fe40000100a00 */
[----:B------:R1:W-:Y:S02]  /*22230*/  STL.64 [R1+0x1958], R12 ;  /* 0x0019580c01007387 */ /* 0x0003e40000100a00 */
[----:B-1----:R-:W2:Y:S01]  /*22240*/  LDL.LU R12, [R1+0x370] ;  /* 0x00037000010c7983 */ /* 0x002ea20000300800 */
[----:B------:R-:W2:Y:S02]  /*22250*/  LDL.LU R13, [R1+0x374] ;  /* 0x00037400010d7983 */ /* 0x000ea40000300800 */
[----:B------:R-:W3:Y:S02]  /*22260*/  LDL.LU R14, [R1+0x378] ;  /* 0x00037800010e7983 */ /* 0x000ee40000300800 */
[----:B------:R-:W3:Y:S02]  /*22270*/  LDL.LU R15, [R1+0x37c] ;  /* 0x00037c00010f7983 */ /* 0x000ee40000300800 */
[----:B---3--:R-:W-:Y:S01]  /*22280*/  STL.64 [R1+0x1970], R14 ;  /* 0x0019700e01007387 */ /* 0x008fe20000100a00 */
[----:B--2---:R1:W-:Y:S03]  /*22290*/  STL.64 [R1+0x1968], R12 ;  /* 0x0019680c01007387 */ /* 0x0043e60000100a00 */
[----:B-1----:R-:W2:Y:S01]  /*222a0*/  LDL.LU R12, [R1+0x380] ;  /* 0x00038000010c7983 */ /* 0x002ea20000300800 */
[----:B------:R-:W2:Y:S02]  /*222b0*/  LDL.LU R13, [R1+0x384] ;  /* 0x00038400010d7983 */ /* 0x000ea40000300800 */
[----:B------:R-:W3:Y:S02]  /*222c0*/  LDL.LU R14, [R1+0x388] ;  /* 0x00038800010e7983 */ /* 0x000ee40000300800 */
[----:B------:R-:W3:Y:S01]  /*222d0*/  LDL.LU R15, [R1+0x38c] ;  /* 0x00038c00010f7983 */ /* 0x000ee20000300800 */
[----:B------:R-:W-:Y:S01]  /*222e0*/  MOV R9, R0 ;  /* 0x0000000000097202 */ /* 0x000fe20000000f00 */
[----:B---3--:R-:W-:Y:S01]  /*222f0*/  STL.64 [R1+0x1988], R14 ;  /* 0x0019880e01007387 */ /* 0x008fe20000100a00 */
[----:B--2---:R1:W-:Y:S03]  /*22300*/  STL.64 [R1+0x1980], R12 ;  /* 0x0019800c01007387 */ /* 0x0043e60000100a00 */
[----:B-1----:R-:W2:Y:S01]  /*22310*/  LDL.LU R12, [R1+0x390] ;  /* 0x00039000010c7983 */ /* 0x002ea20000300800 */
[----:B------:R-:W2:Y:S02]  /*22320*/  LDL.LU R13, [R1+0x394] ;  /* 0x00039400010d7983 */ /* 0x000ea40000300800 */
[----:B------:R-:W2:Y:S02]  /*22330*/  LDL.LU R14, [R1+0x398] ;  /* 0x00039800010e7983 */ /* 0x000ea40000300800 */
[----:B------:R-:W2:Y:S01]  /*22340*/  LDL.LU R15, [R1+0x39c] ;  /* 0x00039c00010f7983 */ /* 0x000ea20000300800 */
[----:B------:R-:W-:Y:S01]  /*22350*/  STL [R1+0x1948], R21 ;  /* 0x0019481501007387 */ /* 0x000fe20000100800 */
[----:B------:R-:W-:Y:S02]  /*22360*/  STL.64 [R1+0x68], R18 ;  /* 0x0000681201007387 */ /* 0x000fe40000100a00 */
[----:B------:R1:W-:Y:S02]  /*22370*/  STL.64 [R1+0x1950], R16 ;  /* 0x0019501001007387 */ /* 0x0003e40000100a00 */
[----:B-1----:R-:W3:Y:S01]  /*22380*/  LDL.LU R16, [R1+0x360] ;  /* 0x0003600001107983 */ /* 0x002ee20000300800 */
[----:B------:R-:W3:Y:S02]  /*22390*/  LDL.LU R17, [R1+0x364] ;  /* 0x0003640001117983 */ /* 0x000ee40000300800 */
[----:B------:R-:W3:Y:S02]  /*223a0*/  LDL.LU R18, [R1+0x368] ;  /* 0x0003680001127983 */ /* 0x000ee40000300800 */
[----:B------:R-:W3:Y:S01]  /*223b0*/  LDL.LU R19, [R1+0x36c] ;  /* 0x00036c0001137983 */ /* 0x000ee20000300800 */
[----:B0-----:R-:W-:Y:S01]  /*223c0*/  STL.64 [R1+0xc0], R4 ;  /* 0x0000c00401007387 */ /* 0x001fe20000100a00 */
[----:B------:R-:W-:Y:S02]  /*223d0*/  STL.64 [R1+0xc8], R6 ;  /* 0x0000c80601007387 */ /* 0x000fe40000100a00 */
[----:B------:R-:W0:Y:S04]  /*223e0*/  LDSM.16.M88.4 R4, [R28+0x24800] ;  /* 0x024800001c04783b */ /* 0x000e280000000200 */
[----:B0-----:R-:W-:Y:S01]  /*223f0*/  IMAD.MOV.U32 R20, RZ, RZ, R4 ;  /* 0x000000ffff147224 */ /* 0x001fe200078e0004 */
[----:B------:R-:W-:Y:S01]  /*22400*/  STL.64 [R1+0xe8], R6 ;  /* 0x0000e80601007387 */ /* 0x000fe20000100a00 */
[----:B------:R-:W-:-:S02]  /*22410*/  IMAD.MOV.U32 R21, RZ, RZ, R5 ;  /* 0x000000ffff157224 */ /* 0x000fc400078e0005 */
[----:B------:R-:W0:Y:S04]  /*22420*/  LDSM.16.M88.4 R4, [R28+0x25000] ;  /* 0x025000001c04783b */ /* 0x000e280000000200 */
[----:B------:R-:W-:Y:S01]  /*22430*/  STL.64 [R1+0x58], R22 ;  /* 0x0000581601007387 */ /* 0x000fe20000100a00 */
[----:B------:R-:W-:Y:S04]  /*22440*/  STL.64 [R1+0x48], R26 ;  /* 0x0000481a01007387 */ /* 0x000fe80000100a00 */
[----:B0-----:R-:W-:Y:S01]  /*22450*/  STL.64 [R1+0x110], R4 ;  /* 0x0001100401007387 */ /* 0x001fe20000100a00 */
[----:B------:R-:W-:Y:S02]  /*22460*/  STL.64 [R1+0x118], R6 ;  /* 0x0001180601007387 */ /* 0x000fe40000100a00 */
[----:B------:R-:W0:Y:S02]  /*22470*/  LDSM.16.M88.4 R4, [R28+0x25800] ;  /* 0x025800001c04783b */ /* 0x000e240000000200 */
[----:B0-----:R-:W-:Y:S01]  /*22480*/  MOV R27, R4 ;  /* 0x00000004001b7202 */ /* 0x001fe20000000f00 */
[----:B------:R-:W-:Y:S01]  /*22490*/  STL.64 [R1+0x148], R6 ;  /* 0x0001480601007387 */ /* 0x000fe20000100a00 */
[----:B------:R-:W-:-:S02]  /*224a0*/  IMAD.MOV.U32 R26, RZ, RZ, R5 ;  /* 0x000000ffff1a7224 */ /* 0x000fc400078e0005 */
[----:B------:R-:W0:Y:S02]  /*224b0*/  LDSM.16.M88.4 R4, [R28+0x26000] ;  /* 0x026000001c04783b */ /* 0x000e240000000200 */
[----:B0-----:R-:W-:Y:S02]  /*224c0*/  STL.64 [R1+0x170], R4 ;  /* 0x0001700401007387 */ /* 0x001fe40000100a00 */
[----:B------:R-:W-:Y:S02]  /*224d0*/  STL.64 [R1+0x178], R6 ;  /* 0x0001780601007387 */ /* 0x000fe40000100a00 */
[----:B------:R-:W0:Y:S02]  /*224e0*/  LDSM.16.M88.4 R4, [R28+0x26800] ;  /* 0x026800001c04783b */ /* 0x000e240000000200 */
[----:B0-----:R-:W-:Y:S02]  /*224f0*/  STL [R1+0x190], R4 ;  /* 0x0001900401007387 */ /* 0x001fe40000100800 */
[----:B------:R-:W-:Y:S02]  /*22500*/  STL.64 [R1+0x198], R6 ;  /* 0x0001980601007387 */ /* 0x000fe40000100a00 */
[----:B------:R-:W-:-:S02]  /*22510*/  IMAD.MOV.U32 R0, RZ, RZ, R5 ;  /* 0x000000ffff007224 */ /* 0x000fc400078e0005 */
[----:B------:R-:W0:Y:S04]  /*22520*/  LDSM.16.M88.4 R4, [R28+0x27000] ;  /* 0x027000001c04783b */ /* 0x000e280000000200 */
[----:B------:R-:W-:Y:S04]  /*22530*/  STL [R1+0x1934], R0 ;  /* 0x0019340001007387 */ /* 0x000fe80000100800 */
[----:B0-----:R-:W-:Y:S01]  /*22540*/  STL.64 [R1+0x3a0], R4 ;  /* 0x0003a00401007387 */ /* 0x001fe20000100a00 */
[----:B------:R-:W-:Y:S02]  /*22550*/  STL.64 [R1+0x3a8], R6 ;  /* 0x0003a80601007387 */ /* 0x000fe40000100a00 */
[----:B------:R-:W0:Y:S04]  /*22560*/  LDSM.16.M88.4 R4, [R28+0x27800] ;  /* 0x027800001c04783b */ /* 0x000e280000000200 */
[----:B------:R-:W-:Y:S01]  /*22570*/  IMAD.MOV.U32 R8, RZ, RZ, R2 ;  /* 0x000000ffff087224 */ /* 0x000fe200078e0002 */
[----:B0-----:R-:W-:Y:S01]  /*22580*/  MOV R29, R4 ;  /* 0x00000004001d7202 */ /* 0x001fe20000000f00 */
[----:B------:R-:W-:Y:S01]  /*22590*/  STL.64 [R1+0x3b8], R6 ;  /* 0x0003b80601007387 */ /* 0x000fe20000100a00 */
[----:B------:R-:W-:-:S02]  /*225a0*/  IMAD.MOV.U32 R2, RZ, RZ, R5 ;  /* 0x000000ffff027224 */ /* 0x000fc400078e0005 */
[----:B------:R-:W0:Y:S02]  /*225b0*/  LDSM.16.M88.4 R4, [R28+0x28000] ;  /* 0x028000001c04783b */ /* 0x000e240000000200 */
[----:B0-----:R-:W-:Y:S02]  /*225c0*/  STL [R1+0x3c4], R5 ;  /* 0x0003c40501007387 */ /* 0x001fe40000100800 */
[----:B------:R0:W-:Y:S02]  /*225d0*/  STL.64 [R1+0x3c8], R6 ;  /* 0x0003c80601007387 */ /* 0x0001e40000100a00 */
[----:B------:R-:W-:Y:S01]  /*225e0*/  IMAD.MOV.U32 R0, RZ, RZ, R4 ;  /* 0x000000ffff007224 */ /* 0x000fe200078e0004 */
[----:B0-----:R-:W2:Y:S01]  /*225f0*/  LDL.LU.64 R6, [R1+0x1998] ;  /* 0x0019980001067983 */ /* 0x001ea20000300a00 */
[----:B------:R-:W2:Y:S02]  /*22600*/  LDL.LU.64 R4, [R1+0x1990] ;  /* 0x0019900001047983 */ /* 0x000ea40000300a00 */
[C---:B--2---:R-:W-:Y:S01]  /*22610*/  HMMA.16816.F32.BF16 R8, R4.reuse, R8, R12 ;  /* 0x000000080408723c */ /* 0x044fe2000004180c */
[----:B------:R-:W2:Y:S01]  /*22620*/  LDL.LU.64 R14, [R1+0x1988] ;  /* 0x00198800010e7983 */ /* 0x000ea20000300a00 */
[----:B------:R-:W2:Y:S11]  /*22630*/  LDL.LU.64 R12, [R1+0x1980] ;  /* 0x00198000010c7983 */ /* 0x000eb60000300a00 */
[----:B------:R-:W-:Y:S10]  /*22640*/  @!UPT UIADD3 URZ, URZ, URZ, URZ ;  /* 0x0000003f3f3ff290 */ /* 0x000ff4000fffe03f */
[----:B------:R0:W-:Y:S01]  /*22650*/  STL.64 [R1+0x10], R8 ;  /* 0x0000100801007387 */ /* 0x0001e20000100a00 */
[----:B------:R2:W-:Y:S03]  /*22660*/  STL.64 [R1+0x18], R10 ;  /* 0x0000180a01007387 */ /* 0x0005e60000100a00 */
[----:B0-----:R-:W2:Y:S02]  /*22670*/  LDL.LU.64 R8, [R1+0x1978] ;  /* 0x0019780001087983 */ /* 0x001ea40000300a00 */
[C---:B--2---:R-:W-:Y:S02]  /*22680*/  HMMA.16816.F32.BF16 R8, R4.reuse, R8, R12 ;  /* 0x000000080408723c */ /* 0x044fe4000004180c */
[----:B------:R-:W2:Y:S01]  /*22690*/  LDL.LU.64 R14, [R1+0x1970] ;  /* 0x00197000010e7983 */ /* 0x000ea20000300a00 */
[----:B------:R-:W2:Y:S11]  /*226a0*/  LDL.LU.64 R12, [R1+0x1968] ;  /* 0x00196800010c7983 */ /* 0x000eb60000300a00 */
[----:B------:R-:W-:Y:S09]  /*226b0*/  @!UPT UIADD3 URZ, URZ, URZ, URZ ;  /* 0x0000003f3f3ff290 */ /* 0x000ff2000fffe03f */
[----:B------:R0:W-:Y:S01]  /*226c0*/  STL.64 [R1], R8 ;  /* 0x0000000801007387 */ /* 0x0001e20000100a00 */
[----:B------:R2:W-:Y:S03]  /*226d0*/  STL [R1+0x8], R10 ;  /* 0x0000080a01007387 */ /* 0x0005e60000100800 */
[----:B0-----:R-:W2:Y:S01]  /*226e0*/  LDL.LU.64 R8, [R1+0x1960] ;  /* 0x0019600001087983 */ /* 0x001ea20000300a00 */
[----:B------:R-:W-:Y:S02]  /*226f0*/  MOV R3, R11 ;  /* 0x0000000b00037202 */ /* 0x000fe40000000f00 */
[C---:B--2---:R-:W-:Y:S01]  /*22700*/  HMMA.16816.F32.BF16 R8, R4.reuse, R8, R12 ;  /* 0x000000080408723c */ /* 0x044fe2000004180c */
[----:B------:R-:W3:Y:S11]  /*22710*/  LDL.LU.64 R12, [R1+0x1958] ;  /* 0x00195800010c7983 */ /* 0x000ef60000300a00 */
[----:B------:R-:W-:Y:S11]  /*22720*/  @!UPT UIADD3 URZ, URZ, URZ, URZ ;  /* 0x0000003f3f3ff290 */ /* 0x000ff6000fffe03f */
[----:B------:R-:W-:Y:S01]  /*22730*/  STL.64 [R1+0x1798], R10 ;  /* 0x0017980a01007387 */ /* 0x000fe20000100a00 */
[----:B------:R0:W-:Y:S03]  /*22740*/  STL.64 [R1+0x1790], R8 ;  /* 0x0017900801007387 */ /* 0x0001e60000100a00 */
[----:B0-----:R-:W2:Y:S01]  /*22750*/  LDL.LU R8, [R1+0x340] ;  /* 0x0003400001087983 */ /* 0x001ea20000300800 */
[----:B------:R-:W2:Y:S02]  /*22760*/  LDL.LU R9, [R1+0x344] ;  /* 0x0003440001097983 */ /* 0x000ea40000300800 */
[----:B------:R-:W2:Y:S02]  /*22770*/  LDL.LU R10, [R1+0x348] ;  /* 0x00034800010a7983 */ /* 0x000ea40000300800 */
[----:B------:R-:W2:Y:S01]  /*22780*/  LDL.LU R11, [R1+0x34c] ;  /* 0x00034c00010b7983 */ /* 0x000ea20000300800 */
[C---:B---3--:R-:W-:Y:S01]  /*22790*/  HMMA.16816.F32.BF16 R12, R4.reuse, R12, R16 ;  /* 0x0000000c040c723c */ /* 0x048fe20000041810 */
[----:B------:R-:W3:Y:S11]  /*227a0*/  LDL.LU.64 R16, [R1+0x1950] ;  /* 0x0019500001107983 */ /* 0x000ef60000300a00 */
[----:B------:R-:W-:Y:S11]  /*227b0*/  @!UPT UIADD3 URZ, URZ, URZ, URZ ;  /* 0x0000003f3f3ff290 */ /* 0x000ff6000fffe03f */
[----:B------:R-:W-:Y:S01]  /*227c0*/  STL.64 [R1+0x1788], R14 ;  /* 0x0017880e01007387 */ /* 0x000fe20000100a00 */
[----:B------:R0:W-:Y:S03]  /*227d0*/  STL.64 [R1+0x1780], R12 ;  /* 0x0017800c01007387 */ /* 0x0001e60000100a00 */
[----:B0-----:R-:W3:Y:S01]  /*227e0*/  LDL.LU R12, [R1+0x350] ;  /* 0x00035000010c7983 */ /* 0x001ee20000300800 */
[----:B------:R-:W3:Y:S02]  /*227f0*/  LDL.LU R13, [R1+0x354] ;  /* 0x00035400010d7983 */ /* 0x000ee40000300800 */
[----:B------:R-:W3:Y:S02]  /*22800*/  LDL.LU R14, [R1+0x358] ;  /* 0x00035800010e7983 */ /* 0x000ee40000300800 */
[----:B------:R-:W3:Y:S02]  /*22810*/  LDL.LU R15, [R1+0x35c] ;  /* 0x00035c00010f7983 */ /* 0x000ee40000300800 */
[C---:B---3--:R-:W-:Y:S11]  /*22820*/  HMMA.16816.F32.BF16 R16, R4.reuse, R16, R12 ;  /* 0x000000100410723c */ /* 0x048ff6000004180c */
[----:B------:R-:W-:Y:S11]  /*22830*/  @!UPT UIADD3 URZ, URZ, URZ, URZ ;  /* 0x0000003f3f3ff290 */ /* 0x000ff6000fffe03f */
[----:B------:R-:W-:Y:S01]  /*22840*/  @!UPT UIADD3 URZ, URZ, URZ, URZ ;  /* 0x0000003f3f3ff290 */ /* 0x000fe2000fffe03f */
[----:B------:R0:W-:Y:S01]  /*22850*/  STL [R1+0x171c], R16 ;  /* 0x00171c1001007387 */ /* 0x0001e20000100800 */
[----:B------:R1:W-:Y:S02]  /*22860*/  STL [R1+0x1718], R17 ;  /* 0x0017181101007387 */ /* 0x0003e40000100800 */
[----:B------:R-:W-:Y:S02]  /*22870*/  STL [R1+0x1714], R18 ;  /* 0x0017141201007387 */ /* 0x000fe40000100800 */
[----:B------:R-:W-:Y:S02]  /*22880*/  STL [R1+0x1710], R19 ;  /* 0x0017101301007387 */ /* 0x000fe40000100800 */
[----:B0-----:R-:W-:Y:S02]  /*22890*/  IMAD.MOV.U32 R16, RZ, RZ, R20 ;  /* 0x000000ffff107224 */ /* 0x001fe400078e0014 */
[----:B-1----:R-:W-:Y:S01]  /*228a0*/  IMAD.MOV.U32 R17, RZ, RZ, R21 ;  /* 0x000000ffff117224 */ /* 0x002fe200078e0015 */
[----:B------:R-:W2:Y:S01]  /*228b0*/  LDL.LU R20, [R1+0x194c] ;  /* 0x00194c0001147983 */ /* 0x000ea20000300800 */
[----:B------:R-:W2:Y:S03]  /*228c0*/  LDL.LU R21, [R1+0x1948] ;  /* 0x0019480001157983 */ /* 0x000ea60000300800 */
[----:B------:R0:W-:Y:S04]  /*228d0*/  STL.64 [R1+0x1938], R16 ;  /* 0x0019381001007387 */ /* 0x0001e80000100a00 */
[----:B0-----:R-:W3:Y:S01]  /*228e0*/  LDL.LU R16, [R1+0xc0] ;  /* 0x0000c00001107983 */ /* 0x001ee20000300800 */
[----:B------:R-:W3:Y:S03]  /*228f0*/  LDL.LU R17, [R1+0xc4] ;  /* 0x0000c40001117983 */ /* 0x000ee60000300800 */
[----:B---3--:R0:W-:Y:S04]  /*22900*/  STL.64 [R1+0x1940], R16 ;  /* 0x0019401001007387 */ /* 0x0081e80000100a00 */
[----:B0-----:R-:W3:Y:S01]  /*22910*/  LDL.LU R16, [R1+0x320] ;  /* 0x0003200001107983 */ /* 0x001ee20000300800 */
[----:B------:R-:W3:Y:S02]  /*22920*/  LDL.LU R17, [R1+0x324] ;  /* 0x0003240001117983 */ /* 0x000ee40000300800 */
[----:B------:R-:W3:Y:S02]  /*22930*/  LDL.LU R18, [R1+0x328] ;  /* 0x0003280001127983 */ /* 0x000ee40000300800 */
[----:B------:R-:W3:Y:S01]  /*22940*/  LDL.LU R19, [R1+0x32c] ;  /* 0x00032c0001137983 */ /* 0x000ee20000300800 */
[C---:B--2---:R-:W-:Y:S01]  /*22950*/  HMMA.16816.F32.BF16 R20, R4.reuse, R20, R8 ;  /* 0x000000140414723c */ /* 0x044fe20000041808 */
[----:B------:R-:W2:Y:S01]  /*22960*/  LDL.LU R12, [R1+0x2c0] ;  /* 0x0002c000010c7983 */ /* 0x000ea20000300800 */
[----:B------:R-:W2:Y:S02]  /*22970*/  LDL.LU R13, [R1+0x2c4] ;  /* 0x0002c400010d7983 */ /* 0x000ea40000300800 */
[----:B------:R-:W2:Y:S02]  /*22980*/  LDL.LU R14, [R1+0x2c8] ;  /* 0x0002c800010e7983 */ /* 0x000ea40000300800 */
[----:B------:R-:W2:Y:S01]  /*22990*/  LDL.LU R15, [R1+0x2cc] ;  /* 0x0002cc00010f7983 */ /* 0x000ea20000300800 */
[----:B------:R-:W-:Y:S01]  /*229a0*/  MOV R8, R27 ;  /* 0x0000001b00087202 */ /* 0x000fe20000000f00 */
[----:B------:R-:W-:Y:S11]  /*229b0*/  IMAD.MOV.U32 R9, RZ, RZ, R26 ;  /* 0x000000ffff097224 */ /* 0x000ff600078e001a */
[----:B------:R-:W-:Y:S04]  /*229c0*/  @!UPT UIADD3 URZ, URZ, URZ, URZ ;  /* 0x0000003f3f3ff290 */ /* 0x000fe8000fffe03f */
[----:B------:R-:W-:Y:S01]  /*229d0*/  STL.64 [R1+0x1708], R22 ;  /* 0x0017081601007387 */ /* 0x000fe20000100a00 */
[----:B------:R0:W-:Y:S03]  /*229e0*/  STL.64 [R1+0x1700], R20 ;  /* 0x0017001401007387 */ /* 0x0001e60000100a00 */
[----:B0-----:R-:W4:Y:S01]  /*229f0*/  LDL.LU R20, [R1+0x308] ;  /* 0x0003080001147983 */ /* 0x001f220000300800 */
[----:B------:R-:W4:Y:S02]  /*22a00*/  LDL.LU R21, [R1+0x30c] ;  /* 0x00030c0001157983 */ /* 0x000f240000300800 */
[----:B------:R-:W4:Y:S02]  /*22a10*/  LDL.LU R22, [R1+0x310] ;  /* 0x0003100001167983 */ /* 0x000f240000300800 */
[----:B------:R-:W4:Y:S01]  /*22a20*/  LDL.LU R23, [R1+0x314] ;  /* 0x0003140001177983 */ /* 0x000f220000300800 */
[C---:B---3--:R-:W-:Y:S01]  /*22a30*/  HMMA.16816.F32.BF16 R24, R4.reuse, R24, R16 ;  /* 0x000000180418723c */ /* 0x048fe20000041810 */
[----:B------:R-:W4:Y:S11]  /*22a40*/  LDL.LU.64 R16, [R1+0x1940] ;  /* 0x0019400001107983 */ /* 0x000f360000300a00 */
[----:B------:R-:W-:Y:S11]  /*22a50*/  @!UPT UIADD3 URZ, URZ, URZ, URZ ;  /* 0x0000003f3f3ff290 */ /* 0x000ff6000fffe03f */
[----:B------:R-:W-:Y:S01]  /*22a60*/  STL.64 [R1+0x16f8], R26 ;  /* 0x0016f81a01007387 */ /* 0x000fe20000100a00 */
[----:B------:R0:W-:Y:S03]  /*22a70*/  STL.64 [R1+0x16f0], R24 ;  /* 0x0016f01801007387 */ /* 0x0001e60000100a00 */
[----:B0-----:R-:W3:Y:S01]  /*22a80*/  LDL.LU R24, [R1+0x2e8] ;  /* 0x0002e80001187983 */ /* 0x001ee20000300800 */
[----:B------:R-:W3:Y:S02]  /*22a90*/  LDL.LU R25, [R1+0x2ec] ;  /* 0x0002ec0001197983 */ /* 0x000ee40000300800 */
[----:B------:R-:W3:Y:S02]  /*22aa0*/  LDL.LU R26, [R1+0x2f0] ;  /* 0x0002f000011a7983 */ /* 0x000ee40000300800 */
[----:B------:R-:W3:Y:S01]  /*22ab0*/  LDL.LU R27, [R1+0x2f4] ;  /* 0x0002f400011b7983 */ /* 0x000ee20000300800 */
[----:B----4-:R-:W-:Y:S11]  /*22ac0*/  HMMA.16816.F32.BF16 R16, R4, R16, R20 ;  /* 0x000000100410723c */ /* 0x010ff60000041814 */
[----:B------:R-:W-:Y:S11]  /*22ad0*/  @!UPT UIADD3 URZ, URZ, URZ, URZ ;  /* 0x0000003f3f3ff290 */ /* 0x000ff6000fffe03f */
[----:B------:R-:W-:Y:S01]  /*22ae0*/  @!UPT UIADD3 URZ, URZ, URZ, URZ ;  /* 0x0000003f3f3ff290 */ /* 0x000fe2000fffe03f */
[----:B------:R0:W-:Y:S04]  /*22af0*/  STL.64 [R1+0xb0], R16 ;  /* 0x0000b01001007387 */ /* 0x0001e80000100a00 */
[----:B0-----:R-:W3:Y:S01]  /*22b00*/  LDL.LU.64 R16, [R1+0x1938] ;  /* 0x0019380001107983 */ /* 0x001ee20000300a00 */
[----:B------:R-:W-:Y:S01]  /*22b10*/  MOV R20, R19 ;  /* 0x0000001300147202 */ /* 0x000fe20000000f00 */
[----:B------:R-:W-:-:S04]  /*22b20*/  IMAD.MOV.U32 R21, RZ, RZ, R18 ;  /* 0x000000ffff157224 */ /* 0x000fc800078e0012 */
[----:B------:R0:W-:Y:S01]  /*22b30*/  STL [R1+0x1724], R20 ;  /* 0x0017241401007387 */ /* 0x0001e20000100800 */
[----:B------:R1:W-:Y:S03]  /*22b40*/  STL [R1+0x1720], R21 ;  /* 0x0017201501007387 */ /* 0x0003e60000100800 */
[----:B0-----:R-:W4:Y:S01]  /*22b50*/  LDL.LU R20, [R1+0x110] ;  /* 0x0001100001147983 */ /* 0x001f220000300800 */
[----:B-1----:R-:W4:Y:S01]  /*22b60*/  LDL.LU R21, [R1+0x114] ;  /* 0x0001140001157983 */ /* 0x002f220000300800 */
[C---:B---3--:R-:W-:Y:S11]  /*22b70*/  HMMA.16816.F32.BF16 R24, R4.reuse, R16, R24 ;  /* 0x000000100418723c */ /* 0x048ff60000041818 */
[----:B------:R-:W-:Y:S11]  /*22b80*/  @!UPT UIADD3 URZ, URZ, URZ, URZ ;  /* 0x0000003f3f3ff290 */ /* 0x000ff6000fffe03f */
[----:B------:R-:W-:Y:S02]  /*22b90*/  @!UPT UIADD3 URZ, URZ, URZ, URZ ;  /* 0x0000003f3f3ff290 */ /* 0x000fe4000fffe03f */
[----:B------:R-:W-:Y:S01]  /*22ba0*/  MOV R19, R26 ;  /* 0x0000001a00137202 */ /* 0x000fe20000000f00 */
[----:B------:R-:W-:Y:S02]  /*22bb0*/  IMAD.MOV.U32 R18, RZ, RZ, R25 ;  /* 0x000000ffff127224 */ /* 0x000fe400078e0019 */
[----:B------:R-:W-:Y:S01]  /*22bc0*/  IMAD.MOV.U32 R17, RZ, RZ, R24 ;  /* 0x000000ffff117224 */ /* 0x000fe200078e0018 */
[----:B------:R-:W-:Y:S01]  /*22bd0*/  STL [R1+0xdc], R27 ;  /* 0x0000dc1b01007387 */ /* 0x000fe20000100800 */
[----:B------:R-:W3:Y:S02]  /*22be0*/  LDL.LU R24, [R1+0x170] ;  /* 0x0001700001187983 */ /* 0x000ee40000300800 */
[----:B------:R-:W3:Y:S02]  /*22bf0*/  LDL.LU R25, [R1+0x174] ;  /* 0x0001740001197983 */ /* 0x000ee40000300800 */
[----:B------:R-:W-:Y:S01]  /*22c00*/  STL [R1+0x1730], R19 ;  /* 0x0017301301007387 */ /* 0x000fe20000100800 */
[----:B------:R-:W-:Y:S01]  /*22c10*/  STL [R1+0x172c], R18 ;  /* 0x00172c1201007387 */ /* 0x000fe20000100800 */
[----:B------:R0:W-:Y:S02]  /*22c20*/  STL [R1+0x1728], R17 ;  /* 0x0017281101007387 */ /* 0x0001e40000100800 */
[----:B------:R-:W4:Y:S01]  /*22c30*/  LDL.LU R16, [R1+0x2d0] ;  /* 0x0002d00001107983 */ /* 0x000f220000300800 */
[----:B0-----:R-:W4:Y:S01]  /*22c40*/  LDL.LU R17, [R1+0x2d4] ;  /* 0x0002d40001117983 */ /* 0x001f220000300800 */
[----:B------:R-:W4:Y:S02]  /*22c50*/  LDL.LU R18, [R1+0x2d8] ;  /* 0x0002d80001127983 */ /* 0x000f240000300800 */
[----:B------:R-:W4:Y:S01]  /*22c60*/  LDL.LU R19, [R1+0x2dc] ;  /* 0x0002dc0001137983 */ /* 0x000f220000300800 */
[C---:B--2---:R-:W-:Y:S08]  /*22c70*/  HMMA.16816.F32.BF16 R8, R4.reuse, R8, R12 ;  /* 0x000000080408723c */ /* 0x044ff0000004180c */
[----:B----4-:R-:W-:Y:S11]  /*22c80*/  HMMA.16816.F32.BF16 R16, R4, R20, R16 ;  /* 0x000000140410723c */ /* 0x010ff60000041810 */
[----:B------:R-:W-:Y:S11]  /*22c90*/  @!UPT UIADD3 URZ, URZ, URZ, URZ ;  /* 0x0000003f3f3ff290 */ /* 0x000ff6000fffe03f */
[----:B------:R-:W-:Y:S01]  /*22ca0*/  @!UPT UIADD3 URZ, URZ, URZ, URZ ;  /* 0x0000003f3f3ff290 */ /* 0x000fe2000fffe03f */
[----:B------:R0:W-:Y:S01]  /*22cb0*/  STL [R1+0x100], R16 ;  /* 0x0001001001007387 */ /* 0x0001e20000100800 */
[----:B------:R-:W-:Y:S02]  /*22cc0*/  IMAD.MOV.U32 R21, RZ, RZ, R18 ;  /* 0x000000ffff157224 */ /* 0x000fe400078e0012 */
[----:B------:R-:W-:Y:S01]  /*22cd0*/  IMAD.MOV.U32 R20, RZ, RZ, R17 ;  /* 0x000000ffff147224 */ /* 0x000fe200078e0011 */
[----:B0-----:R-:W-:-:S05]  /*22ce0*/  MOV R16, R19 ;  /* 0x0000001300107202 */ /* 0x001fca0000000f00 */
[----:B------:R-:W-:Y:S01]  /*22cf0*/  STL [R1+0x173c], R16 ;  /* 0x00173c1001007387 */ /* 0x000fe20000100800 */
[----:B------:R-:W-:Y:S02]  /*22d00*/  STL [R1+0x1738], R21 ;  /* 0x0017381501007387 */ /* 0x000fe40000100800 */
[----:B------:R0:W-:Y:S02]  /*22d10*/  STL [R1+0x1734], R20 ;  /* 0x0017341401007387 */ /* 0x0001e40000100800 */
[----:B------:R-:W-:Y:S01]  /*22d20*/  IMAD.MOV.U32 R19, RZ, RZ, R9 ;  /* 0x000000ffff137224 */ /* 0x000fe200078e0009 */
[----:B0-----:R-:W3:Y:S01]  /*22d30*/  LDL.LU R20, [R1+0x2b0] ;  /* 0x0002b00001147983 */ /* 0x001ee20000300800 */
[----:B------:R-:W3:Y:S02]  /*22d40*/  LDL.LU R21, [R1+0x2b4] ;  /* 0x0002b40001157983 */ /* 0x000ee40000300800 */
[----:B------:R-:W3:Y:S02]  /*22d50*/  LDL.LU R22, [R1+0x2b8] ;  /* 0x0002b80001167983 */ /* 0x000ee40000300800 */
[----:B------:R-:W3:Y:S01]  /*22d60*/  LDL.LU R23, [R1+0x2bc] ;  /* 0x0002bc0001177983 */ /* 0x000ee20000300800 */
[----:B------:R0:W-:Y:S02]  /*22d70*/  STL [R1+0x130], R8 ;  /* 0x0001300801007387 */ /* 0x0001e40000100800 */
[----:B0-----:R-:W-:-:S02]  /*22d80*/  IMAD.MOV.U32 R8, RZ, RZ, R0 ;  /* 0x000000ffff087224 */ /* 0x001fc400078e0000 */
[----:B------:R-:W2:Y:S01]  /*22d90*/  LDL.LU R0, [R1+0x1934] ;  /* 0x0019340001007983 */ /* 0x000ea20000300800 */
[----:B------:R-:W4:Y:S03]  /*22da0*/  LDL.LU R9, [R1+0x3c4] ;  /* 0x0003c40001097983 */ /* 0x000f260000300800 */
[----:B----4-:R0:W-:Y:S04]  /*22db0*/  STL.64 [R1+0x1910], R8 ;  /* 0x0019100801007387 */ /* 0x0101e80000100a00 */
[----:B0-----:R-:W4:Y:S01]  /*22dc0*/  LDL.LU R8, [R1+0x3a0] ;  /* 0x0003a00001087983 */ /* 0x001f220000300800 */
[----:B------:R-:W4:Y:S03]  /*22dd0*/  LDL.LU R9, [R1+0x3a4] ;  /* 0x0003a40001097983 */ /* 0x000f260000300800 */
[----:B----4-:R0:W-:Y:S04]  /*22de0*/  STL.64 [R1+0x1920], R8 ;  /* 0x0019200801007387 */ /* 0x0101e80000100a00 */
[----:B0-----:R-:W4:Y:S01]  /*22df0*/  LDL.LU R8, [R1+0x190] ;  /* 0x0001900001087983 */ /* 0x001f220000300800 */
[----:B--2---:R-:W-:-:S02]  /*22e00*/  IMAD.MOV.U32 R9, RZ, RZ, R0 ;  /* 0x000000ffff097224 */ /* 0x004fc400078e0000 */
[----:B------:R-:W2:Y:S02]  /*22e10*/  LDL.LU R0, [R1+0x1930] ;  /* 0x0019300001007983 */ /* 0x000ea40000300800 */
[----:B------:R-:W-:Y:S01]  /*22e20*/  IMAD.MOV.U32 R18, RZ, RZ, R10 ;  /* 0x000000ffff127224 */ /* 0x000fe200078e000a */
[----:B------:R-:W-:Y:S01]  /*22e30*/  MOV R17, R11 ;  /* 0x0000000b00117202 */ /* 0x000fe20000000f00 */
[----:B----4-:R3:W-:Y:S01]  /*22e40*/  STL.64 [R1+0x1928], R8 ;  /* 0x0019280801007387 */ /* 0x0107e20000100a00 */
[----:B------:R-:W4:Y:S02]  /*22e50*/  LDL.LU R12, [R1+0x280] ;  /* 0x00028000010c7983 */ /* 0x000f240000300800 */
[----:B------:R-:W4:Y:S02]  /*22e60*/  LDL.LU R13, [R1+0x284] ;  /* 0x00028400010d7983 */ /* 0x000f240000300800 */
[----:B------:R-:W4:Y:S01]  /*22e70*/  LDL.LU R14, [R1+0x288] ;  /* 0x00028800010e7983 */ /* 0x000f220000300800 */
[----:B------:R-:W4:Y:S01]  /*22e80*/  LDL.LU R15, [R1+0x28c] ;  /* 0x00028c00010f7983 */ /* 0x000f220000300800 */
[----:B---3--:R-:W-:Y:S03]  /*22e90*/  HMMA.16816.F32.BF16 R8, R4, R24, R20 ;  /* 0x000000180408723c */ /* 0x008fe60000041814 */
[----:B------:R0:W-:Y:S01]  /*22ea0*/  STL [R1+0x1748], R17 ;  /* 0x0017481101007387 */ /* 0x0001e20000100800 */
[----:B------:R1:W-:Y:S02]  /*22eb0*/  STL [R1+0x1744], R18 ;  /* 0x0017441201007387 */ /* 0x0003e40000100800 */
[----:B------:R3:W-:Y:S02]  /*22ec0*/  STL [R1+0x1740], R19 ;  /* 0x0017401301007387 */ /* 0x0007e40000100800 */
[----:B------:R-:W5:Y:S01]  /*22ed0*/  LDL.LU R16, [R1+0x2a0] ;  /* 0x0002a00001107983 */ /* 0x000f620000300800 */
[----:B0-----:R-:W5:Y:S01]  /*22ee0*/  LDL.LU R17, [R1+0x2a4] ;  /* 0x0002a40001117983 */ /* 0x001f620000300800 */
[----:B-1----:R-:W5:Y:S02]  /*22ef0*/  LDL.LU R18, [R1+0x2a8] ;  /* 0x0002a80001127983 */ /* 0x002f640000300800 */
[----:B---3--:R-:W5:Y:S11]  /*22f00*/  LDL.LU R19, [R1+0x2ac] ;  /* 0x0002ac0001137983 */ /* 0x008f760000300800 */
[----:B------:R-:W-:Y:S01]  /*22f10*/  @!UPT UIADD3 URZ, URZ, URZ, URZ ;  /* 0x0000003f3f3ff290 */ /* 0x000fe2000fffe03f */
[----:B------:R-:W-:Y:S01]  /*22f20*/  MOV R27, R8 ;  /* 0x00000008001b7202 */ /* 0x000fe20000000f00 */
[----:B------:R-:W-:Y:S02]  /*22f30*/  IMAD.MOV.U32 R26, RZ, RZ, R9 ;  /* 0x000000ffff1a7224 */ /* 0x000fe400078e0009 */
[----:B------:R-:W5:Y:S01]  /*22f40*/  LDL.LU.64 R8, [R1+0x1928] ;  /* 0x0019280001087983 */ /* 0x000f620000300a00 */
[----:B------:R-:W-:Y:S01]  /*22f50*/  IMAD.MOV.U32 R23, RZ, RZ, R10 ;  /* 0x000000ffff177224 */ /* 0x000fe200078e000a */
[----:B------:R-:W-:-:S05]  /*22f60*/  MOV R22, R11 ;  /* 0x0000000b00167202 */ /* 0x000fca0000000f00 */
[----:B------:R-:W-:Y:S01]  /*22f70*/  STL [R1+0x1758], R22 ;  /* 0x0017581601007387 */ /* 0x000fe20000100800 */
[----:B------:R-:W-:Y:S02]  /*22f80*/  STL [R1+0x1754], R23 ;  /* 0x0017541701007387 */ /* 0x000fe40000100800 */
[----:B------:R0:W-:Y:S02]  /*22f90*/  STL [R1+0x1750], R26 ;  /* 0x0017501a01007387 */ /* 0x0001e40000100800 */
[----:B------:R1:W-:Y:S01]  /*22fa0*/  STL [R1+0x174c], R27 ;  /* 0x00174c1b01007387 */ /* 0x0003e20000100800 */
[----:B------:R-:W3:Y:S01]  /*22fb0*/  LDL.LU R24, [R1+0x1a0] ;  /* 0x0001a00001187983 */ /* 0x000ee20000300800 */
[----:B------:R-:W3:Y:S03]  /*22fc0*/  LDL.LU R25, [R1+0x1a4] ;  /* 0x0001a40001197983 */ /* 0x000ee60000300800 */
[----:B0-----:R-:W3:Y:S01]  /*22fd0*/  LDL.LU R26, [R1+0x1a8] ;  /* 0x0001a800011a7983 */ /* 0x001ee20000300800 */
[----:B-1----:R-:W3:Y:S01]  /*22fe0*/  LDL.LU R27, [R1+0x1ac] ;  /* 0x0001ac00011b7983 */ /* 0x002ee20000300800 */
[----:B-----5:R-:W-:Y:S11]  /*22ff0*/  HMMA.16816.F32.BF16 R8, R4, R8, R16 ;  /* 0x000000080408723c */ /* 0x020ff60000041810 */
[----:B------:R-:W-:Y:S11]  /*23000*/  @!UPT UIADD3 URZ, URZ, URZ, URZ ;  /* 0x0000003f3f3ff290 */ /* 0x000ff6000fffe03f */
[----:B------:R-:W-:Y:S02]  /*23010*/  @!UPT UIADD3 URZ, URZ, URZ, URZ ;  /* 0x0000003f3f3ff290 */ /* 0x000fe4000fffe03f */
[----:B------:R-:W-:Y:S02]  /*23020*/  IMAD.MOV.U32 R19, RZ, RZ, R8 ;  /* 0x000000ffff137224 */ /* 0x000fe400078e0008 */
[----:B------:R-:W-:Y:S02]  /*23030*/  IMAD.MOV.U32 R16, RZ, RZ, R9 ;  /* 0x000000ffff107224 */ /* 0x000fe400078e0009 */
[----:B------:R-:W3:Y:S01]  /*23040*/  LDL.LU.64 R8, [R1+0x1920] ;  /* 0x0019200001087983 */ /* 0x000ee20000300a00 */
[----:B------:R-:W-:Y:S01]  /*23050*/  MOV R21, R10 ;  /* 0x0000000a00157202 */ /* 0x000fe20000000f00 */
[----:B------:R-:W-:-:S05]  /*23060*/  IMAD.MOV.U32 R20, RZ, RZ, R11 ;  /* 0x000000ffff147224 */ /* 0x000fca00078e000b */
[----:B------:R0:W-:Y:S01]  /*23070*/  STL [R1+0x1768], R20 ;  /* 0x0017681401007387 */ /* 0x0001e20000100800 */
[----:B------:R1:W-:Y:S02]  /*23080*/  STL [R1+0x1764], R21 ;  /* 0x0017641501007387 */ /* 0x0003e40000100800 */
[----:B0-----:R-:W-:Y:S01]  /*23090*/  IMAD.MOV.U32 R20, RZ, RZ, R29 ;  /* 0x000000ffff147224 */ /* 0x001fe200078e001d */
[----:B-1----:R-:W-:Y:S01]  /*230a0*/  MOV R21, R2 ;  /* 0x0000000200157202 */ /* 0x002fe20000000f00 */
[----:B------:R-:W5:Y:S01]  /*230b0*/  LDL.LU R29, [R1+0x191c] ;  /* 0x00191c00011d7983 */ /* 0x000f620000300800 */
[----:B------:R-:W2:Y:S02]  /*230c0*/  LDL.LU R2, [R1+0x1918] ;  /* 0x0019180001027983 */ /* 0x000ea40000300800 */
[----:B------:R0:W-:Y:S02]  /*230d0*/  STL [R1+0x1760], R16 ;  /* 0x0017601001007387 */ /* 0x0001e40000100800 */
[----:B------:R-:W-:Y:S01]  /*230e0*/  STL [R1+0x175c], R19 ;  /* 0x00175c1301007387 */ /* 0x000fe20000100800 */
[----:B---3--:R-:W-:Y:S11]  /*230f0*/  HMMA.16816.F32.BF16 R8, R4, R8, R24 ;  /* 0x000000080408723c */ /* 0x008ff60000041818 */
[----:B------:R-:W-:Y:S11]  /*23100*/  @!UPT UIADD3 URZ, URZ, URZ, URZ ;  /* 0x0000003f3f3ff290 */ /* 0x000ff6000fffe03f */
[----:B------:R-:W-:Y:S02]  /*23110*/  @!UPT UIADD3 URZ, URZ, URZ, URZ ;  /* 0x0000003f3f3ff290 */ /* 0x000fe4000fffe03f */
[----:B------:R-:W-:Y:S02]  /*23120*/  IMAD.MOV.U32 R26, RZ, RZ, R8 ;  /* 0x000000ffff1a7224 */ /* 0x000fe400078e0008 */
[----:B------:R-:W-:Y:S02]  /*23130*/  IMAD.MOV.U32 R27, RZ, RZ, R9 ;  /* 0x000000ffff1b7224 */ /* 0x000fe400078e0009 */
[----:B------:R-:W4:Y:S01]  /*23140*/  LDL.LU.64 R8, [R1+0x1910] ;  /* 0x0019100001087983 */ /* 0x000f220000300a00 */
[----:B------:R-:W-:Y:S01]  /*23150*/  IMAD.MOV.U32 R18, RZ, RZ, R11 ;  /* 0x000000ffff127224 */ /* 0x000fe200078e000b */
[----:B------:R-:W-:-:S04]  /*23160*/  MOV R17, R10 ;  /* 0x0000000a00117202 */ /* 0x000fc80000000f00 */
[----:B------:R-:W-:Y:S01]  /*23170*/  STL [R1+0x1778], R18 ;  /* 0x0017781201007387 */ /* 0x000fe20000100800 */
[----:B------:R1:W-:Y:S02]  /*23180*/  STL [R1+0x1774], R17 ;  /* 0x0017741101007387 */ /* 0x0003e40000100800 */
[----:B0-----:R-:W3:Y:S01]  /*23190*/  LDL.LU R16, [R1+0x290] ;  /* 0x0002900001107983 */ /* 0x001ee20000300800 */
[----:B-1----:R-:W3:Y:S01]  /*231a0*/  LDL.LU R17, [R1+0x294] ;  /* 0x0002940001117983 */ /* 0x002ee20000300800 */
[----:B------:R-:W3:Y:S02]  /*231b0*/  LDL.LU R18, [R1+0x298] ;  /* 0x0002980001127983 */ /* 0x000ee40000300800 */
[----:B------:R-:W3:Y:S02]  /*231c0*/  LDL.LU R19, [R1+0x29c] ;  /* 0x00029c0001137983 */ /* 0x000ee40000300800 */
[----:B------:R-:W-:Y:S01]  /*231d0*/  STL [R1+0x1770], R27 ;  /* 0x0017701b01007387 */ /* 0x000fe20000100800 */
[----:B------:R3:W-:Y:S01]  /*231e0*/  STL [R1+0x176c], R26 ;  /* 0x00176c1a01007387 */ /* 0x0007e20000100800 */
[C---:B----4-:R-:W-:Y:S03]  /*231f0*/  HMMA.16816.F32.BF16 R8, R4.reuse, R8, R12 ;  /* 0x000000080408723c */ /* 0x050fe6000004180c */
[----:B------:R-:W4:Y:S01]  /*23200*/  LDL.LU R12, [R1+0x30] ;  /* 0x00003000010c7983 */ /* 0x000f220000300800 */
[----:B------:R-:W4:Y:S04]  /*23210*/  LDL.LU R13, [R1+0x34] ;  /* 0x00003400010d7983 */ /* 0x000f280000300800 */
[----:B---3--:R-:W-:Y:S01]  /*23220*/  HMMA.16816.F32.BF16 R24, R4, R20, R16 ;  /* 0x000000140418723c */ /* 0x008fe20000041810 */
[----:B-----5:R-:W-:-:S02]  /*23230*/  IMAD.MOV.U32 R14, RZ, RZ, R29 ;  /* 0x000000ffff0e7224 */ /* 0x020fc400078e001d */
[----:B--2---:R-:W-:Y:S01]  /*23240*/  IMAD.MOV.U32 R15, RZ, RZ, R0 ;  /* 0x000000ffff0f7224 */ /* 0x004fe200078e0000 */
[----:B------:R-:W2:Y:S11]  /*23250*/  LDL.LU R29, [R1+0x1908] ;  /* 0x00190800011d7983 */ /* 0x000eb60000300800 */
[----:B------:R-:W-:Y:S01]  /*23260*/  @!UPT UIADD3 URZ, URZ, URZ, URZ ;  /* 0x0000003f3f3ff290 */ /* 0x000fe2000fffe03f */
[----:B------:R-:W-:Y:S01]  /*23270*/  IMAD.MOV.U32 R20, RZ, RZ, R10 ;  /* 0x000000ffff147224 */ /* 0x000fe200078e000a */
[----:B------:R-:W-:Y:S01]  /*23280*/  MOV R21, R11 ;  /* 0x0000000b00157202 */ /* 0x000fe20000000f00 */
[----:B------:R-:W-:Y:S06]  /*23290*/  STL.64 [R1+0x17f8], R14 ;  /* 0x0017f80e01007387 */ /* 0x000fec0000100a00 */
[----:B------:R-:W-:Y:S02]  /*232a0*/  IMAD.MOV.U32 R22, RZ, RZ, R26 ;  /* 0x000000ffff167224 */ /* 0x000fe400078e001a */
[----:B------:R-:W-:Y:S01]  /*232b0*/  IMAD.MOV.U32 R23, RZ, RZ, R27 ;  /* 0x000000ffff177224 */ /* 0x000fe200078e001b */
[----:B----4-:R-:W-:Y:S01]  /*232c0*/  STL.64 [R1+0x17f0], R12 ;  /* 0x0017f00c01007387 */ /* 0x010fe20000100a00 */
[----:B------:R-:W3:Y:S03]  /*232d0*/  LDL.LU R0, [R1+0x608] ;  /* 0x0006080001007983 */ /* 0x000ee60000300800 */
[----:B------:R-:W-:Y:S02]  /*232e0*/  STL.64 [R1+0x17a8], R22 ;  /* 0x0017a81601007387 */ /* 0x000fe40000100a00 */
[----:B------:R0:W-:Y:S01]  /*232f0*/  STL.64 [R1+0x17a0], R20 ;  /* 0x0017a01401007387 */ /* 0x0001e20000100a00 */
[----:B------:R-:W1:Y:S04]  /*23300*/  LDSM.16.M88.4 R12, [R28+0x28800] ;  /* 0x028800001c0c783b */ /* 0x000e680000000200 */
[----:B0-----:R-:W4:Y:S01]  /*23310*/  LDL.LU R20, [R1+0xf0] ;  /* 0x0000f00001147983 */ /* 0x001f220000300800 */
[----:B------:R-:W4:Y:S02]  /*23320*/  LDL.LU R21, [R1+0xf4] ;  /* 0x0000f40001157983 */ /* 0x000f240000300800 */
[----:B------:R-:W5:Y:S01]  /*23330*/  LDL.LU R22, [R1+0xf8] ;  /* 0x0000f80001167983 */ /* 0x000f620000300800 */
[----:B------:R-:W-:-:S02]  /*23340*/  MOV R23, R2 ;  /* 0x0000000200177202 */ /* 0x000fc40000000f00 */
[----:B------:R-:W-:Y:S01]  /*23350*/  MOV R19, R25 ;  /* 0x0000001900137202 */ /* 0x000fe20000000f00 */
[----:B------:R-:W-:Y:S01]  /*23360*/  IMAD.MOV.U32 R16, RZ, RZ, R24 ;  /* 0x000000ffff107224 */ /* 0x000fe200078e0018 */
[----:B-1----:R-:W-:Y:S01]  /*23370*/  MOV R18, R14 ;  /* 0x0000000e00127202 */ /* 0x002fe20000000f00 */
[----:B------:R-:W-:Y:S01]  /*23380*/  IMAD.MOV.U32 R17, RZ, RZ, R15 ;  /* 0x000000ffff117224 */ /* 0x000fe200078e000f */
[----:B-----5:R-:W-:Y:S01]  /*23390*/  STL.64 [R1+0x1808], R22 ;  /* 0x0018081601007387 */ /* 0x020fe20000100a00 */
[----:B----4-:R-:W-:Y:S02]  /*233a0*/  STL.64 [R1+0x1800], R20 ;  /* 0x0018001401007387 */ /* 0x010fe40000100a00 */
[----:B------:R-:W-:Y:S02]  /*233b0*/  STL.64 [R1+0x17b8], R18 ;  /* 0x0017b81201007387 */ /* 0x000fe40000100a00 */
[----:B------:R0:W-:Y:S02]  /*233c0*/  STL.64 [R1+0x17b0], R16 ;  /* 0x0017b01001007387 */ /* 0x0001e40000100a00 */
[----:B0-----:R-:W4:Y:S01]  /*233d0*/  LDL.LU R16, [R1+0x160] ;  /* 0x0001600001107983 */ /* 0x001f220000300800 */
[----:B------:R-:W4:Y:S02]  /*233e0*/  LDL.LU R17, [R1+0x164] ;  /* 0x0001640001117983 */ /* 0x000f240000300800 */
[----:B------:R-:W5:Y:S02]  /*233f0*/  LDL.LU R18, [R1+0x168] ;  /* 0x0001680001127983 */ /* 0x000f640000300800 */
[----:B------:R-:W5:Y:S02]  /*23400*/  LDL.LU R19, [R1+0x16c] ;  /* 0x00016c0001137983 */ /* 0x000f640000300800 */
[----:B-----5:R-:W-:Y:S01]  /*23410*/  STL.64 [R1+0x1818], R18 ;  /* 0x0018181201007387 */ /* 0x020fe20000100a00 */
[----:B----4-:R-:W-:Y:S02]  /*23420*/  STL.64 [R1+0x1810], R16 ;  /* 0x0018101001007387 */ /* 0x010fe40000100a00 */
[----:B------:R-:W4:Y:S02]  /*23430*/  LDL.LU R20, [R1+0x1b0] ;  /* 0x0001b00001147983 */ /* 0x000f240000300800 */
[----:B------:R-:W4:Y:S01]  /*23440*/  LDL.LU R21, [R1+0x1b4] ;  /* 0x0001b40001157983 */ /* 0x000f220000300800 */
[----:B------:R-:W5:Y:S01]  /*23450*/  LDL.LU R22, [R1+0x1b8] ;  /* 0x0001b80001167983 */ /* 0x000f620000300800 */
[----:B------:R-:W5:Y:S02]  /*23460*/  LDL.LU R23, [R1+0x1bc] ;  /* 0x0001bc0001177983 */ /* 0x000f640000300800 */
[----:B------:R-:W-:-:S02]  /*23470*/  IMAD.MOV.U32 R2, RZ, RZ, R12 ;  /* 0x000000ffff027224 */ /* 0x000fc400078e000c */
[----:B------:R-:W-:Y:S01]  /*23480*/  IMAD.MOV.U32 R11, RZ, RZ, R13 ;  /* 0x000000ffff0b7224 */ /* 0x000fe200078e000d */
[----:B-----5:R-:W-:Y:S01]  /*23490*/  STL.64 [R1+0x1828], R22 ;  /* 0x0018281601007387 */ /* 0x020fe20000100a00 */
[----:B----4-:R0:W-:Y:S03]  /*234a0*/  STL.64 [R1+0x1820], R20 ;  /* 0x0018201401007387 */ /* 0x0101e60000100a00 */
[----:B0-----:R-:W4:Y:S01]  /*234b0*/  LDL.LU R20, [R1+0x1e0] ;  /* 0x0001e00001147983 */ /* 0x001f220000300800 */
[----:B------:R-:W4:Y:S02]  /*234c0*/  LDL.LU R21, [R1+0x1e4] ;  /* 0x0001e40001157983 */ /* 0x000f240000300800 */
[----:B------:R-:W5:Y:S02]  /*234d0*/  LDL.LU R22, [R1+0x1e8] ;  /* 0x0001e80001167983 */ /* 0x000f640000300800 */
[----:B------:R-:W5:Y:S01]  /*234e0*/  LDL.LU R23, [R1+0x1ec] ;  /* 0x0001ec0001177983 */ /* 0x000f620000300800 */
[----:B------:R-:W2:Y:S01]  /*234f0*/  LDL.LU R12, [R1+0x210] ;  /* 0x00021000010c7983 */ /* 0x000ea20000300800 */
[----:B------:R-:W2:Y:S02]  /*23500*/  LDL.LU R13, [R1+0x214] ;  /* 0x00021400010d7983 */ /* 0x000ea40000300800 */
[----:B------:R-:W2:Y:S02]  /*23510*/  LDL.LU R14, [R1+0x218] ;  /* 0x00021800010e7983 */ /* 0x000ea40000300800 */
[----:B------:R-:W2:Y:S02]  /*23520*/  LDL.LU R15, [R1+0x21c] ;  /* 0x00021c00010f7983 */ /* 0x000ea40000300800 */
[----:B--2---:R-:W-:Y:S01]  /*23530*/  STL.64 [R1+0x1858], R14 ;  /* 0x0018580e01007387 */ /* 0x004fe20000100a00 */
[----:B------:R-:W-:Y:S02]  /*23540*/  STL.64 [R1+0x1850], R12 ;  /* 0x0018500c01007387 */ /* 0x000fe40000100a00 */
[----:B-----5:R-:W-:Y:S02]  /*23550*/  STL.64 [R1+0x1838], R22 ;  /* 0x0018381601007387 */ /* 0x020fe40000100a00 */
[----:B----4-:R0:W-:Y:S01]  /*23560*/  STL.64 [R1+0x1830], R20 ;  /* 0x0018301401007387 */ /* 0x0101e20000100a00 */
[----:B------:R-:W1:Y:S04]  /*23570*/  LDSM.16.M88.4 R12, [R28+0x29000] ;  /* 0x029000001c0c783b */ /* 0x000e680000000200 */
[----:B0-----:R-:W2:Y:S01]  /*23580*/  LDL.LU R20, [R1+0x220] ;  /* 0x0002200001147983 */ /* 0x001ea20000300800 */
[----:B------:R-:W2:Y:S02]  /*23590*/  LDL.LU R21, [R1+0x224] ;  /* 0x0002240001157983 */ /* 0x000ea40000300800 */
[----:B------:R-:W4:Y:S02]  /*235a0*/  LDL.LU R22, [R1+0x228] ;  /* 0x0002280001167983 */ /* 0x000f240000300800 */
[----:B------:R-:W4:Y:S02]  /*235b0*/  LDL.LU R23, [R1+0x22c] ;  /* 0x00022c0001177983 */ /* 0x000f240000300800 */
[----:B----4-:R-:W-:Y:S01]  /*235c0*/  STL.64 [R1+0x1868], R22 ;  /* 0x0018681601007387 */ /* 0x010fe20000100a00 */
[----:B--2---:R0:W-:Y:S03]  /*235d0*/  STL.64 [R1+0x1860], R20 ;  /* 0x0018601401007387 */ /* 0x0041e60000100a00 */
[----:B0-----:R-:W2:Y:S01]  /*235e0*/  LDL.LU R20, [R1+0x230] ;  /* 0x0002300001147983 */ /* 0x001ea20000300800 */
[----:B------:R-:W2:Y:S02]  /*235f0*/  LDL.LU R21, [R1+0x234] ;  /* 0x0002340001157983 */ /* 0x000ea40000300800 */
[----:B------:R-:W4:Y:S02]  /*23600*/  LDL.LU R22, [R1+0x238] ;  /* 0x0002380001167983 */ /* 0x000f240000300800 */
[----:B------:R-:W4:Y:S01]  /*23610*/  LDL.LU R23, [R1+0x23c] ;  /* 0x00023c0001177983 */ /* 0x000f220000300800 */
[----:B------:R-:W-:Y:S01]  /*23620*/  MOV R27, R8 ;  /* 0x00000008001b7202 */ /* 0x000fe20000000f00 */
[----:B------:R-:W-:-:S02]  /*23630*/  IMAD.MOV.U32 R26, RZ, RZ, R9 ;  /* 0x000000ffff1a7224 */ /* 0x000fc400078e0009 */
[----:B-1----:R-:W-:Y:S01]  /*23640*/  IMAD.MOV.U32 R25, RZ, RZ, R14 ;  /* 0x000000ffff197224 */ /* 0x002fe200078e000e */
[----:B------:R-:W-:Y:S01]  /*23650*/  MOV R24, R15 ;  /* 0x0000000f00187202 */ /* 0x000fe20000000f00 */
[----:B----4-:R-:W-:Y:S01]  /*23660*/  STL.64 [R1+0x1878], R22 ;  /* 0x0018781601007387 */ /* 0x010fe20000100a00 */
[----:B--2---:R-:W-:Y:S02]  /*23670*/  STL.64 [R1+0x1870], R20 ;  /* 0x0018701401007387 */ /* 0x004fe40000100a00 */
[----:B------:R-:W-:Y:S02]  /*23680*/  STL.64 [R1+0x17c8], R26 ;  /* 0x0017c81a01007387 */ /* 0x000fe40000100a00 */
[----:B------:R0:W-:Y:S02]  /*23690*/  STL.64 [R1+0x17c0], R24 ;  /* 0x0017c01801007387 */ /* 0x0001e40000100a00 */
[----:B------:R-:W-:Y:S01]  /*236a0*/  IMAD.MOV.U32 R19, RZ, RZ, R2 ;  /* 0x000000ffff137224 */ /* 0x000fe200078e0002 */
[----:B------:R-:W-:Y:S01]  /*236b0*/  MOV R8, R12 ;  /* 0x0000000c00087202 */ /* 0x000fe20000000f00 */
[----:B------:R-:W-:Y:S04]  /*236c0*/  LDSM.16.M88.4 R20, [R28+0x2a800] ;  /* 0x02a800001c14783b */ /* 0x000fe80000000200 */
[----:B0-----:R-:W2:Y:S01]  /*236d0*/  LDL.LU R24, [R1+0x120] ;  /* 0x0001200001187983 */ /* 0x001ea20000300800 */
[----:B------:R-:W-:-:S02]  /*236e0*/  IMAD.MOV.U32 R25, RZ, RZ, R29 ;  /* 0x000000ffff197224 */ /* 0x000fc400078e001d */
[----:B------:R-:W4:Y:S02]  /*236f0*/  LDL.LU R29, [R1+0x1904] ;  /* 0x00190400011d7983 */ /* 0x000f240000300800 */
[----:B------:R-:W5:Y:S01]  /*23700*/  LDL.LU R26, [R1+0x128] ;  /* 0x00012800011a7983 */ /* 0x000f620000300800 */
[----:B------:R-:W5:Y:S04]  /*23710*/  LDL.LU R27, [R1+0x12c] ;  /* 0x00012c00011b7983 */ /* 0x000f680000300800 */
[----:B-----5:R4:W-:Y:S01]  /*23720*/  STL.64 [R1+0x1848], R26 ;  /* 0x0018481a01007387 */ /* 0x0209e20000100a00 */
[----:B--2---:R0:W-:Y:S02]  /*23730*/  STL.64 [R1+0x1840], R24 ;  /* 0x0018401801007387 */ /* 0x0041e40000100a00 */
[----:B----4-:R-:W-:Y:S01]  /*23740*/  IMAD.MOV.U32 R26, RZ, RZ, R29 ;  /* 0x000000ffff1a7224 */ /* 0x010fe200078e001d */
[----:B0-----:R-:W2:Y:S01]  /*23750*/  LDL.LU R24, [R1+0x200] ;  /* 0x0002000001187983 */ /* 0x001ea20000300800 */
[----:B------:R-:W2:Y:S02]  /*23760*/  LDL.LU R25, [R1+0x204] ;  /* 0x0002040001197983 */ /* 0x000ea40000300800 */
[----:B------:R-:W4:Y:S02]  /*23770*/  LDL.LU R29, [R1+0x1900] ;  /* 0x00190000011d7983 */ /* 0x000f240000300800 */
[----:B------:R-:W5:Y:S02]  /*23780*/  LDL.LU R27, [R1+0x20c] ;  /* 0x00020c00011b7983 */ /* 0x000f640000300800 */
[----:B------:R-:W-:-:S02]  /*23790*/  IMAD.MOV.U32 R2, RZ, RZ, R13 ;  /* 0x000000ffff027224 */ /* 0x000fc400078e000d */
[----:B------:R-:W0:Y:S04]  /*237a0*/  LDSM.16.M88.4 R12, [R28+0x29800] ;  /* 0x029800001c0c783b */ /* 0x000e280000000200 */
[----:B-----5:R-:W-:Y:S01]  /*237b0*/  STL.64 [R1+0x1888], R26 ;  /* 0x0018881a01007387 */ /* 0x020fe20000100a00 */
[----:B--2---:R1:W-:Y:S03]  /*237c0*/  STL.64 [R1+0x1880], R24 ;  /* 0x0018801801007387 */ /* 0x0043e60000100a00 */
[----:B-1----:R-:W2:Y:S01]  /*237d0*/  LDL.LU R24, [R1+0x240] ;  /* 0x0002400001187983 */ /* 0x002ea20000300800 */
[----:B------:R-:W2:Y:S02]  /*237e0*/  LDL.LU R25, [R1+0x244] ;  /* 0x0002440001197983 */ /* 0x000ea40000300800 */
[----:B------:R-:W5:Y:S01]  /*237f0*/  LDL.LU R26, [R1+0x248] ;  /* 0x00024800011a7983 */ /* 0x000f620000300800 */
[----:B----4-:R-:W-:-:S02]  /*23800*/  MOV R27, R29 ;  /* 0x0000001d001b7202 */ /* 0x010fc40000000f00 */
[----:B------:R-:W4:Y:S01]  /*23810*/  LDL.LU R29, [R1+0x18fc] ;  /* 0x0018fc00011d7983 */ /* 0x000f220000300800 */
[----:B0-----:R-:W-:Y:S02]  /*23820*/  IMAD.MOV.U32 R10, RZ, RZ, R12 ;  /* 0x000000ffff0a7224 */ /* 0x001fe400078e000c */
[----:B------:R-:W-:Y:S01]  /*23830*/  IMAD.MOV.U32 R9, RZ, RZ, R13 ;  /* 0x000000ffff097224 */ /* 0x000fe200078e000d */
[----:B-----5:R-:W-:Y:S01]  /*23840*/  STL.64 [R1+0x1898], R26 ;  /* 0x0018981a01007387 */ /* 0x020fe20000100a00 */
[----:B--2---:R-:W-:Y:S02]  /*23850*/  STL.64 [R1+0x1890], R24 ;  /* 0x0018901801007387 */ /* 0x004fe40000100a00 */
[----:B------:R-:W-:Y:S02]  /*23860*/  STL.64 [R1+0x338], R14 ;  /* 0x0003380e01007387 */ /* 0x000fe40000100a00 */
[----:B------:R-:W0:Y:S04]  /*23870*/  LDSM.16.M88.4 R12, [R28+0x2b000] ;  /* 0x02b000001c0c783b */ /* 0x000e280000000200 */
[----:B------:R-:W-:Y:S04]  /*23880*/  LDSM.16.M88.4 R24, [R28+0x2a000] ;  /* 0x02a000001c18783b */ /* 0x000fe80000000200 */
[----:B0-----:R-:W-:Y:S01]  /*23890*/  STL.64 [R1+0x18e0], R14 ;  /* 0x0018e00e01007387 */ /* 0x001fe20000100a00 */
[----:B------:R0:W-:Y:S02]  /*238a0*/  STL.64 [R1+0x18d8], R12 ;  /* 0x0018d80c01007387 */ /* 0x0001e40000100a00 */
[----:B0-----:R-:W-:-:S02]  /*238b0*/  MOV R12, R19 ;  /* 0x00000013000c7202 */ /* 0x001fc40000000f00 */
[----:B------:R-:W0:Y:S01]  /*238c0*/  LDSM.16.M88.4 R16, [R28+0x2b800] ;  /* 0x02b800001c10783b */ /* 0x000e220000000200 */
[----:B------:R-:W-:-:S03]  /*238d0*/  IMAD.MOV.U32 R13, RZ, RZ, R11 ;  /* 0x000000ffff0d7224 */ /* 0x000fc600078e000b */
[----:B0-----:R-:W-:Y:S01]  /*238e0*/  STL.64 [R1+0x18f0], R18 ;  /* 0x0018f01201007387 */ /* 0x001fe20000100a00 */
[----:B------:R0:W-:Y:S03]  /*238f0*/  STL.64 [R1+0x18e8], R16 ;  /* 0x0018e81001007387 */ /* 0x0001e60000100a00 */
[----:B0-----:R-:W2:Y:S01]  /*23900*/  LDL.LU R16, [R1+0x1f0] ;  /* 0x0001f00001107983 */ /* 0x001ea20000300800 */
[----:B------:R-:W2:Y:S02]  /*23910*/  LDL.LU R17, [R1+0x1f4] ;  /* 0x0001f40001117983 */ /* 0x000ea40000300800 */
[----:B------:R-:W2:Y:S02]  /*23920*/  LDL.LU R18, [R1+0x1f8] ;  /* 0x0001f80001127983 */ /* 0x000ea40000300800 */
[----:B------:R-:W2:Y:S01]  /*23930*/  LDL.LU R19, [R1+0x1fc] ;  /* 0x0001fc0001137983 */ /* 0x000ea20000300800 */
[----:B------:R-:W-:Y:S01]  /*23940*/  STL.64 [R1+0x358], R26 ;  /* 0x0003581a01007387 */ /* 0x000fe20000100a00 */
[----:B------:R0:W-:Y:S02]  /*23950*/  STL.64 [R1+0x18a8], R24 ;  /* 0x0018a81801007387 */ /* 0x0001e40000100a00 */
[----:B0-----:R-:W-:Y:S01]  /*23960*/  IMAD.MOV.U32 R24, RZ, RZ, R10 ;  /* 0x000000ffff187224 */ /* 0x001fe200078e000a */
[----:B------:R-:W-:-:S05]  /*23970*/  MOV R25, R9 ;  /* 0x0000000900197202 */ /* 0x000fca0000000f00 */
[----:B------:R0:W-:Y:S02]  /*23980*/  STL.64 [R1+0x18c0], R24 ;  /* 0x0018c01801007387 */ /* 0x0001e40000100a00 */
[----:B0-----:R-:W-:Y:S02]  /*23990*/  IMAD.MOV.U32 R24, RZ, RZ, R8 ;  /* 0x000000ffff187224 */ /* 0x001fe400078e0008 */
[----:B------:R-:W0:Y:S04]  /*239a0*/  LDSM.16.M88.4 R8, [R28+0x2c000] ;  /* 0x02c000001c08783b */ /* 0x000e280000000200 */
[----:B0-----:R-:W-:Y:S01]  /*239b0*/  STL.64 [R1+0x18d0], R10 ;  /* 0x0018d00a01007387 */ /* 0x001fe20000100a00 */
[----:B------:R0:W-:Y:S03]  /*239c0*/  STL.64 [R1+0x18c8], R8 ;  /* 0x0018c80801007387 */ /* 0x0001e60000100a00 */
[----:B0-----:R-:W5:Y:S01]  /*239d0*/  LDL.LU R8, [R1+0x270] ;  /* 0x0002700001087983 */ /* 0x001f620000300800 */
[----:B------:R-:W5:Y:S02]  /*239e0*/  LDL.LU R9, [R1+0x274] ;  /* 0x0002740001097983 */ /* 0x000f640000300800 */
[----:B------:R-:W5:Y:S02]  /*239f0*/  LDL.LU R10, [R1+0x278] ;  /* 0x00027800010a7983 */ /* 0x000f640000300800 */
[----:B------:R-:W5:Y:S01]  /*23a00*/  LDL.LU R11, [R1+0x27c] ;  /* 0x00027c00010b7983 */ /* 0x000f620000300800 */
[----:B------:R4:W-:Y:S01]  /*23a10*/  STL.64 [R1+0x368], R22 ;  /* 0x0003681601007387 */ /* 0x0009e20000100a00 */
[----:B------:R0:W-:Y:S01]  /*23a20*/  STL.64 [R1+0x18a0], R20 ;  /* 0x0018a01401007387 */ /* 0x0001e20000100a00 */
[----:B----4-:R-:W-:-:S02]  /*23a30*/  MOV R22, R29 ;  /* 0x0000001d00167202 */ /* 0x010fc40000000f00 */
[----:B0-----:R-:W4:Y:S01]  /*23a40*/  LDL.LU R20, [R1+0x250] ;  /* 0x0002500001147983 */ /* 0x001f220000300800 */
[----:B------:R-:W4:Y:S02]  /*23a50*/  LDL.LU R21, [R1+0x254] ;  /* 0x0002540001157983 */ /* 0x000f240000300800 */
[----:B------:R-:W3:Y:S02]  /*23a60*/  LDL.LU R29, [R1+0x18f8] ;  /* 0x0018f800011d7983 */ /* 0x000ee40000300800 */
[----:B------:R-:W3:Y:S01]  /*23a70*/  LDL.LU R23, [R1+0x25c] ;  /* 0x00025c0001177983 */ /* 0x000ee20000300800 */
[----:B--2---:R-:W-:Y:S01]  /*23a80*/  HMMA.16816.F32.BF16 R12, R4, R12, R16 ;  /* 0x0000000c040c723c */ /* 0x004fe20000041810 */
[----:B---3--:R-:W-:Y:S01]  /*23a90*/  STL.64 [R1+0x18b8], R22 ;  /* 0x0018b81601007387 */ /* 0x008fe20000100a00 */
[----:B----4-:R0:W-:Y:S03]  /*23aa0*/  STL.64 [R1+0x18b0], R20 ;  /* 0x0018b01401007387 */ /* 0x0101e60000100a00 */
[----:B0-----:R-:W2:Y:S01]  /*23ab0*/  LDL.LU R20, [R1+0x260] ;  /* 0x0002600001147983 */ /* 0x001ea20000300800 */
[----:B------:R-:W2:Y:S02]  /*23ac0*/  LDL.LU R21, [R1+0x264] ;  /* 0x0002640001157983 */ /* 0x000ea40000300800 */
[----:B------:R-:W2:Y:S02]  /*23ad0*/  LDL.LU R22, [R1+0x268] ;  /* 0x0002680001167983 */ /* 0x000ea40000300800 */
[----:B------:R-:W3:Y:S01]  /*23ae0*/  LDL.LU.64 R18, [R1+0x18f0] ;  /* 0x0018f00001127983 */ /* 0x000ee20000300a00 */
[----:B------:R-:W4:Y:S01]  /*23af0*/  LDL.LU.64 R16, [R1+0x18e8] ;  /* 0x0018e80001107983 */ /* 0x000f220000300a00 */
[----:B------:R-:W-:-:S11]  /*23b00*/  IMAD.MOV.U32 R23, RZ, RZ, R29 ;  /* 0x000000ffff177224 */ /* 0x000fd600078e001d */
[----:B------:R-:W-:Y:S02]  /*23b10*/  STL.64 [R1+0x1f0], R12 ;  /* 0x0001f00c01007387 */ /* 0x000fe40000100a00 */
[----:B------:R0:W-:Y:S02]  /*23b20*/  STL [R1+0x1f8], R14 ;  /* 0x0001f80e01007387 */ /* 0x0001e40000100800 */
[----:B------:R-:W-:Y:S02]  /*23b30*/  IMAD.MOV.U32 R29, RZ, RZ, R15 ;  /* 0x000000ffff1d7224 */ /* 0x000fe400078e000f */
[----:B0-----:R-:W2:Y:S01]  /*23b40*/  LDL.LU.64 R14, [R1+0x18e0] ;  /* 0x0018e000010e7983 */ /* 0x001ea20000300a00 */
[----:B------:R-:W-:Y:S02]  /*23b50*/  IMAD.MOV.U32 R25, RZ, RZ, R2 ;  /* 0x000000ffff197224 */ /* 0x000fe400078e0002 */
[----:B------:R-:W4:Y:S05]  /*23b60*/  LDL.LU.64 R12, [R1+0x18d8] ;  /* 0x0018d800010c7983 */ /* 0x000f2a0000300a00 */
[C---:B-----5:R-:W-:Y:S01]  /*23b70*/  HMMA.16816.F32.BF16 R24, R4.reuse, R24, R8 ;  /* 0x000000180418723c */ /* 0x060fe20000041808 */
[----:B--2---:R-:W-:Y:S01]  /*23b80*/  STL.64 [R1+0x378], R14 ;  /* 0x0003780e01007387 */ /* 0x004fe20000100a00 */
[----:B---3--:R-:W-:Y:S02]  /*23b90*/  STL.64 [R1+0x388], R18 ;  /* 0x0003881201007387 */ /* 0x008fe40000100a00 */
[----:B------:R-:W2:Y:S02]  /*23ba0*/  LDL.LU.64 R10, [R1+0x18d0] ;  /* 0x0018d000010a7983 */ /* 0x000ea40000300a00 */
[----:B------:R-:W3:Y:S11]  /*23bb0*/  LDL.LU.64 R8, [R1+0x18c8] ;  /* 0x0018c80001087983 */ /* 0x000ef60000300a00 */
[----:B------:R-:W-:Y:S06]  /*23bc0*/  @!UPT UIADD3 URZ, URZ, URZ, URZ ;  /* 0x0000003f3f3ff290 */ /* 0x000fec000fffe03f */
[----:B------:R0:W-:Y:S01]  /*23bd0*/  STL.64 [R1+0x2b0], R24 ;  /* 0x0002b01801007387 */ /* 0x0001e20000100a00 */
[----:B------:R1:W-:Y:S03]  /*23be0*/  STL.64 [R1+0x2b8], R26 ;  /* 0x0002b81a01007387 */ /* 0x0003e60000100a00 */
[----:B0-----:R-:W1:Y:S02]  /*23bf0*/  LDL.LU.64 R24, [R1+0x18c0] ;  /* 0x0018c00001187983 */ /* 0x001e640000300a00 */
[C---:B-1----:R-:W-:Y:S02]  /*23c00*/  HMMA.16816.F32.BF16 R24, R4.reuse, R24, R20 ;  /* 0x000000180418723c */ /* 0x042fe40000041814 */
[----:B--2---:R-:W-:Y:S01]  /*23c10*/  STL.64 [R1+0x398], R10 ;  /* 0x0003980a01007387 */ /* 0x004fe20000100a00 */
[----:B------:R-:W2:Y:S02]  /*23c20*/  LDL.LU.64 R22, [R1+0x18b8] ;  /* 0x0018b80001167983 */ /* 0x000ea40000300a00 */
[----:B------:R-:W2:Y:S11]  /*23c30*/  LDL.LU.64 R20, [R1+0x18b0] ;  /* 0x0018b00001147983 */ /* 0x000eb60000300a00 */
[----:B------:R-:W-:Y:S07]  /*23c40*/  @!UPT UIADD3 URZ, URZ, URZ, URZ ;  /* 0x0000003f3f3ff290 */ /* 0x000fee000fffe03f */
[----:B------:R0:W-:Y:S01]  /*23c50*/  STL.64 [R1+0x2a0], R24 ;  /* 0x0002a01801007387 */ /* 0x0001e20000100a00 */
[----:B------:R2:W-:Y:S03]  /*23c60*/  STL.64 [R1+0x2a8], R26 ;  /* 0x0002a81a01007387 */ /* 0x0005e60000100a00 */
[----:B0-----:R-:W2:Y:S02]  /*23c70*/  LDL.LU.64 R24, [R1+0x18a8] ;  /* 0x0018a80001187983 */ /* 0x001ea40000300a00 */
[C---:B--2---:R-:W-:Y:S02]  /*23c80*/  HMMA.16816.F32.BF16 R24, R4.reuse, R24, R20 ;  /* 0x000000180418723c */ /* 0x044fe40000041814 */
[----:B------:R-:W2:Y:S11]  /*23c90*/  LDL.LU.64 R20, [R1+0x18a0] ;  /* 0x0018a00001147983 */ /* 0x000eb60000300a00 */
[----:B------:R-:W-:Y:S10]  /*23ca0*/  @!UPT UIADD3 URZ, URZ, URZ, URZ ;  /* 0x0000003f3f3ff290 */ /* 0x000ff4000fffe03f */
[----:B------:R-:W-:Y:S01]  /*23cb0*/  STL.64 [R1+0x290], R24 ;  /* 0x0002901801007387 */ /* 0x000fe20000100a00 */
[----:B------:R0:W-:Y:S03]  /*23cc0*/  STL.64 [R1+0x298], R26 ;  /* 0x0002981a01007387 */ /* 0x0001e60000100a00 */
[----:B0-----:R-:W2:Y:S01]  /*23cd0*/  LDL.LU.64 R26, [R1+0x1898] ;  /* 0x00189800011a7983 */ /* 0x001ea20000300a00 */
[----:B------:R-:W2:Y:S02]  /*23ce0*/  LDL.LU.64 R24, [R1+0x1890] ;  /* 0x0018900001187983 */ /* 0x000ea40000300a00 */
[C---:B--2---:R-:W-:Y:S01]  /*23cf0*/  HMMA.16816.F32.BF16 R20, R4.reuse, R20, R24 ;  /* 0x000000140414723c */ /* 0x044fe20000041818 */
[----:B------:R-:W2:Y:S01]  /*23d00*/  LDL.LU.64 R26, [R1+0x1888] ;  /* 0x00188800011a7983 */ /* 0x000ea20000300a00 */
[----:B------:R-:W2:Y:S11]  /*23d10*/  LDL.LU.64 R24, [R1+0x1880] ;  /* 0x0018800001187983 */ /* 0x000eb60000300a00 */
[----:B------:R-:W-:Y:S10]  /*23d20*/  @!UPT UIADD3 URZ, URZ, URZ, URZ ;  /* 0x0000003f3f3ff290 */ /* 0x000ff4000fffe03f */
[----:B------:R-:W-:Y:S01]  /*23d30*/  STL.64 [R1+0x280], R20 ;  /* 0x0002801401007387 */ /* 0x000fe20000100a00 */
[----:B------:R0:W-:Y:S03]  /*23d40*/  STL.64 [R1+0x288], R22 ;  /* 0x0002881601007387 */ /* 0x0001e60000100a00 */
[----:B0-----:R-:W4:Y:S01]  /*23d50*/  LDL.LU.64 R22, [R1+0x1878] ;  /* 0x0018780001167983 */ /* 0x001f220000300a00 */
[----:B------:R-:W4:Y:S02]  /*23d60*/  LDL.LU.64 R20, [R1+0x1870] ;  /* 0x0018700001147983 */ /* 0x000f240000300a00 */
[C---:B----4-:R-:W-:Y:S01]  /*23d70*/  HMMA.16816.F32.BF16 R12, R4.reuse, R12, R20 ;  /* 0x0000000c040c723c */ /* 0x050fe20000041814 */
[----:B------:R-:W4:Y:S01]  /*23d80*/  LDL.LU.64 R22, [R1+0x1868] ;  /* 0x0018680001167983 */ /* 0x000f220000300a00 */
[----:B------:R-:W4:Y:S11]  /*23d90*/  LDL.LU.64 R20, [R1+0x1860] ;  /* 0x0018600001147983 */ /* 0x000f360000300a00 */
[----:B------:R-:W-:Y:S10]  /*23da0*/  @!UPT UIADD3 URZ, URZ, URZ, URZ ;  /* 0x0000003f3f3ff290 */ /* 0x000ff4000fffe03f */
[----:B------:R-:W-:Y:S01]  /*23db0*/  STL.64 [R1+0x270], R12 ;  /* 0x0002700c01007387 */ /* 0x000fe20000100a00 */
[----:B------:R0:W-:Y:S03]  /*23dc0*/  STL.64 [R1+0x278], R14 ;  /* 0x0002780e01007387 */ /* 0x0001e60000100a00 */
[----:B0-----:R-:W3:Y:S01]  /*23dd0*/  LDL.LU.64 R14, [R1+0x1858] ;  /* 0x00185800010e7983 */ /* 0x001ee20000300a00 */
[----:B------:R-:W3:Y:S01]  /*23de0*/  LDL.LU.64 R12, [R1+0x1850] ;  /* 0x00185000010c7983 */ /* 0x000ee20000300a00 */
[C---:B----4-:R-:W-:Y:S02]  /*23df0*/  HMMA.16816.F32.BF16 R16, R4.reuse, R16, R20 ;  /* 0x000000100410723c */ /* 0x050fe40000041814 */
[----:B------:R-:W0:Y:S06]  /*23e00*/  LDSM.16.M88.4 R20, [R28+0x2c800] ;  /* 0x02c800001c14783b */ /* 0x000e2c0000000200 */
[C---:B---3--:R-:W-:Y:S11]  /*23e10*/  HMMA.16816.F32.BF16 R8, R4.reuse, R8, R12 ;  /* 0x000000080408723c */ /* 0x048ff6000004180c */
[----:B------:R-:W-:Y:S04]  /*23e20*/  @!UPT UIADD3 URZ, URZ, URZ, URZ ;  /* 0x0000003f3f3ff290 */ /* 0x000fe8000fffe03f */
[----:B------:R-:W-:Y:S01]  /*23e30*/  STL.64 [R1+0x260], R16 ;  /* 0x0002601001007387 */ /* 0x000fe20000100a00 */
[----:B------:R-:W-:Y:S02]  /*23e40*/  STL.64 [R1+0x268], R18 ;  /* 0x0002681201007387 */ /* 0x000fe40000100a00 */
[----:B------:R-:W1:Y:S01]  /*23e50*/  LDSM.16.M88.4 R16, [R28+0x2d000] ;  /* 0x02d000001c10783b */ /* 0x000e620000000200 */
[----:B------:R-:W3:Y:S04]  /*23e60*/  LDSM.16.M88.4 R12, [R28+0x2d800] ;  /* 0x02d800001c0c783b */ /* 0x000ee80000000200 */
[----:B------:R-:W-:Y:S01]  /*23e70*/  STL.64 [R1+0x250], R8 ;  /* 0x0002500801007387 */ /* 0x000fe20000100a00 */
[----:B------:R-:W-:Y:S02]  /*23e80*/  STL.64 [R1+0x258], R10 ;  /* 0x0002580a01007387 */ /* 0x000fe40000100a00 */
[----:B0-----:R2:W-:Y:S02]  /*23e90*/  STL.64 [R1+0x2e0], R22 ;  /* 0x0002e01601007387 */ /* 0x0015e40000100a00 */
[----:B------:R-:W0:Y:S01]  /*23ea0*/  LDSM.16.M88.4 R8, [R28+0x2e000] ;  /* 0x02e000001c08783b */ /* 0x000e220000000200 */
[C---:B--2---:R-:W-:Y:S01]  /*23eb0*/  HMMA.16816.F32.BF16 R20, R4.reuse, R20, R24 ;  /* 0x000000140414723c */ /* 0x044fe20000041818 */
[----:B------:R-:W2:Y:S02]  /*23ec0*/  LDL.LU.64 R26, [R1+0x1848] ;  /* 0x00184800011a7983 */ /* 0x000ea40000300a00 */
[----:B------:R-:W2:Y:S11]  /*23ed0*/  LDL.LU.64 R24, [R1+0x1840] ;  /* 0x0018400001187983 */ /* 0x000eb60000300a00 */
[----:B------:R-:W-:Y:S09]  /*23ee0*/  @!UPT UIADD3 URZ, URZ, URZ, URZ ;  /* 0x0000003f3f3ff290 */ /* 0x000ff2000fffe03f */
[----:B------:R-:W-:Y:S01]  /*23ef0*/  STL.64 [R1+0x240], R20 ;  /* 0x0002401401007387 */ /* 0x000fe20000100a00 */
[----:B------:R4:W-:Y:S03]  /*23f00*/  STL.64 [R1+0x248], R22 ;  /* 0x0002481601007387 */ /* 0x0009e60000100a00 */
[----:B----4-:R-:W4:Y:S01]  /*23f10*/  LDL.LU.64 R22, [R1+0x1838] ;  /* 0x0018380001167983 */ /* 0x010f220000300a00 */
[----:B------:R-:W4:Y:S02]  /*23f20*/  LDL.LU.64 R20, [R1+0x1830] ;  /* 0x0018300001147983 */ /* 0x000f240000300a00 */
[----:B-1----:R4:W-:Y:S02]  /*23f30*/  STL.64 [R1+0x310], R18 ;  /* 0x0003101201007387 */ /* 0x0029e40000100a00 */
[C---:B----4-:R-:W-:Y:S01]  /*23f40*/  HMMA.16816.F32.BF16 R16, R4.reuse, R16, R20 ;  /* 0x000000100410723c */ /* 0x050fe20000041814 */
[----:B------:R-:W4:Y:S01]  /*23f50*/  LDL.LU.64 R22, [R1+0x1828] ;  /* 0x0018280001167983 */ /* 0x000f220000300a00 */
[----:B------:R-:W4:Y:S11]  /*23f60*/  LDL.LU.64 R20, [R1+0x1820] ;  /* 0x0018200001147983 */ /* 0x000f360000300a00 */
[----:B------:R-:W-:Y:S10]  /*23f70*/  @!UPT UIADD3 URZ, URZ, URZ, URZ ;  /* 0x0000003f3f3ff290 */ /* 0x000ff4000fffe03f */
[----:B------:R-:W-:Y:S01]  /*23f80*/  STL.64 [R1+0x230], R16 ;  /* 0x0002301001007387 */ /* 0x000fe20000100a00 */
[----:B------:R1:W-:Y:S03]  /*23f90*/  STL.64 [R1+0x238], R18 ;  /* 0x0002381201007387 */ /* 0x0003e60000100a00 */
[----:B-1----:R-:W5:Y:S01]  /*23fa0*/  LDL.LU.64 R18, [R1+0x1818] ;  /* 0x0018180001127983 */ /* 0x002f620000300a00 */
[----:B------:R-:W5:Y:S02]  /*23fb0*/  LDL.LU.64 R16, [R1+0x1810] ;  /* 0x0018100001107983 */ /* 0x000f640000300a00 */
[----:B---3--:R4:W-:Y:S02]  /*23fc0*/  STL.64 [R1+0x328], R14 ;  /* 0x0003280e01007387 */ /* 0x0089e40000100a00 */
[C---:B----4-:R-:W-:Y:S01]  /*23fd0*/  HMMA.16816.F32.BF16 R12, R4.reuse, R12, R20 ;  /* 0x0000000c040c723c */ /* 0x050fe20000041814 */
[----:B------:R-:W3:Y:S01]  /*23fe0*/  LDL.LU.64 R22, [R1+0x1808] ;  /* 0x0018080001167983 */ /* 0x000ee20000300a00 */
[----:B------:R-:W3:Y:S11]  /*23ff0*/  LDL.LU.64 R20, [R1+0x1800] ;  /* 0x0018000001147983 */ /* 0x000ef60000300a00 */
[----:B------:R-:W-:Y:S10]  /*24000*/  @!UPT UIADD3 URZ, URZ, URZ, URZ ;  /* 0x0000003f3f3ff290 */ /* 0x000ff4000fffe03f */
[----:B------:R-:W-:Y:S01]  /*24010*/  STL.64 [R1+0x1e0], R12 ;  /* 0x0001e00c01007387 */ /* 0x000fe20000100a00 */
[----:B------:R1:W-:Y:S03]  /*24020*/  STL.64 [R1+0x1e8], R14 ;  /* 0x0001e80e01007387 */ /* 0x0003e60000100a00 */
[----:B-1----:R-:W4:Y:S01]  /*24030*/  LDL.LU.64 R14, [R1+0x17f8] ;  /* 0x0017f800010e7983 */ /* 0x002f220000300a00 */
[----:B------:R-:W4:Y:S02]  /*24040*/  LDL.LU.64 R12, [R1+0x17f0] ;  /* 0x0017f000010c7983 */ /* 0x000f240000300a00 */
[----:B0-----:R5:W-:Y:S02]  /*24050*/  STL.64 [R1+0x348], R10 ;  /* 0x0003480a01007387 */ /* 0x001be40000100a00 */
[C---:B-----5:R-:W-:Y:S01]  /*24060*/  HMMA.16816.F32.BF16 R8, R4.reuse, R8, R16 ;  /* 0x000000080408723c */ /* 0x060fe20000041810 */
[----:B------:R-:W0:Y:S11]  /*24070*/  LDSM.16.M88.4 R16, [R28+0x2e800] ;  /* 0x02e800001c10783b */ /* 0x000e360000000200 */
[----:B------:R-:W-:Y:S11]  /*24080*/  @!UPT UIADD3 URZ, URZ, URZ, URZ ;  /* 0x0000003f3f3ff290 */ /* 0x000ff6000fffe03f */
[----:B------:R-:W-:Y:S01]  /*24090*/  STL.64 [R1+0x200], R8 ;  /* 0x0002000801007387 */ /* 0x000fe20000100a00 */
[----:B------:R-:W-:Y:S02]  /*240a0*/  STL.64 [R1+0x208], R10 ;  /* 0x0002080a01007387 */ /* 0x000fe40000100a00 */
[----:B------:R-:W1:Y:S01]  /*240b0*/  LDSM.16.M88.4 R8, [R28+0x2f000] ;  /* 0x02f000001c08783b */ /* 0x000e620000000200 */
[----:B0-----:R3:W-:Y:S01]  /*240c0*/  STL.64 [R1+0x2d8], R18 ;  /* 0x0002d81201007387 */ /* 0x0017e20000100a00 */
[C---:B--2---:R-:W-:Y:S03]  /*240d0*/  HMMA.16816.F32.BF16 R24, R4.reuse, R16, R24 ;  /* 0x000000100418723c */ /* 0x044fe60000041818 */
[----:B-1----:R-:W-:Y:S11]  /*240e0*/  STL.64 [R1+0x300], R10 ;  /* 0x0003000a01007387 */ /* 0x002ff60000100a00 */
[----:B------:R-:W-:Y:S09]  /*240f0*/  @!UPT UIADD3 URZ, URZ, URZ, URZ ;  /* 0x0000003f3f3ff290 */ /* 0x000ff2000fffe03f */
[----:B------:R-:W-:Y:S02]  /*24100*/  STL.64 [R1+0x220], R24 ;  /* 0x0002201801007387 */ /* 0x000fe40000100a00 */
[----:B------:R-:W-:Y:S02]  /*24110*/  STL.64 [R1+0x228], R26 ;  /* 0x0002281a01007387 */ /* 0x000fe40000100a00 */
[----:B------:R-:W-:Y:S01]  /*24120*/  STL [R1+0x10c0], R28 ;  /* 0x0010c01c01007387 */ /* 0x000fe20000100800 */
[C---:B---3--:R-:W-:Y:S01]  /*24130*/  HMMA.16816.F32.BF16 R16, R4.reuse, R8, R20 ;  /* 0x000000080410723c */ /* 0x048fe20000041814 */
[----:B------:R-:W4:Y:S11]  /*24140*/  LDSM.16.M88.4 R8, [R28+0x2f800] ;  /* 0x02f800001c08783b */ /* 0x000f360000000200 */
[----:B------:R-:W-:Y:S11]  /*24150*/  @!UPT UIADD3 URZ, URZ, URZ, URZ ;  /* 0x0000003f3f3ff290 */ /* 0x000ff6000fffe03f */
[----:B------:R-:W-:Y:S01]  /*24160*/  STL.64 [R1+0x210], R16 ;  /* 0x0002101001007387 */ /* 0x000fe20000100a00 */
[----:B----4-:R-:W-:Y:S03]  /*24170*/  HMMA.16816.F32.BF16 R4, R4, R8, R12 ;  /* 0x000000080404723c */ /* 0x010fe6000004180c */
[----:B------:R-:W-:Y:S01]  /*24180*/  STL.64 [R1+0x218], R18 ;  /* 0x0002181201007387 */ /* 0x000fe20000100a00 */
[----:B------:R-:W2:Y:S02]  /*24190*/  LDL R28, [R1+0x488] ;  /* 0x00048800011c7983 */ /* 0x000ea40000100800 */
[----:B------:R0:W-:Y:S02]  /*241a0*/  STL.64 [R1+0x2c8], R10 ;  /* 0x0002c80a01007387 */ /* 0x0001e40000100a00 */
[----:B------:R-:W3:Y:S11]  /*241b0*/  LDL.LU R2, [R1+0x5f8] ;  /* 0x0005f80001027983 */ /* 0x000ef60000300800 */
[----:B------:R-:W-:Y:S04]  /*241c0*/  @!UPT UIADD3 URZ, URZ, URZ, URZ ;  /* 0x0000003f3f3ff290 */ /* 0x000fe8000fffe03f */
[----:B------:R-:W-:Y:S01]  /*241d0*/  STL.64 [R1+0x1b0], R4 ;  /* 0x0001b00401007387 */ /* 0x000fe20000100a00 */
[----:B------:R-:W-:Y:S02]  /*241e0*/  STL.64 [R1+0x1b8], R6 ;  /* 0x0001b80601007387 */ /* 0x000fe40000100a00 */
[----:B0-----:R-:W4:Y:S02]  /*241f0*/  LDL.LU R10, [R1+0x98] ;  /* 0x00009800010a7983 */ /* 0x001f240000300800 */
[----:B------:R-:W4:Y:S01]  /*24200*/  LDL.LU R11, [R1+0x9c] ;  /* 0x00009c00010b7983 */ /* 0x000f220000300800 */
[----:B------:R-:W5:Y:S01]  /*24210*/  LDL.LU R13, [R1+0x614] ;  /* 0x00061400010d7983 */ /* 0x000f620000300800 */
[----:B------:R-:W2:Y:S01]  /*24220*/  LDL.LU R16, [R1+0x5f4] ;  /* 0x0005f40001107983 */ /* 0x000ea20000300800 */
[----:B------:R-:W-:Y:S02]  /*24230*/  MOV R23, R3 ;  /* 0x0000000300177202 */ /* 0x000fe40000000f00 */
[----:B----4-:R0:W-:Y:S01]  /*24240*/  STL.64 [R1+0x17d0], R10 ;  /* 0x0017d00a01007387 */ /* 0x0101e20000100a00 */
[----:B------:R-:W4:Y:S02]  /*24250*/  LDL.LU R20, [R1] ;  /* 0x0000000001147983 */ /* 0x000f240000300800 */
[----:B------:R-:W4:Y:S02]  /*24260*/  LDL.LU R21, [R1+0x4] ;  /* 0x0000040001157983 */ /* 0x000f240000300800 */
[----:B------:R-:W2:Y:S01]  /*24270*/  LDL.LU R22, [R1+0x8] ;  /* 0x0000080001167983 */ /* 0x000ea20000300800 */
[----:B------:R-:W3:Y:S01]  /*24280*/  LDL.LU R3, [R1+0x17ec] ;  /* 0x0017ec0001037983 */ /* 0x000ee20000300800 */
[----:B------:R-:W3:Y:S03]  /*24290*/  LDL.LU R9, [R1+0x604] ;  /* 0x0006040001097983 */ /* 0x000ee60000300800 */
[----:B--2---:R-:W-:Y:S01]  /*242a0*/  STL.64 [R1+0x17e0], R22 ;  /* 0x0017e01601007387 */ /* 0x004fe20000100a00 */
[----:B----4-:R1:W-:Y:S02]  /*242b0*/  STL.64 [R1+0x17d8], R20 ;  /* 0x0017d81401007387 */ /* 0x0103e40000100a00 */
[----:B------:R-:W2:Y:S02]  /*242c0*/  LDL.LU R18, [R1+0xa8] ;  /* 0x0000a80001127983 */ /* 0x000ea40000300800 */
[----:B------:R-:W2:Y:S01]  /*242d0*/  LDL.LU R19, [R1+0xac] ;  /* 0x0000ac0001137983 */ /* 0x000ea20000300800 */
[----:B------:R-:W4:Y:S01]  /*242e0*/  LDL.LU R17, [R1+0x600] ;  /* 0x0006000001117983 */ /* 0x000f220000300800 */
[----:B0-----:R-:W2:Y:S02]  /*242f0*/  LDL.LU R10, [R1+0x3d8] ;  /* 0x0003d800010a7983 */ /* 0x001ea40000300800 */
[----:B------:R-:W2:Y:S02]  /*24300*/  LDL.LU R11, [R1+0x3dc] ;  /* 0x0003dc00010b7983 */ /* 0x000ea40000300800 */
[----:B------:R-:W2:Y:S01]  /*24310*/  LDL.LU R12, [R1+0x61c] ;  /* 0x00061c00010c7983 */ /* 0x000ea20000300800 */
[----:B-1----:R-:W2:Y:S01]  /*24320*/  LDL.LU R20, [R1+0x20] ;  /* 0x0000200001147983 */ /* 0x002ea20000300800 */
[----:B------:R-:W2:Y:S02]  /*24330*/  LDL.LU R21, [R1+0x24] ;  /* 0x0000240001157983 */ /* 0x000ea40000300800 */
[----:B------:R-:W2:Y:S02]  /*24340*/  LDL.LU R22, [R1+0x28] ;  /* 0x0000280001167983 */ /* 0x000ea40000300800 */
[----:B------:R-:W2:Y:S01]  /*24350*/  LDL.LU R23, [R1+0x2c] ;  /* 0x00002c0001177983 */ /* 0x000ea20000300800 */
[----:B------:R-:W2:Y:S01]  /*24360*/  LDL.LU R8, [R1+0x5fc] ;  /* 0x0005fc0001087983 */ /* 0x000ea20000300800 */
[----:B------:R-:W2:Y:S02]  /*24370*/  LDL.LU R24, [R1+0x10] ;  /* 0x0000100001187983 */ /* 0x000ea40000300800 */
[----:B------:R-:W2:Y:S02]  /*24380*/  LDL.LU R25, [R1+0x14] ;  /* 0x0000140001197983 */ /* 0x000ea40000300800 */
[----:B------:R-:W2:Y:S01]  /*24390*/  LDL.LU R26, [R1+0x18] ;  /* 0x00001800011a7983 */ /* 0x000ea20000300800 */
[----:B------:R-:W2:Y:S01]  /*243a0*/  LDL.LU R27, [R1+0x1c] ;  /* 0x00001c00011b7983 */ /* 0x000ea20000300800 */
[----:B------:R-:W2:Y:S02]  /*243b0*/  LDL.LU R14, [R1+0x88] ;  /* 0x00008800010e7983 */ /* 0x000ea40000300800 */
[----:B---3--:R-:W-:-:S02]  /*243c0*/  IMAD.MOV.U32 R15, RZ, RZ, R3 ;  /* 0x000000ffff0f7224 */ /* 0x008fc400078e0003 */
[----:B------:R-:W3:Y:S01]  /*243d0*/  LDL.LU R3, [R1+0x17e8] ;  /* 0x0017e80001037983 */ /* 0x000ee20000300800 */
[--C-:B------:R-:W-:Y:S02]  /*243e0*/  FADD R0, R0, -R28.reuse ;  /* 0x8000001c00007221 */ /* 0x100fe40000000000 */
[----:B------:R-:W-:Y:S02]  /*243f0*/  FADD R2, R2, -R28 ;  /* 0x8000001c02027221 */ /* 0x000fe40000000000 */
[----:B------:R-:W-:-:S04]  /*24400*/  FMUL R0, R0, 1.4426950216293334961 ;  /* 0x3fb8aa3b00007820 */ /* 0x000fc80000400000 */
[----:B------:R0:W1:Y:S02]  /*24410*/  MUFU.EX2 R4, R0 ;  /* 0x0000000000047308 */ /* 0x0000640000000800 */
[----:B0-----:R-:W-:Y:S02]  /*24420*/  FMUL R0, R2, 1.4426950216293334961 ;  /* 0x3fb8aa3b02007820 */ /* 0x001fe40000400000 */
[----:B-----5:R-:W-:-:S04]  /*24430*/  FADD R2, R13, -R28 ;  /* 0x8000001c0d027221 */ /* 0x020fc80000000000 */
[----:B------:R0:W5:Y:S02]  /*24440*/  MUFU.EX2 R13, R0 ;  /* 0x00000000000d7308 */ /* 0x0001640000000800 */
[----:B0-----:R-:W-:Y:S02]  /*24450*/  FMUL R0, R2, 1.4426950216293334961 ;  /* 0x3fb8aa3b02007820 */ /* 0x001fe40000400000 */
[----:B------:R-:W-:-:S04]  /*24460*/  FADD R2, R16, -R28 ;  /* 0x8000001c10027221 */ /* 0x000fc80000000000 */
[----:B------:R0:W5:Y:S02]  /*24470*/  MUFU.EX2 R6, R0 ;  /* 0x0000000000067308 */ /* 0x0001640000000800 */
[----:B0-----:R-:W-:Y:S01]  /*24480*/  FMUL R0, R2, 1.4426950216293334961 ;  /* 0x3fb8aa3b02007820 */ /* 0x001fe20000400000 */
[----:B-1----:R0:W-:Y:S01]  /*24490*/  STL [R1+0x51c], R4 ;  /* 0x00051c0401007387 */ /* 0x0021e20000100800 */
[----:B-----5:R-:W-:Y:S03]  /*244a0*/  STL [R1+0x518], R13 ;  /* 0x0005180d01007387 */ /* 0x020fe60000100800 */
[----:B------:R1:W-:Y:S01]  /*244b0*/  STL [R1+0x514], R6 ;  /* 0x0005140601007387 */ /* 0x0003e20000100800 */
[----:B0-----:R-:W-:Y:S01]  /*244c0*/  F2FP.BF16.PACK_AB R4, R13, R4 ;  /* 0x000000040d04723e */ /* 0x001fe200000010ff */
[----:B---3--:R-:W-:Y:S02]  /*244d0*/  FADD R2, R9, -R3 ;  /* 0x8000000309027221 */ /* 0x008fe40000000000 */
[----:B------:R0:W3:Y:S02]  /*244e0*/  MUFU.EX2 R9, R0 ;  /* 0x0000000000097308 */ /* 0x0000e40000000800 */
[----:B0-----:R-:W-:-:S02]  /*244f0*/  FMUL R0, R2, 1.4426950216293334961 ;  /* 0x3fb8aa3b02007820 */ /* 0x001fc40000400000 */
[----:B----4-:R-:W-:-:S04]  /*24500*/  FADD R2, R17, -R3 ;  /* 0x8000000311027221 */ /* 0x010fc80000000000 */
[----:B------:R0:W4:Y:S02]  /*24510*/  MUFU.EX2 R5, R0 ;  /* 0x0000000000057308 */ /* 0x0001240000000800 */
[----:B0-----:R-:W-:Y:S02]  /*24520*/  FMUL R0, R2, 1.4426950216293334961 ;  /* 0x3fb8aa3b02007820 */ /* 0x001fe40000400000 */
[----:B--2---:R-:W-:-:S04]  /*24530*/  FADD R2, R12, -R3 ;  /* 0x800000030c027221 */ /* 0x004fc80000000000 */
[----:B------:R0:W2:Y:S02]  /*24540*/  MUFU.EX2 R12, R0 ;  /* 0x00000000000c7308 */ /* 0x0000a40000000800 */
[----:B0-----:R-:W-:Y:S02]  /*24550*/  FMUL R0, R2, 1.4426950216293334961 ;  /* 0x3fb8aa3b02007820 */ /* 0x001fe40000400000 */
[----:B------:R-:W-:-:S04]  /*24560*/  FADD R2, R8, -R3 ;  /* 0x8000000308027221 */ /* 0x000fc80000000000 */
[----:B------:R0:W5:Y:S02]  /*24570*/  MUFU.EX2 R7, R0 ;  /* 0x0000000000077308 */ /* 0x0001640000000800 */
[----:B0-----:R-:W-:-:S06]  /*24580*/  FMUL R0, R2, 1.4426950216293334961 ;  /* 0x3fb8aa3b02007820 */ /* 0x001fcc0000400000 */
[----:B------:R-:W0:Y:S01]  /*24590*/  MUFU.EX2 R8, R0 ;  /* 0x0000000000087308 */ /* 0x000e220000000800 */
[----:B---3--:R-:W-:Y:S01]  /*245a0*/  STL [R1+0x520], R9 ;  /* 0x0005200901007387 */ /* 0x008fe20000100800 */
[----:B----4-:R3:W-:Y:S02]  /*245b0*/  STL [R1+0x508], R5 ;  /* 0x0005080501007387 */ /* 0x0107e40000100800 */
[----:B--2---:R-:W-:Y:S02]  /*245c0*/  STL [R1+0x504], R12 ;  /* 0x0005040c01007387 */ /* 0x004fe40000100800 */
[----:B-----5:R0:W-:Y:S01]  /*245d0*/  STL [R1+0x510], R7 ;  /* 0x0005100701007387 */ /* 0x0201e20000100800 */
[----:B-1----:R-:W-:Y:S02]  /*245e0*/  F2FP.BF16.PACK_AB R6, R9, R6 ;  /* 0x000000060906723e */ /* 0x002fe400000010ff */
[----:B---3--:R-:W-:Y:S02]  /*245f0*/  F2FP.BF16.PACK_AB R5, R12, R5 ;  /* 0x000000050c05723e */ /* 0x008fe400000010ff */
[----:B0-----:R-:W-:Y:S01]  /*24600*/  F2FP.BF16.PACK_AB R7, R8, R7 ;  /* 0x000000070807723e */ /* 0x001fe200000010ff */
[----:B------:R0:W-:Y:S06]  /*24610*/  STL [R1+0x50c], R8 ;  /* 0x00050c0801007387 */ /* 0x0001ec0000100800 */
[C---:B0-----:R-:W-:Y:S01]  /*24620*/  HMMA.16816.F32.BF16 R8, R4.reuse, R10, R20 ;  /* 0x0000000a0408723c */ /* 0x041fe20000041814 */
[----:B------:R-:W2:Y:S01]  /*24630*/  LDL.LU.64 R22, [R1+0x17e0] ;  /* 0x0017e00001167983 */ /* 0x000ea20000300a00 */
[----:B------:R-:W2:Y:S11]  /*24640*/  LDL.LU.64 R20, [R1+0x17d8] ;  /* 0x0017d80001147983 */ /* 0x000eb60000300a00 */
[----:B------:R-:W-:Y:S10]  /*24650*/  @!UPT UIADD3 URZ, URZ, URZ, URZ ;  /* 0x0000003f3f3ff290 */ /* 0x000ff4000fffe03f */
[----:B------:R-:W-:Y:S01]  /*24660*/  STL.64 [R1+0x160], R8 ;  /* 0x0001600801007387 */ /* 0x000fe20000100a00 */
[----:B------:R0:W-:Y:S03]  /*24670*/  STL.64 [R1+0x168], R10 ;  /* 0x0001680a01007387 */ /* 0x0001e60000100a00 */
[----:B0-----:R-:W2:Y:S01]  /*24680*/  LDL.LU.64 R10, [R1+0x17d0] ;  /* 0x0017d000010a7983 */ /* 0x001ea20000300a00 */
[C---:B------:R-:W-:Y:S01]  /*24690*/  HMMA.16816.F32.BF16 R16, R4.reuse, R18, R24 ;  /* 0x000000120410723c */ /* 0x040fe20000041818 */
[----:B------:R-:W3:Y:S02]  /*246a0*/  LDL.LU.64 R26, [R1+0x17c8] ;  /* 0x0017c800011a7983 */ /* 0x000ee40000300a00 */
[----:B------:R-:W4:Y:S11]  /*246b0*/  LDL.LU.64 R24, [R1+0x17c0] ;  /* 0x0017c00001187983 */ /* 0x000f360000300a00 */
[----:B------:R-:W-:Y:S09]  /*246c0*/  @!UPT UIADD3 URZ, URZ, URZ, URZ ;  /* 0x0000003f3f3ff290 */ /* 0x000ff2000fffe03f */
[----:B------:R-:W-:Y:S01]  /*246d0*/  STL.64 [R1+0x400], R16 ;  /* 0x0004001001007387 */ /* 0x000fe20000100a00 */
[----:B------:R0:W-:Y:S03]  /*246e0*/  STL.64 [R1+0x408], R18 ;  /* 0x0004081201007387 */ /* 0x0001e60000100a00 */
[----:B0-----:R-:W5:Y:S01]  /*246f0*/  LDL.LU.64 R18, [R1+0x17b8] ;  /* 0x0017b80001127983 */ /* 0x001f620000300a00 */
[----:B------:R-:W3:Y:S01]  /*24700*/  LDL.LU.64 R16, [R1+0x17b0] ;  /* 0x0017b00001107983 */ /* 0x000ee20000300a00 */
[C---:B--2---:R-:W-:Y:S02]  /*24710*/  HMMA.16816.F32.BF16 R8, R4.reuse, R10, R20 ;  /* 0x0000000a0408723c */ /* 0x044fe40000041814 */
[----:B------:R-:W2:Y:S01]  /*24720*/  LDL.LU.64 R22, [R1+0x17a8] ;  /* 0x0017a80001167983 */ /* 0x000ea20000300a00 */
[----:B------:R-:W2:Y:S11]  /*24730*/  LDL.LU.64 R20, [R1+0x17a0] ;  /* 0x0017a00001147983 */ /* 0x000eb60000300a00 */
[----:B------:R-:W-:Y:S09]  /*24740*/  @!UPT UIADD3 URZ, URZ, URZ, URZ ;  /* 0x0000003f3f3ff290 */ /* 0x000ff2000fffe03f */
        /* <DEDUP_REMOVED lines=10> */
[----:B0-----:R-:W2:Y:S01]  /*247f0*/  LDL.LU R10, [R1+0x3c8] ;  /* 0x0003c800010a7983 */ /* 0x001ea20000300800 */
[----:B------:R-:W2:Y:S03]  /*24800*/  LDL.LU R11, [R1+0x3cc] ;  /* 0x0003cc00010b7983 */ /* 0x000ea60000300800 */
[----:B--2---:R0:W-:Y:S04]  /*24810*/  STL.64 [R1+0x1628], R10 ;  /* 0x0016280a01007387 */ /* 0x0041e80000100a00 */
[----:B0-----:R-:W2:Y:S01]  /*24820*/  LDL.LU R10, [R1+0x3b8] ;  /* 0x0003b800010a7983 */ /* 0x001ea20000300800 */
[----:B------:R-:W2:Y:S03]  /*24830*/  LDL.LU R11, [R1+0x3bc] ;  /* 0x0003bc00010b7983 */ /* 0x000ea60000300800 */
[----:B--2---:R0:W-:Y:S04]  /*24840*/  STL.64 [R1+0x1640], R10 ;  /* 0x0016400a01007387 */ /* 0x0041e80000100a00 */
[----:B0-----:R-:W2:Y:S01]  /*24850*/  LDL.LU R10, [R1+0x78] ;  /* 0x00007800010a7983 */ /* 0x001ea20000300800 */
[----:B------:R-:W2:Y:S02]  /*24860*/  LDL.LU R11, [R1+0x7c] ;  /* 0x00007c00010b7983 */ /* 0x000ea40000300800 */
[----:B--2---:R-:W-:Y:S07]  /*24870*/  HMMA.16816.F32.BF16 R8, R4, R10, R12 ;  /* 0x0000000a0408723c */ /* 0x004fee000004180c */
[----:B-----5:R-:W-:-:S02]  /*24880*/  IMAD.MOV.U32 R14, RZ, RZ, R18 ;  /* 0x000000ffff0e7224 */ /* 0x020fc400078e0012 */
[----:B------:R-:W2:Y:S01]  /*24890*/  LDL.LU R18, [R1+0x1778] ;  /* 0x0017780001127983 */ /* 0x000ea20000300800 */
[----:B---3--:R-:W-:Y:S11]  /*248a0*/  MOV R15, R17 ;  /* 0x00000011000f7202 */ /* 0x008ff60000000f00 */
[----:B------:R-:W-:Y:S02]  /*248b0*/  @!UPT UIADD3 URZ, URZ, URZ, URZ ;  /* 0x0000003f3f3ff290 */ /* 0x000fe4000fffe03f */
[----:B------:R-:W-:Y:S01]  /*248c0*/  STL.64 [R1+0x3d0], R8 ;  /* 0x0003d00801007387 */ /* 0x000fe20000100a00 */
[----:B------:R0:W-:Y:S02]  /*248d0*/  STL.64 [R1+0x3d8], R10 ;  /* 0x0003d80a01007387 */ /* 0x0001e40000100a00 */
[----:B------:R-:W3:Y:S01]  /*248e0*/  LDL.LU R17, [R1+0x1774] ;  /* 0x0017740001117983 */ /* 0x000ee20000300800 */
[----:B0-----:R-:W5:Y:S01]  /*248f0*/  LDL.LU R10, [R1+0x3a8] ;  /* 0x0003a800010a7983 */ /* 0x001f620000300800 */
[----:B------:R-:W5:Y:S02]  /*24900*/  LDL.LU R11, [R1+0x3ac] ;  /* 0x0003ac00010b7983 */ /* 0x000f640000300800 */
[----:B------:R-:W-:Y:S01]  /*24910*/  IMAD.MOV.U32 R12, RZ, RZ, R27 ;  /* 0x000000ffff0c7224 */ /* 0x000fe200078e001b */
[----:B------:R-:W-:Y:S01]  /*24920*/  MOV R13, R26 ;  /* 0x0000001a000d7202 */ /* 0x000fe20000000f00 */
[----:B-----5:R-:W-:Y:S01]  /*24930*/  STL.64 [R1+0x1658], R10 ;  /* 0x0016580a01007387 */ /* 0x020fe20000100a00 */
[----:B------:R0:W-:Y:S02]  /*24940*/  STL.64 [R1+0x1620], R14 ;  /* 0x0016200e01007387 */ /* 0x0001e40000100a00 */
[----:B------:R-:W5:Y:S02]  /*24950*/  LDL.LU R27, [R1+0x1770] ;  /* 0x00177000011b7983 */ /* 0x000f640000300800 */
[----:B------:R-:W2:Y:S02]  /*24960*/  LDL.LU R26, [R1+0x176c] ;  /* 0x00176c00011a7983 */ /* 0x000ea40000300800 */
[----:B0-----:R-:W-:Y:S01]  /*24970*/  IMAD.MOV.U32 R14, RZ, RZ, R20 ;  /* 0x000000ffff0e7224 */ /* 0x001fe200078e0014 */
[----:B------:R-:W-:Y:S01]  /*24980*/  MOV R15, R21 ;  /* 0x00000015000f7202 */ /* 0x000fe20000000f00 */
[----:B------:R-:W2:Y:S01]  /*24990*/  LDL.LU R20, [R1+0x1768] ;  /* 0x0017680001147983 */ /* 0x000ea20000300800 */
[----:B------:R-:W2:Y:S02]  /*249a0*/  LDL.LU R21, [R1+0x1764] ;  /* 0x0017640001157983 */ /* 0x000ea40000300800 */
[----:B------:R-:W2:Y:S02]  /*249b0*/  LDL.LU R10, [R1+0x198] ;  /* 0x00019800010a7983 */ /* 0x000ea40000300800 */
[----:B------:R-:W2:Y:S02]  /*249c0*/  LDL.LU R11, [R1+0x19c] ;  /* 0x00019c00010b7983 */ /* 0x000ea40000300800 */
[----:B--2---:R0:W-:Y:S04]  /*249d0*/  STL.64 [R1+0x1670], R10 ;  /* 0x0016700a01007387 */ /* 0x0041e80000100a00 */
[----:B0-----:R-:W2:Y:S01]  /*249e0*/  LDL.LU R10, [R1+0x178] ;  /* 0x00017800010a7983 */ /* 0x001ea20000300800 */
[----:B------:R-:W2:Y:S03]  /*249f0*/  LDL.LU R11, [R1+0x17c] ;  /* 0x00017c00010b7983 */ /* 0x000ea60000300800 */
[----:B--2---:R-:W-:Y:S01]  /*24a00*/  STL.64 [R1+0x1688], R10 ;  /* 0x0016880a01007387 */ /* 0x004fe20000100a00 */
[----:B------:R-:W-:Y:S02]  /*24a10*/  STL.64 [R1+0x1638], R14 ;  /* 0x0016380e01007387 */ /* 0x000fe40000100a00 */
[----:B------:R0:W-:Y:S02]  /*24a20*/  STL.64 [R1+0x1630], R12 ;  /* 0x0016300c01007387 */ /* 0x0001e40000100a00 */
[----:B0-----:R-:W-:Y:S01]  /*24a30*/  IMAD.MOV.U32 R12, RZ, RZ, R16 ;  /* 0x000000ffff0c7224 */ /* 0x001fe200078e0010 */
[----:B------:R-:W-:Y:S01]  /*24a40*/  MOV R13, R19 ;  /* 0x00000013000d7202 */ /* 0x000fe20000000f00 */
[----:B------:R-:W2:Y:S01]  /*24a50*/  LDL.LU R16, [R1+0x1760] ;  /* 0x0017600001107983 */ /* 0x000ea20000300800 */
[----:B------:R-:W2:Y:S02]  /*24a60*/  LDL.LU R19, [R1+0x175c] ;  /* 0x00175c0001137983 */ /* 0x000ea40000300800 */
[----:B------:R-:W-:Y:S01]  /*24a70*/  IMAD.MOV.U32 R14, RZ, RZ, R22 ;  /* 0x000000ffff0e7224 */ /* 0x000fe200078e0016 */
[----:B------:R-:W-:Y:S01]  /*24a80*/  MOV R15, R23 ;  /* 0x00000017000f7202 */ /* 0x000fe20000000f00 */
[----:B------:R-:W2:Y:S01]  /*24a90*/  LDL.LU R22, [R1+0x1758] ;  /* 0x0017580001167983 */ /* 0x000ea20000300800 */
[----:B------:R-:W2:Y:S02]  /*24aa0*/  LDL.LU R23, [R1+0x1754] ;  /* 0x0017540001177983 */ /* 0x000ea40000300800 */
[----:B------:R-:W2:Y:S02]  /*24ab0*/  LDL.LU R10, [R1+0x148] ;  /* 0x00014800010a7983 */ /* 0x000ea40000300800 */
[----:B------:R-:W2:Y:S02]  /*24ac0*/  LDL.LU R11, [R1+0x14c] ;  /* 0x00014c00010b7983 */ /* 0x000ea40000300800 */
[----:B--2---:R-:W-:Y:S01]  /*24ad0*/  STL.64 [R1+0x16a0], R10 ;  /* 0x0016a00a01007387 */ /* 0x004fe20000100a00 */
[----:B------:R-:W-:Y:S02]  /*24ae0*/  STL.64 [R1+0x1650], R14 ;  /* 0x0016500e01007387 */ /* 0x000fe40000100a00 */
[----:B------:R0:W-:Y:S02]  /*24af0*/  STL.64 [R1+0x1648], R12 ;  /* 0x0016480c01007387 */ /* 0x0001e40000100a00 */
[----:B0-----:R-:W-:Y:S01]  /*24b00*/  IMAD.MOV.U32 R12, RZ, RZ, R26 ;  /* 0x000000ffff0c7224 */ /* 0x001fe200078e001a */
[----:B-----5:R-:W-:Y:S01]  /*24b10*/  MOV R13, R27 ;  /* 0x0000001b000d7202 */ /* 0x020fe20000000f00 */
[----:B------:R-:W2:Y:S01]  /*24b20*/  LDL.LU R26, [R1+0x1750] ;  /* 0x00175000011a7983 */ /* 0x000ea20000300800 */
[----:B------:R-:W5:Y:S02]  /*24b30*/  LDL.LU R27, [R1+0x174c] ;  /* 0x00174c00011b7983 */ /* 0x000f640000300800 */
[----:B---3--:R-:W-:Y:S01]  /*24b40*/  IMAD.MOV.U32 R14, RZ, RZ, R17 ;  /* 0x000000ffff0e7224 */ /* 0x008fe200078e0011 */
[----:B------:R-:W-:Y:S01]  /*24b50*/  MOV R15, R18 ;  /* 0x00000012000f7202 */ /* 0x000fe20000000f00 */
[----:B------:R-:W3:Y:S01]  /*24b60*/  LDL.LU R17, [R1+0x1748] ;  /* 0x0017480001117983 */ /* 0x000ee20000300800 */
[----:B------:R-:W2:Y:S02]  /*24b70*/  LDL.LU R18, [R1+0x1744] ;  /* 0x0017440001127983 */ /* 0x000ea40000300800 */
[----:B------:R-:W2:Y:S02]  /*24b80*/  LDL.LU R10, [R1+0x118] ;  /* 0x00011800010a7983 */ /* 0x000ea40000300800 */
[----:B------:R-:W2:Y:S02]  /*24b90*/  LDL.LU R11, [R1+0x11c] ;  /* 0x00011c00010b7983 */ /* 0x000ea40000300800 */
        /* <DEDUP_REMOVED lines=14> */
[----:B------:R0:W-:Y:S02]  /*24c80*/  STL.64 [R1+0x1680], R14 ;  /* 0x0016800e01007387 */ /* 0x0001e40000100a00 */
[----:B------:R1:W-:Y:S01]  /*24c90*/  STL.64 [R1+0x1678], R12 ;  /* 0x0016780c01007387 */ /* 0x0003e20000100a00 */
[----:B0-----:R-:W-:Y:S01]  /*24ca0*/  MOV R15, R22 ;  /* 0x00000016000f7202 */ /* 0x001fe20000000f00 */
[----:B------:R-:W-:Y:S01]  /*24cb0*/  IMAD.MOV.U32 R14, RZ, RZ, R23 ;  /* 0x000000ffff0e7224 */ /* 0x000fe200078e0017 */
[----:B------:R-:W2:Y:S01]  /*24cc0*/  LDL.LU R22, [R1+0x68] ;  /* 0x0000680001167983 */ /* 0x000ea20000300800 */
[----:B------:R-:W2:Y:S02]  /*24cd0*/  LDL.LU R23, [R1+0x6c] ;  /* 0x00006c0001177983 */ /* 0x000ea40000300800 */
[----:B------:R-:W2:Y:S02]  /*24ce0*/  LDL.LU R10, [R1+0xc8] ;  /* 0x0000c800010a7983 */ /* 0x000ea40000300800 */
[----:B------:R-:W2:Y:S01]  /*24cf0*/  LDL.LU R11, [R1+0xcc] ;  /* 0x0000cc00010b7983 */ /* 0x000ea20000300800 */
[----:B-1----:R-:W-:Y:S01]  /*24d00*/  MOV R13, R26 ;  /* 0x0000001a000d7202 */ /* 0x002fe20000000f00 */
[----:B-----5:R-:W-:Y:S01]  /*24d10*/  IMAD.MOV.U32 R12, RZ, RZ, R27 ;  /* 0x000000ffff0c7224 */ /* 0x020fe200078e001b */
[----:B------:R-:W5:Y:S01]  /*24d20*/  LDL.LU R26, [R1+0x58] ;  /* 0x00005800011a7983 */ /* 0x000f620000300800 */
[----:B------:R-:W5:Y:S03]  /*24d30*/  LDL.LU R27, [R1+0x5c] ;  /* 0x00005c00011b7983 */ /* 0x000f660000300800 */
[----:B--2---:R0:W-:Y:S04]  /*24d40*/  STL.64 [R1+0x16e8], R10 ;  /* 0x0016e80a01007387 */ /* 0x0041e80000100a00 */
[----:B0-----:R-:W2:Y:S01]  /*24d50*/  LDL.LU R10, [R1+0x48] ;  /* 0x00004800010a7983 */ /* 0x001ea20000300800 */
[----:B------:R-:W2:Y:S02]  /*24d60*/  LDL.LU R11, [R1+0x4c] ;  /* 0x00004c00010b7983 */ /* 0x000ea40000300800 */
[----:B------:R-:W-:Y:S02]  /*24d70*/  STL.64 [R1+0x1698], R14 ;  /* 0x0016980e01007387 */ /* 0x000fe40000100a00 */
[----:B------:R0:W-:Y:S02]  /*24d80*/  STL.64 [R1+0x1690], R12 ;  /* 0x0016900c01007387 */ /* 0x0001e40000100a00 */
[----:B0-----:R-:W2:Y:S01]  /*24d90*/  LDL.LU R12, [R1+0x130] ;  /* 0x00013000010c7983 */ /* 0x001ea20000300800 */
[----:B------:R-:W-:Y:S01]  /*24da0*/  MOV R14, R18 ;  /* 0x00000012000e7202 */ /* 0x000fe20000000f00 */
[----:B---3--:R-:W-:-:S02]  /*24db0*/  IMAD.MOV.U32 R15, RZ, RZ, R17 ;  /* 0x000000ffff0f7224 */ /* 0x008fc400078e0011 */
[----:B------:R-:W-:Y:S02]  /*24dc0*/  IMAD.MOV.U32 R13, RZ, RZ, R19 ;  /* 0x000000ffff0d7224 */ /* 0x000fe400078e0013 */
[----:B------:R-:W3:Y:S01]  /*24dd0*/  LDL.LU R19, [R1+0x1730] ;  /* 0x0017300001137983 */ /* 0x000ee20000300800 */
[----:B------:R-:W3:Y:S02]  /*24de0*/  LDL.LU R18, [R1+0x172c] ;  /* 0x00172c0001127983 */ /* 0x000ee40000300800 */
[----:B------:R-:W3:Y:S02]  /*24df0*/  LDL.LU R17, [R1+0x1728] ;  /* 0x0017280001117983 */ /* 0x000ee40000300800 */
[----:B------:R-:W-:Y:S01]  /*24e00*/  STL.64 [R1+0x16b0], R14 ;  /* 0x0016b00e01007387 */ /* 0x000fe20000100a00 */
[----:B--2---:R0:W-:Y:S04]  /*24e10*/  STL.64 [R1+0x16a8], R12 ;  /* 0x0016a80c01007387 */ /* 0x0041e80000100a00 */
[----:B0-----:R-:W2:Y:S01]  /*24e20*/  LDL.LU R12, [R1+0x100] ;  /* 0x00010000010c7983 */ /* 0x001ea20000300800 */
[----:B------:R-:W-:Y:S01]  /*24e30*/  IMAD.MOV.U32 R14, RZ, RZ, R21 ;  /* 0x000000ffff0e7224 */ /* 0x000fe200078e0015 */
[----:B------:R-:W-:-:S02]  /*24e40*/  MOV R15, R16 ;  /* 0x00000010000f7202 */ /* 0x000fc40000000f00 */
[----:B------:R-:W-:Y:S02]  /*24e50*/  MOV R13, R20 ;  /* 0x00000014000d7202 */ /* 0x000fe40000000f00 */
[----:B------:R-:W4:Y:S01]  /*24e60*/  LDL.LU R20, [R1+0x1724] ;  /* 0x0017240001147983 */ /* 0x000f220000300800 */
[----:B------:R-:W4:Y:S02]  /*24e70*/  LDL.LU R21, [R1+0x1720] ;  /* 0x0017200001157983 */ /* 0x000f240000300800 */
[----:B------:R-:W4:Y:S02]  /*24e80*/  LDL.LU R16, [R1+0x171c] ;  /* 0x00171c0001107983 */ /* 0x000f240000300800 */
[----:B------:R3:W-:Y:S02]  /*24e90*/  STL.64 [R1+0x16c8], R14 ;  /* 0x0016c80e01007387 */ /* 0x0007e40000100a00 */
[----:B---3--:R-:W-:Y:S01]  /*24ea0*/  IMAD.MOV.U32 R14, RZ, RZ, R19 ;  /* 0x000000ffff0e7224 */ /* 0x008fe200078e0013 */
[----:B--2---:R0:W-:Y:S02]  /*24eb0*/  STL.64 [R1+0x16c0], R12 ;  /* 0x0016c00c01007387 */ /* 0x0041e40000100a00 */
[----:B0-----:R-:W-:Y:S01]  /*24ec0*/  IMAD.MOV.U32 R12, RZ, RZ, R17 ;  /* 0x000000ffff0c7224 */ /* 0x001fe200078e0011 */
[----:B------:R-:W-:Y:S01]  /*24ed0*/  MOV R13, R18 ;  /* 0x00000012000d7202 */ /* 0x000fe20000000f00 */
[----:B------:R-:W4:Y:S01]  /*24ee0*/  LDL.LU R17, [R1+0x1718] ;  /* 0x0017180001117983 */ /* 0x000f220000300800 */
[----:B------:R-:W4:Y:S02]  /*24ef0*/  LDL.LU R18, [R1+0x1714] ;  /* 0x0017140001127983 */ /* 0x000f240000300800 */
[----:B------:R-:W4:Y:S02]  /*24f00*/  LDL.LU R19, [R1+0x1710] ;  /* 0x0017100001137983 */ /* 0x000f240000300800 */
[----:B------:R-:W2:Y:S02]  /*24f10*/  LDL.LU R15, [R1+0xdc] ;  /* 0x0000dc00010f7983 */ /* 0x000ea40000300800 */
[----:B--2---:R-:W-:Y:S01]  /*24f20*/  STL.64 [R1+0x16e0], R14 ;  /* 0x0016e00e01007387 */ /* 0x004fe20000100a00 */
[----:B------:R0:W-:Y:S01]  /*24f30*/  STL.64 [R1+0x16d8], R12 ;  /* 0x0016d80c01007387 */ /* 0x0001e20000100a00 */
[C---:B----4-:R-:W-:Y:S02]  /*24f40*/  HMMA.16816.F32.BF16 R16, R4.reuse, R22, R16 ;  /* 0x000000160410723c */ /* 0x050fe40000041810 */
[----:B0-----:R-:W2:Y:S01]  /*24f50*/  LDL.LU R12, [R1+0xb0] ;  /* 0x0000b000010c7983 */ /* 0x001ea20000300800 */
[----:B------:R-:W2:Y:S01]  /*24f60*/  LDL.LU R13, [R1+0xb4] ;  /* 0x0000b400010d7983 */ /* 0x000ea20000300800 */
[----:B------:R-:W-:Y:S01]  /*24f70*/  MOV R14, R21 ;  /* 0x00000015000e7202 */ /* 0x000fe20000000f00 */
[----:B------:R-:W-:Y:S01]  /*24f80*/  IMAD.MOV.U32 R15, RZ, RZ, R20 ;  /* 0x000000ffff0f7224 */ /* 0x000fe200078e0014 */
[----:B------:R-:W5:Y:S01]  /*24f90*/  LDL.LU.64 R22, [R1+0x1708] ;  /* 0x0017080001167983 */ /* 0x000f620000300a00 */
[----:B------:R-:W5:Y:S11]  /*24fa0*/  LDL.LU.64 R20, [R1+0x1700] ;  /* 0x0017000001147983 */ /* 0x000f760000300a00 */
[----:B------:R-:W-:Y:S05]  /*24fb0*/  @!UPT UIADD3 URZ, URZ, URZ, URZ ;  /* 0x0000003f3f3ff290 */ /* 0x000fea000fffe03f */
[----:B------:R-:W-:Y:S01]  /*24fc0*/  STL.64 [R1+0x120], R16 ;  /* 0x0001201001007387 */ /* 0x000fe20000100a00 */
[----:B------:R0:W-:Y:S02]  /*24fd0*/  STL.64 [R1+0x128], R18 ;  /* 0x0001281201007387 */ /* 0x0001e40000100a00 */
[----:B0-----:R-:W-:Y:S01]  /*24fe0*/  MOV R18, R25 ;  /* 0x0000001900127202 */ /* 0x001fe20000000f00 */
[----:B------:R-:W-:Y:S01]  /*24ff0*/  IMAD.MOV.U32 R19, RZ, RZ, R24 ;  /* 0x000000ffff137224 */ /* 0x000fe200078e0018 */
[C---:B-----5:R-:W-:Y:S01]  /*25000*/  HMMA.16816.F32.BF16 R20, R4.reuse, R26, R20 ;  /* 0x0000001a0414723c */ /* 0x060fe20000041814 */
[----:B------:R-:W3:Y:S01]  /*25010*/  LDL.LU.64 R26, [R1+0x16f8] ;  /* 0x0016f800011a7983 */ /* 0x000ee20000300a00 */
[----:B------:R-:W3:Y:S11]  /*25020*/  LDL.LU.64 R24, [R1+0x16f0] ;  /* 0x0016f00001187983 */ /* 0x000ef60000300a00 */
[----:B------:R-:W-:Y:S10]  /*25030*/  @!UPT UIADD3 URZ, URZ, URZ, URZ ;  /* 0x0000003f3f3ff290 */ /* 0x000ff4000fffe03f */
[----:B------:R0:W-:Y:S01]  /*25040*/  STL.64 [R1+0xf0], R20 ;  /* 0x0000f01401007387 */ /* 0x0001e20000100a00 */
[----:B------:R1:W-:Y:S03]  /*25050*/  STL.64 [R1+0xf8], R22 ;  /* 0x0000f81601007387 */ /* 0x0003e60000100a00 */
[----:B0-----:R-:W4:Y:S01]  /*25060*/  LDL.LU R20, [R1+0x2b0] ;  /* 0x0002b00001147983 */ /* 0x001f220000300800 */
[----:B------:R-:W4:Y:S02]  /*25070*/  LDL.LU R21, [R1+0x2b4] ;  /* 0x0002b40001157983 */ /* 0x000f240000300800 */
[----:B-1----:R-:W4:Y:S02]  /*25080*/  LDL.LU R22, [R1+0x2b8] ;  /* 0x0002b80001167983 */ /* 0x002f240000300800 */
[----:B------:R-:W4:Y:S01]  /*25090*/  LDL.LU R23, [R1+0x2bc] ;  /* 0x0002bc0001177983 */ /* 0x000f220000300800 */
[C---:B---3--:R-:W-:Y:S01]  /*250a0*/  HMMA.16816.F32.BF16 R24, R4.reuse, R10, R24 ;  /* 0x0000000a0418723c */ /* 0x048fe20000041818 */
[----:B------:R-:W2:Y:S11]  /*250b0*/  LDL.LU.64 R10, [R1+0x16e8] ;  /* 0x0016e800010a7983 */ /* 0x000eb60000300a00 */
[----:B------:R-:W-:Y:S11]  /*250c0*/  @!UPT UIADD3 URZ, URZ, URZ, URZ ;  /* 0x0000003f3f3ff290 */ /* 0x000ff6000fffe03f */
[----:B------:R0:W-:Y:S01]  /*250d0*/  STL.64 [R1+0x80], R24 ;  /* 0x0000801801007387 */ /* 0x0001e20000100a00 */
[----:B------:R1:W-:Y:S03]  /*250e0*/  STL.64 [R1+0x88], R26 ;  /* 0x0000881a01007387 */ /* 0x0003e60000100a00 */
[----:B0-----:R-:W3:Y:S01]  /*250f0*/  LDL.LU R24, [R1+0x1f0] ;  /* 0x0001f00001187983 */ /* 0x001ee20000300800 */
[----:B------:R-:W3:Y:S02]  /*25100*/  LDL.LU R25, [R1+0x1f4] ;  /* 0x0001f40001197983 */ /* 0x000ee40000300800 */
[----:B-1----:R-:W3:Y:S01]  /*25110*/  LDL.LU R26, [R1+0x1f8] ;  /* 0x0001f800011a7983 */ /* 0x002ee20000300800 */
[C---:B--2---:R-:W-:Y:S01]  /*25120*/  HMMA.16816.F32.BF16 R8, R4.reuse, R10, R12 ;  /* 0x0000000a0408723c */ /* 0x044fe2000004180c */
[----:B------:R-:W2:Y:S01]  /*25130*/  LDL.LU.64 R14, [R1+0x16e0] ;  /* 0x0016e000010e7983 */ /* 0x000ea20000300a00 */
[----:B------:R-:W2:Y:S11]  /*25140*/  LDL.LU.64 R12, [R1+0x16d8] ;  /* 0x0016d800010c7983 */ /* 0x000eb60000300a00 */
[----:B------:R-:W-:Y:S10]  /*25150*/  @!UPT UIADD3 URZ, URZ, URZ, URZ ;  /* 0x0000003f3f3ff290 */ /* 0x000ff4000fffe03f */
        /* <DEDUP_REMOVED lines=38> */
[----:B------:R-:W-:Y:S01]  /*253c0*/  MOV R27, R29 ;  /* 0x0000001d001b7202 */ /* 0x000fe20000000f00 */
[C---:B--2---:R-:W-:Y:S02]  /*253d0*/  HMMA.16816.F32.BF16 R8, R4.reuse, R10, R12 ;  /* 0x0000000a0408723c */ /* 0x044fe4000004180c */
[----:B------:R-:W2:Y:S01]  /*253e0*/  LDL.LU.64 R14, [R1+0x1650] ;  /* 0x00165000010e7983 */ /* 0x000ea20000300a00 */
[----:B------:R-:W2:Y:S11]  /*253f0*/  LDL.LU.64 R12, [R1+0x1648] ;  /* 0x00164800010c7983 */ /* 0x000eb60000300a00 */
[----:B------:R-:W-:Y:S09]  /*25400*/  @!UPT UIADD3 URZ, URZ, URZ, URZ ;  /* 0x0000003f3f3ff290 */ /* 0x000ff2000fffe03f */
[----:B------:R-:W-:Y:S01]  /*25410*/  STL.64 [R1+0x10], R8 ;  /* 0x0000100801007387 */ /* 0x000fe20000100a00 */
[----:B------:R0:W-:Y:S02]  /*25420*/  STL [R1+0x18], R10 ;  /* 0x0000180a01007387 */ /* 0x0001e40000100800 */
[----:B------:R-:W-:Y:S02]  /*25430*/  IMAD.MOV.U32 R29, RZ, RZ, R11 ;  /* 0x000000ffff1d7224 */ /* 0x000fe400078e000b */
[----:B0-----:R-:W2:Y:S02]  /*25440*/  LDL.LU.64 R10, [R1+0x1640] ;  /* 0x00164000010a7983 */ /* 0x001ea40000300a00 */
[C---:B--2---:R-:W-:Y:S02]  /*25450*/  HMMA.16816.F32.BF16 R8, R4.reuse, R10, R12 ;  /* 0x0000000a0408723c */ /* 0x044fe4000004180c */
[----:B------:R-:W2:Y:S01]  /*25460*/  LDL.LU.64 R14, [R1+0x1638] ;  /* 0x00163800010e7983 */ /* 0x000ea20000300a00 */
[----:B------:R-:W2:Y:S11]  /*25470*/  LDL.LU.64 R12, [R1+0x1630] ;  /* 0x00163000010c7983 */ /* 0x000eb60000300a00 */
[----:B------:R-:W-:Y:S09]  /*25480*/  @!UPT UIADD3 URZ, URZ, URZ, URZ ;  /* 0x0000003f3f3ff290 */ /* 0x000ff2000fffe03f */
[----:B------:R-:W-:Y:S01]  /*25490*/  STL.64 [R1], R8 ;  /* 0x0000000801007387 */ /* 0x000fe20000100a00 */
[----:B------:R0:W-:Y:S03]  /*254a0*/  STL.64 [R1+0x8], R10 ;  /* 0x0000080a01007387 */ /* 0x0001e60000100a00 */
[----:B0-----:R-:W2:Y:S02]  /*254b0*/  LDL.LU.64 R10, [R1+0x1628] ;  /* 0x00162800010a7983 */ /* 0x001ea40000300a00 */
[C---:B--2---:R-:W-:Y:S02]  /*254c0*/  HMMA.16816.F32.BF16 R8, R4.reuse, R10, R12 ;  /* 0x0000000a0408723c */ /* 0x044fe4000004180c */
[----:B------:R-:W3:Y:S11]  /*254d0*/  LDL.LU.64 R14, [R1+0x1620] ;  /* 0x00162000010e7983 */ /* 0x000ef60000300a00 */
[----:B------:R-:W-:Y:S10]  /*254e0*/  @!UPT UIADD3 URZ, URZ, URZ, URZ ;  /* 0x0000003f3f3ff290 */ /* 0x000ff4000fffe03f */
[----:B------:R-:W-:Y:S01]  /*254f0*/  STL.64 [R1+0x1390], R10 ;  /* 0x0013900a01007387 */ /* 0x000fe20000100a00 */
[----:B------:R-:W-:Y:S02]  /*25500*/  STL.64 [R1+0x1388], R8 ;  /* 0x0013880801007387 */ /* 0x000fe40000100a00 */
[----:B------:R-:W2:Y:S01]  /*25510*/  LDL.LU R0, [R1+0x5dc] ;  /* 0x0005dc0001007983 */ /* 0x000ea20000300800 */
[C---:B---3--:R-:W-:Y:S11]  /*25520*/  HMMA.16816.F32.BF16 R12, R4.reuse, R14, R24 ;  /* 0x0000000e040c723c */ /* 0x048ff60000041818 */
[----:B------:R-:W-:Y:S11]  /*25530*/  @!UPT UIADD3 URZ, URZ, URZ, URZ ;  /* 0x0000003f3f3ff290 */ /* 0x000ff6000fffe03f */
[----:B------:R-:W-:Y:S01]  /*25540*/  @!UPT UIADD3 URZ, URZ, URZ, URZ ;  /* 0x0000003f3f3ff290 */ /* 0x000fe2000fffe03f */
[----:B------:R0:W-:Y:S04]  /*25550*/  STL.64 [R1+0x1360], R14 ;  /* 0x0013600e01007387 */ /* 0x0001e80000100a00 */
[----:B0-----:R-:W2:Y:S01]  /*25560*/  LDL R14, [R1+0x488] ;  /* 0x00048800010e7983 */ /* 0x001ea20000100800 */
[----:B------:R-:W-:Y:S02]  /*25570*/  STL.64 [R1+0x1358], R12 ;  /* 0x0013580c01007387 */ /* 0x000fe40000100a00 */
[----:B------:R-:W3:Y:S02]  /*25580*/  LDL.LU R26, [R1+0x358] ;  /* 0x00035800011a7983 */ /* 0x000ee40000300800 */
[----:B------:R-:W3:Y:S01]  /*25590*/  LDL.LU R27, [R1+0x35c] ;  /* 0x00035c00011b7983 */ /* 0x000ee20000300800 */
[C---:B----4-:R-:W-:Y:S01]  /*255a0*/  HMMA.16816.F32.BF16 R16, R4.reuse, R18, R20 ;  /* 0x000000120410723c */ /* 0x050fe20000041814 */
[----:B---3--:R0:W-:Y:S01]  /*255b0*/  STL.64 [R1+0x1618], R26 ;  /* 0x0016181a01007387 */ /* 0x0081e20000100a00 */
[----:B------:R-:W3:Y:S02]  /*255c0*/  LDL.LU R22, [R1+0x338] ;  /* 0x0003380001167983 */ /* 0x000ee40000300800 */
[----:B------:R-:W3:Y:S02]  /*255d0*/  LDL.LU R23, [R1+0x33c] ;  /* 0x00033c0001177983 */ /* 0x000ee40000300800 */
[----:B------:R-:W3:Y:S01]  /*255e0*/  LDL.LU R24, [R1+0x2a0] ;  /* 0x0002a00001187983 */ /* 0x000ee20000300800 */
[----:B------:R-:W3:Y:S04]  /*255f0*/  LDL.LU R25, [R1+0x2a4] ;  /* 0x0002a40001197983 */ /* 0x000ee80000300800 */
[----:B0-----:R-:W3:Y:S01]  /*25600*/  LDL.LU R26, [R1+0x2a8] ;  /* 0x0002a800011a7983 */ /* 0x001ee20000300800 */
[----:B------:R-:W3:Y:S02]  /*25610*/  LDL.LU R27, [R1+0x2ac] ;  /* 0x0002ac00011b7983 */ /* 0x000ee40000300800 */
[----:B------:R-:W4:Y:S09]  /*25620*/  LDL.LU R28, [R1+0x5e4] ;  /* 0x0005e400011c7983 */ /* 0x000f320000300800 */
[----:B------:R0:W-:Y:S01]  /*25630*/  STL.64 [R1+0x1350], R18 ;  /* 0x0013501201007387 */ /* 0x0001e20000100a00 */
[----:B------:R-:W-:Y:S04]  /*25640*/  STL.64 [R1+0x1348], R16 ;  /* 0x0013481001007387 */ /* 0x000fe80000100a00 */
[----:B0-----:R-:W5:Y:S01]  /*25650*/  LDL.LU R18, [R1+0x388] ;  /* 0x0003880001127983 */ /* 0x001f620000300800 */
[----:B------:R-:W5:Y:S02]  /*25660*/  LDL.LU R19, [R1+0x38c] ;  /* 0x00038c0001137983 */ /* 0x000f640000300800 */
[----:B------:R-:W2:Y:S02]  /*25670*/  LDL.LU R2, [R1+0x5e0] ;  /* 0x0005e00001027983 */ /* 0x000ea40000300800 */
[----:B------:R-:W2:Y:S01]  /*25680*/  LDL.LU R15, [R1+0x60c] ;  /* 0x00060c00010f7983 */ /* 0x000ea20000300800 */
[----:B-----5:R0:W-:Y:S04]  /*25690*/  STL.64 [R1+0x15e8], R18 ;  /* 0x0015e81201007387 */ /* 0x0201e80000100a00 */
[----:B0-----:R-:W5:Y:S01]  /*256a0*/  LDL.LU R18, [R1+0x378] ;  /* 0x0003780001127983 */ /* 0x001f620000300800 */
[----:B------:R-:W5:Y:S03]  /*256b0*/  LDL.LU R19, [R1+0x37c] ;  /* 0x00037c0001137983 */ /* 0x000f660000300800 */
[----:B-----5:R0:W-:Y:S04]  /*256c0*/  STL.64 [R1+0x15f8], R18 ;  /* 0x0015f81201007387 */ /* 0x0201e80000100a00 */
[----:B0-----:R-:W5:Y:S01]  /*256d0*/  LDL.LU R18, [R1+0x368] ;  /* 0x0003680001127983 */ /* 0x001f620000300800 */
[----:B------:R-:W5:Y:S03]  /*256e0*/  LDL.LU R19, [R1+0x36c] ;  /* 0x00036c0001137983 */ /* 0x000f660000300800 */
[----:B-----5:R0:W-:Y:S01]  /*256f0*/  STL.64 [R1+0x1610], R18 ;  /* 0x0016101201007387 */ /* 0x0201e20000100a00 */
[----:B------:R-:W5:Y:S02]  /*25700*/  LDL.LU R16, [R1+0x290] ;  /* 0x0002900001107983 */ /* 0x000f640000300800 */
[----:B------:R-:W5:Y:S01]  /*25710*/  LDL.LU R17, [R1+0x294] ;  /* 0x0002940001117983 */ /* 0x000f620000300800 */
[----:B0-----:R-:W5:Y:S01]  /*25720*/  LDL.LU R18, [R1+0x298] ;  /* 0x0002980001127983 */ /* 0x001f620000300800 */
[----:B------:R-:W5:Y:S02]  /*25730*/  LDL.LU R19, [R1+0x29c] ;  /* 0x00029c0001137983 */ /* 0x000f640000300800 */
[----:B------:R-:W2:Y:S02]  /*25740*/  LDL.LU R13, [R1+0x5e8] ;  /* 0x0005e800010d7983 */ /* 0x000ea40000300800 */
[----:B------:R-:W2:Y:S02]  /*25750*/  LDL.LU R11, [R1+0x5ec] ;  /* 0x0005ec00010b7983 */ /* 0x000ea40000300800 */
[----:B--2---:R0:W-:Y:S01]  /*25760*/  STL [R1+0x15f0], R11 ;  /* 0x0015f00b01007387 */ /* 0x0041e20000100800 */
[----:B------:R-:W2:Y:S02]  /*25770*/  LDL.LU R8, [R1+0x270] ;  /* 0x0002700001087983 */ /* 0x000ea40000300800 */
[----:B------:R-:W2:Y:S02]  /*25780*/  LDL.LU R9, [R1+0x274] ;  /* 0x0002740001097983 */ /* 0x000ea40000300800 */
[----:B------:R-:W2:Y:S01]  /*25790*/  LDL.LU R10, [R1+0x278] ;  /* 0x00027800010a7983 */ /* 0x000ea20000300800 */
[----:B0-----:R-:W2:Y:S01]  /*257a0*/  LDL.LU R11, [R1+0x27c] ;  /* 0x00027c00010b7983 */ /* 0x001ea20000300800 */
[C---:B---3--:R-:W-:Y:S03]  /*257b0*/  HMMA.16816.F32.BF16 R20, R4.reuse, R22, R24 ;  /* 0x000000160414723c */ /* 0x048fe60000041818 */
[----:B--2---:R-:W-:Y:S01]  /*257c0*/  STL.64 [R1+0x1608], R10 ;  /* 0x0016080a01007387 */ /* 0x004fe20000100a00 */
[----:B------:R0:W-:Y:S03]  /*257d0*/  STL.64 [R1+0x1600], R8 ;  /* 0x0016000801007387 */ /* 0x0001e60000100a00 */
[----:B0-----:R-:W2:Y:S01]  /*257e0*/  LDL.LU R8, [R1+0x280] ;  /* 0x0002800001087983 */ /* 0x001ea20000300800 */
[----:B------:R-:W2:Y:S02]  /*257f0*/  LDL.LU R9, [R1+0x284] ;  /* 0x0002840001097983 */ /* 0x000ea40000300800 */
[----:B------:R-:W2:Y:S02]  /*25800*/  LDL.LU R10, [R1+0x288] ;  /* 0x00028800010a7983 */ /* 0x000ea40000300800 */
[----:B------:R-:W2:Y:S01]  /*25810*/  LDL.LU R11, [R1+0x28c] ;  /* 0x00028c00010b7983 */ /* 0x000ea20000300800 */
[----:B------:R-:W5:Y:S10]  /*25820*/  LDL.LU.64 R26, [R1+0x1618] ;  /* 0x00161800011a7983 */ /* 0x000f740000300a00 */
[----:B------:R-:W-:Y:S02]  /*25830*/  STL [R1+0x132c], R23 ;  /* 0x00132c1701007387 */ /* 0x000fe40000100800 */
[----:B------:R-:W-:Y:S02]  /*25840*/  STL [R1+0x13a0], R22 ;  /* 0x0013a01601007387 */ /* 0x000fe40000100800 */
[----:B------:R0:W-:Y:S02]  /*25850*/  STL.64 [R1+0x1398], R20 ;  /* 0x0013981401007387 */ /* 0x0001e40000100a00 */
[----:B------:R-:W-:Y:S01]  /*25860*/  FADD R0, R0, -R14 ;  /* 0x8000000e00007221 */ /* 0x000fe20000000000 */
[----:B-----5:R-:W-:Y:S01]  /*25870*/  HMMA.16816.F32.BF16 R24, R4, R26, R16 ;  /* 0x0000001a0418723c */ /* 0x020fe20000041810 */
[----:B------:R-:W2:Y:S02]  /*25880*/  LDL.LU.64 R18, [R1+0x1610] ;  /* 0x0016100001127983 */ /* 0x000ea40000300a00 */
[----:B------:R-:W-:-:S04]  /*25890*/  FMUL R0, R0, 1.4426950216293334961 ;  /* 0x3fb8aa3b00007820 */ /* 0x000fc80000400000 */
[----:B0-----:R-:W0:Y:S11]  /*258a0*/  MUFU.EX2 R21, R0 ;  /* 0x0000000000157308 */ /* 0x001e360000000800 */
[----:B------:R-:W-:Y:S05]  /*258b0*/  @!UPT UIADD3 URZ, URZ, URZ, URZ ;  /* 0x0000003f3f3ff290 */ /* 0x000fea000fffe03f */
[----:B------:R-:W-:Y:S01]  /*258c0*/  STL [R1+0x1314], R27 ;  /* 0x0013141b01007387 */ /* 0x000fe20000100800 */
[----:B------:R-:W-:Y:S02]  /*258d0*/  STL [R1+0x1380], R26 ;  /* 0x0013801a01007387 */ /* 0x000fe40000100800 */
[----:B0-----:R-:W-:Y:S02]  /*258e0*/  STL [R1+0x500], R21 ;  /* 0x0005001501007387 */ /* 0x001fe40000100800 */
[----:B------:R0:W-:Y:S02]  /*258f0*/  STL.64 [R1+0x1378], R24 ;  /* 0x0013781801007387 */ /* 0x0001e40000100a00 */
[----:B0-----:R-:W3:Y:S01]  /*25900*/  LDL.LU R24, [R1+0x260] ;  /* 0x0002600001187983 */ /* 0x001ee20000300800 */
[----:B------:R-:W3:Y:S02]  /*25910*/  LDL.LU R25, [R1+0x264] ;  /* 0x0002640001197983 */ /* 0x000ee40000300800 */
[----:B------:R-:W3:Y:S02]  /*25920*/  LDL.LU R26, [R1+0x268] ;  /* 0x00026800011a7983 */ /* 0x000ee40000300800 */
[----:B------:R-:W3:Y:S01]  /*25930*/  LDL.LU R27, [R1+0x26c] ;  /* 0x00026c00011b7983 */ /* 0x000ee20000300800 */
[----:B--2---:R-:W-:Y:S01]  /*25940*/  HMMA.16816.F32.BF16 R16, R4, R18, R8 ;  /* 0x000000120410723c */ /* 0x004fe20000041808 */
[----:B------:R-:W2:Y:S01]  /*25950*/  LDL.LU.64 R10, [R1+0x1608] ;  /* 0x00160800010a7983 */ /* 0x000ea20000300a00 */
[----:B------:R-:W2:Y:S11]  /*25960*/  LDL.LU.64 R8, [R1+0x1600] ;  /* 0x0016000001087983 */ /* 0x000eb60000300a00 */
[----:B------:R-:W-:Y:S10]  /*25970*/  @!UPT UIADD3 URZ, URZ, URZ, URZ ;  /* 0x0000003f3f3ff290 */ /* 0x000ff4000fffe03f */
[----:B------:R-:W-:Y:S01]  /*25980*/  STL.64 [R1+0x90], R16 ;  /* 0x0000901001007387 */ /* 0x000fe20000100a00 */
[----:B------:R0:W-:Y:S03]  /*25990*/  STL.64 [R1+0x98], R18 ;  /* 0x0000981201007387 */ /* 0x0001e60000100a00 */
[----:B0-----:R-:W2:Y:S01]  /*259a0*/  LDL.LU.64 R18, [R1+0x15f8] ;  /* 0x0015f80001127983 */ /* 0x001ea20000300a00 */
[----:B------:R-:W-:-:S04]  /*259b0*/  FADD R2, R2, -R14 ;  /* 0x8000000e02027221 */ /* 0x000fc80000000000 */
[----:B------:R-:W-:-:S04]  /*259c0*/  FMUL R0, R2, 1.4426950216293334961 ;  /* 0x3fb8aa3b02007820 */ /* 0x000fc80000400000 */
[----:B------:R-:W0:Y:S02]  /*259d0*/  MUFU.EX2 R22, R0 ;  /* 0x0000000000167308 */ /* 0x000e240000000800 */
[----:B0-----:R-:W-:Y:S01]  /*259e0*/  STL [R1+0x4fc], R22 ;  /* 0x0004fc1601007387 */ /* 0x001fe20000100800 */
[----:B--2---:R-:W-:Y:S03]  /*259f0*/  HMMA.16816.F32.BF16 R16, R4, R18, R8 ;  /* 0x000000120410723c */ /* 0x004fe60000041808 */
[----:B------:R-:W2:Y:S11]  /*25a00*/  LDL.LU R11, [R1+0x15f0] ;  /* 0x0015f000010b7983 */ /* 0x000eb60000300800 */
[----:B------:R-:W-:Y:S09]  /*25a10*/  @!UPT UIADD3 URZ, URZ, URZ, URZ ;  /* 0x0000003f3f3ff290 */ /* 0x000ff2000fffe03f */
[----:B------:R-:W-:Y:S01]  /*25a20*/  STL.64 [R1+0xa0], R16 ;  /* 0x0000a01001007387 */ /* 0x000fe20000100a00 */
[----:B------:R0:W-:Y:S03]  /*25a30*/  STL.64 [R1+0xa8], R18 ;  /* 0x0000a81201007387 */ /* 0x0001e60000100a00 */
[----:B0-----:R-:W3:Y:S01]  /*25a40*/  LDL.LU.64 R18, [R1+0x15e8] ;  /* 0x0015e80001127983 */ /* 0x001ee20000300a00 */
[----:B------:R-:W-:-:S04]  /*25a50*/  FADD R2, R13, -R14 ;  /* 0x8000000e0d027221 */ /* 0x000fc80000000000 */
[----:B------:R-:W-:Y:S02]  /*25a60*/  FMUL R0, R2, 1.4426950216293334961 ;  /* 0x3fb8aa3b02007820 */ /* 0x000fe40000400000 */
[----:B------:R-:W-:Y:S02]  /*25a70*/  FADD R2, R15, -R14 ;  /* 0x8000000e0f027221 */ /* 0x000fe40000000000 */
[----:B------:R0:W1:Y:S02]  /*25a80*/  MUFU.EX2 R12, R0 ;  /* 0x00000000000c7308 */ /* 0x0000640000000800 */
[----:B0-----:R-:W-:-:S06]  /*25a90*/  FMUL R0, R2, 1.4426950216293334961 ;  /* 0x3fb8aa3b02007820 */ /* 0x001fcc0000400000 */
[----:B------:R-:W0:Y:S01]  /*25aa0*/  MUFU.EX2 R13, R0 ;  /* 0x00000000000d7308 */ /* 0x000e220000000800 */
[----:B----4-:R-:W-:Y:S01]  /*25ab0*/  FADD R2, R28, -R3 ;  /* 0x800000031c027221 */ /* 0x010fe20000000000 */
[----:B-1----:R-:W-:Y:S01]  /*25ac0*/  STL [R1+0x4f8], R12 ;  /* 0x0004f80c01007387 */ /* 0x002fe20000100800 */
[----:B---3--:R-:W-:Y:S11]  /*25ad0*/  HMMA.16816.F32.BF16 R16, R4, R18, R24 ;  /* 0x000000120410723c */ /* 0x008ff60000041818 */
[----:B------:R-:W-:Y:S11]  /*25ae0*/  @!UPT UIADD3 URZ, URZ, URZ, URZ ;  /* 0x0000003f3f3ff290 */ /* 0x000ff6000fffe03f */
[----:B------:R-:W-:Y:S02]  /*25af0*/  @!UPT UIADD3 URZ, URZ, URZ, URZ ;  /* 0x0000003f3f3ff290 */ /* 0x000fe4000fffe03f */
[----:B------:R-:W-:Y:S01]  /*25b00*/  MOV R28, R19 ;  /* 0x00000013001c7202 */ /* 0x000fe20000000f00 */
[----:B------:R1:W-:Y:S01]  /*25b10*/  STL.64 [R1+0xb0], R16 ;  /* 0x0000b01001007387 */ /* 0x0003e20000100a00 */
[----:B------:R3:W-:Y:S03]  /*25b20*/  STL [R1+0xb8], R18 ;  /* 0x0000b81201007387 */ /* 0x0007e60000100800 */
[----:B------:R-:W-:Y:S01]  /*25b30*/  STL [R1+0x1310], R28 ;  /* 0x0013101c01007387 */ /* 0x000fe20000100800 */
[----:B0-----:R-:W-:Y:S02]  /*25b40*/  STL [R1+0x4f4], R13 ;  /* 0x0004f40d01007387 */ /* 0x001fe40000100800 */
[----:B------:R-:W4:Y:S02]  /*25b50*/  LDL.LU R26, [R1+0x2c8] ;  /* 0x0002c800011a7983 */ /* 0x000f240000300800 */
[----:B------:R-:W4:Y:S02]  /*25b60*/  LDL.LU R27, [R1+0x2cc] ;  /* 0x0002cc00011b7983 */ /* 0x000f240000300800 */
[----:B----4-:R0:W-:Y:S01]  /*25b70*/  STL.64 [R1+0x1550], R26 ;  /* 0x0015501a01007387 */ /* 0x0101e20000100a00 */
[----:B-1----:R-:W4:Y:S02]  /*25b80*/  LDL.LU R16, [R1+0x160] ;  /* 0x0001600001107983 */ /* 0x002f240000300800 */
[----:B------:R-:W4:Y:S02]  /*25b90*/  LDL.LU R17, [R1+0x164] ;  /* 0x0001640001117983 */ /* 0x000f240000300800 */
[----:B---3--:R-:W3:Y:S01]  /*25ba0*/  LDL.LU R18, [R1+0x168] ;  /* 0x0001680001127983 */ /* 0x008ee20000300800 */
[----:B------:R-:W3:Y:S04]  /*25bb0*/  LDL.LU R19, [R1+0x16c] ;  /* 0x00016c0001137983 */ /* 0x000ee80000300800 */
[----:B0-----:R-:W5:Y:S01]  /*25bc0*/  LDL.LU R26, [R1+0x300] ;  /* 0x00030000011a7983 */ /* 0x001f620000300800 */
[----:B------:R-:W5:Y:S03]  /*25bd0*/  LDL.LU R27, [R1+0x304] ;  /* 0x00030400011b7983 */ /* 0x000f660000300800 */
[----:B-----5:R-:W-:Y:S01]  /*25be0*/  STL.64 [R1+0x1568], R26 ;  /* 0x0015681a01007387 */ /* 0x020fe20000100a00 */
[----:B---3--:R-:W-:Y:S02]  /*25bf0*/  STL.64 [R1+0x1548], R18 ;  /* 0x0015481201007387 */ /* 0x008fe40000100a00 */
[----:B----4-:R0:W-:Y:S02]  /*25c00*/  STL.64 [R1+0x1540], R16 ;  /* 0x0015401001007387 */ /* 0x0101e40000100a00 */
[----:B0-----:R-:W3:Y:S01]  /*25c10*/  LDL.LU R16, [R1+0x1b0] ;  /* 0x0001b00001107983 */ /* 0x001ee20000300800 */
[----:B------:R-:W3:Y:S02]  /*25c20*/  LDL.LU R17, [R1+0x1b4] ;  /* 0x0001b40001117983 */ /* 0x000ee40000300800 */
[----:B------:R-:W4:Y:S02]  /*25c30*/  LDL.LU R18, [R1+0x1b8] ;  /* 0x0001b80001127983 */ /* 0x000f240000300800 */
[----:B------:R-:W4:Y:S01]  /*25c40*/  LDL.LU R19, [R1+0x1bc] ;  /* 0x0001bc0001137983 */ /* 0x000f220000300800 */
[----:B------:R-:W5:Y:S01]  /*25c50*/  LDL.LU R26, [R1+0x2d8] ;  /* 0x0002d800011a7983 */ /* 0x000f620000300800 */
[----:B------:R-:W5:Y:S03]  /*25c60*/  LDL.LU R27, [R1+0x2dc] ;  /* 0x0002dc00011b7983 */ /* 0x000f660000300800 */
[----:B-----5:R0:W-:Y:S04]  /*25c70*/  STL.64 [R1+0x1580], R26 ;  /* 0x0015801a01007387 */ /* 0x0201e80000100a00 */
[----:B0-----:R-:W5:Y:S01]  /*25c80*/  LDL.LU R26, [R1+0x348] ;  /* 0x00034800011a7983 */ /* 0x001f620000300800 */
[----:B------:R-:W5:Y:S03]  /*25c90*/  LDL.LU R27, [R1+0x34c] ;  /* 0x00034c00011b7983 */ /* 0x000f660000300800 */
[----:B-----5:R-:W-:Y:S01]  /*25ca0*/  STL.64 [R1+0x1598], R26 ;  /* 0x0015981a01007387 */ /* 0x020fe20000100a00 */
[----:B----4-:R-:W-:Y:S02]  /*25cb0*/  STL.64 [R1+0x1560], R18 ;  /* 0x0015601201007387 */ /* 0x010fe40000100a00 */
[----:B---3--:R0:W-:Y:S02]  /*25cc0*/  STL.64 [R1+0x1558], R16 ;  /* 0x0015581001007387 */ /* 0x0081e40000100a00 */
[----:B0-----:R-:W3:Y:S01]  /*25cd0*/  LDL.LU R16, [R1+0x210] ;  /* 0x0002100001107983 */ /* 0x001ee20000300800 */
[----:B------:R-:W3:Y:S02]  /*25ce0*/  LDL.LU R17, [R1+0x214] ;  /* 0x0002140001117983 */ /* 0x000ee40000300800 */
[----:B------:R-:W4:Y:S02]  /*25cf0*/  LDL.LU R18, [R1+0x218] ;  /* 0x0002180001127983 */ /* 0x000f240000300800 */
[----:B------:R-:W4:Y:S01]  /*25d00*/  LDL.LU R19, [R1+0x21c] ;  /* 0x00021c0001137983 */ /* 0x000f220000300800 */
[----:B------:R-:W5:Y:S01]  /*25d10*/  LDL.LU R26, [R1+0x328] ;  /* 0x00032800011a7983 */ /* 0x000f620000300800 */
        /* <DEDUP_REMOVED lines=9> */
[----:B------:R-:W5:Y:S02]  /*25db0*/  LDL.LU R27, [R1+0x314] ;  /* 0x00031400011b7983 */ /* 0x000f640000300800 */
[----:B------:R-:W-:-:S02]  /*25dc0*/  FMUL R0, R2, 1.4426950216293334961 ;  /* 0x3fb8aa3b02007820 */ /* 0x000fc40000400000 */
[----:B--2---:R-:W-:Y:S01]  /*25dd0*/  FADD R2, R11, -R3 ;  /* 0x800000030b027221 */ /* 0x004fe20000000000 */
[----:B------:R-:W2:Y:S01]  /*25de0*/  LDL.LU R10, [R1+0x398] ;  /* 0x00039800010a7983 */ /* 0x000ea20000300800 */
[----:B------:R-:W2:Y:S03]  /*25df0*/  LDL.LU R11, [R1+0x39c] ;  /* 0x00039c00010b7983 */ /* 0x000ea60000300800 */
[----:B-----5:R0:W-:Y:S04]  /*25e00*/  STL.64 [R1+0x15c8], R26 ;  /* 0x0015c81a01007387 */ /* 0x0201e80000100a00 */
[----:B0-----:R-:W5:Y:S01]  /*25e10*/  LDL.LU R26, [R1+0x2e0] ;  /* 0x0002e000011a7983 */ /* 0x001f620000300800 */
[----:B------:R-:W5:Y:S03]  /*25e20*/  LDL.LU R27, [R1+0x2e4] ;  /* 0x0002e400011b7983 */ /* 0x000f660000300800 */
[----:B-----5:R0:W-:Y:S01]  /*25e30*/  STL.64 [R1+0x15e0], R26 ;  /* 0x0015e01a01007387 */ /* 0x0201e20000100a00 */
[----:B------:R-:W2:Y:S02]  /*25e40*/  LDL.LU R24, [R1+0x250] ;  /* 0x0002500001187983 */ /* 0x000ea40000300800 */
[----:B------:R-:W2:Y:S01]  /*25e50*/  LDL.LU R25, [R1+0x254] ;  /* 0x0002540001197983 */ /* 0x000ea20000300800 */
[----:B0-----:R-:W2:Y:S01]  /*25e60*/  LDL.LU R26, [R1+0x258] ;  /* 0x00025800011a7983 */ /* 0x001ea20000300800 */
[----:B------:R-:W2:Y:S02]  /*25e70*/  LDL.LU R27, [R1+0x25c] ;  /* 0x00025c00011b7983 */ /* 0x000ea40000300800 */
[----:B------:R-:W5:Y:S02]  /*25e80*/  LDL.LU R20, [R1+0x5f0] ;  /* 0x0005f00001147983 */ /* 0x000f640000300800 */
[----:B------:R-:W2:Y:S01]  /*25e90*/  LDL.LU R23, [R1+0x610] ;  /* 0x0006100001177983 */ /* 0x000ea20000300800 */
[----:B----4-:R-:W-:Y:S01]  /*25ea0*/  STL.64 [R1+0x1590], R18 ;  /* 0x0015901201007387 */ /* 0x010fe20000100a00 */
[----:B---3--:R0:W-:Y:S03]  /*25eb0*/  STL.64 [R1+0x1588], R16 ;  /* 0x0015881001007387 */ /* 0x0081e60000100a00 */
[----:B0-----:R-:W3:Y:S01]  /*25ec0*/  LDL.LU R16, [R1+0x200] ;  /* 0x0002000001107983 */ /* 0x001ee20000300800 */
[----:B------:R-:W3:Y:S02]  /*25ed0*/  LDL.LU R17, [R1+0x204] ;  /* 0x0002040001117983 */ /* 0x000ee40000300800 */
[----:B------:R-:W4:Y:S02]  /*25ee0*/  LDL.LU R18, [R1+0x208] ;  /* 0x0002080001127983 */ /* 0x000f240000300800 */
[----:B------:R-:W4:Y:S02]  /*25ef0*/  LDL.LU R19, [R1+0x20c] ;  /* 0x00020c0001137983 */ /* 0x000f240000300800 */
[----:B----4-:R-:W-:Y:S01]  /*25f00*/  STL.64 [R1+0x15a8], R18 ;  /* 0x0015a81201007387 */ /* 0x010fe20000100a00 */
[----:B---3--:R0:W-:Y:S03]  /*25f10*/  STL.64 [R1+0x15a0], R16 ;  /* 0x0015a01001007387 */ /* 0x0081e60000100a00 */
[----:B0-----:R-:W3:Y:S01]  /*25f20*/  LDL.LU R16, [R1+0x1e0] ;  /* 0x0001e00001107983 */ /* 0x001ee20000300800 */
[----:B------:R-:W3:Y:S02]  /*25f30*/  LDL.LU R17, [R1+0x1e4] ;  /* 0x0001e40001117983 */ /* 0x000ee40000300800 */
[----:B------:R-:W4:Y:S02]  /*25f40*/  LDL.LU R18, [R1+0x1e8] ;  /* 0x0001e80001127983 */ /* 0x000f240000300800 */
[----:B------:R-:W4:Y:S01]  /*25f50*/  LDL.LU R19, [R1+0x1ec] ;  /* 0x0001ec0001137983 */ /* 0x000f220000300800 */
[----:B------:R-:W0:Y:S04]  /*25f60*/  S2R R9, SR_TID.X ;  /* 0x0000000000097919 */ /* 0x000e280000002100 */
[----:B----4-:R-:W-:Y:S01]  /*25f70*/  STL.64 [R1+0x15c0], R18 ;  /* 0x0015c01201007387 */ /* 0x010fe20000100a00 */
[----:B---3--:R1:W-:Y:S03]  /*25f80*/  STL.64 [R1+0x15b8], R16 ;  /* 0x0015b81001007387 */ /* 0x0083e60000100a00 */
[----:B-1----:R-:W3:Y:S01]  /*25f90*/  LDL.LU R16, [R1+0x230] ;  /* 0x0002300001107983 */ /* 0x002ee20000300800 */
[----:B------:R-:W3:Y:S02]  /*25fa0*/  LDL.LU R17, [R1+0x234] ;  /* 0x0002340001117983 */ /* 0x000ee40000300800 */
[----:B------:R-:W4:Y:S02]  /*25fb0*/  LDL.LU R18, [R1+0x238] ;  /* 0x0002380001127983 */ /* 0x000f240000300800 */
[----:B------:R-:W4:Y:S01]  /*25fc0*/  LDL.LU R19, [R1+0x23c] ;  /* 0x00023c0001137983 */ /* 0x000f220000300800 */
[C---:B0-----:R-:W-:Y:S01]  /*25fd0*/  LOP3.LUT R8, R9.reuse, 0x7, RZ, 0xc0, !PT ;  /* 0x0000000709087812 */ /* 0x041fe200078ec0ff */
[----:B------:R-:W-:-:S04]  /*25fe0*/  IMAD.SHL.U32 R9, R9, 0x2, RZ ;  /* 0x0000000209097824 */ /* 0x000fc800078e00ff */
[----:B------:R-:W-:-:S05]  /*25ff0*/  IMAD R15, R8, 0x110, RZ ;  /* 0x00000110080f7824 */ /* 0x000fca00078e02ff */
[----:B------:R-:W-:Y:S02]  /*26000*/  LOP3.LUT R15, R15, 0x30, R9, 0x78, !PT ;  /* 0x000000300f0f7812 */ /* 0x000fe400078e7809 */
[C---:B--2---:R-:W-:Y:S01]  /*26010*/  HMMA.16816.F32.BF16 R8, R4.reuse, R10, R24 ;  /* 0x0000000a0408723c */ /* 0x044fe20000041818 */
[----:B----4-:R-:W-:Y:S01]  /*26020*/  STL.64 [R1+0x15d8], R18 ;  /* 0x0015d81201007387 */ /* 0x010fe20000100a00 */
[----:B---3--:R0:W-:Y:S03]  /*26030*/  STL.64 [R1+0x15d0], R16 ;  /* 0x0015d01001007387 */ /* 0x0081e60000100a00 */
[----:B0-----:R-:W2:Y:S01]  /*26040*/  LDL.LU R16, [R1+0x240] ;  /* 0x0002400001107983 */ /* 0x001ea20000300800 */
[----:B------:R-:W2:Y:S02]  /*26050*/  LDL.LU R17, [R1+0x244] ;  /* 0x0002440001117983 */ /* 0x000ea40000300800 */
[----:B------:R-:W2:Y:S02]  /*26060*/  LDL.LU R18, [R1+0x248] ;  /* 0x0002480001127983 */ /* 0x000ea40000300800 */
[----:B------:R-:W2:Y:S01]  /*26070*/  LDL.LU R19, [R1+0x24c] ;  /* 0x00024c0001137983 */ /* 0x000ea20000300800 */
[----:B------:R-:W2:Y:S11]  /*26080*/  LDL.LU.64 R26, [R1+0x15e0] ;  /* 0x0015e000011a7983 */ /* 0x000eb60000300a00 */
[----:B------:R-:W-:Y:S01]  /*26090*/  @!UPT UIADD3 URZ, URZ, URZ, URZ ;  /* 0x0000003f3f3ff290 */ /* 0x000fe2000fffe03f */
[----:B------:R-:W-:Y:S02]  /*260a0*/  STL.64 [R1+0xc0], R8 ;  /* 0x0000c00801007387 */ /* 0x000fe40000100a00 */
[----:B------:R-:W-:Y:S01]  /*260b0*/  STL [R1+0xc8], R10 ;  /* 0x0000c80a01007387 */ /* 0x000fe20000100800 */
[----:B------:R-:W-:Y:S02]  /*260c0*/  MOV R28, R11 ;  /* 0x0000000b001c7202 */ /* 0x000fe40000000f00 */
[----:B------:R-:W0:Y:S01]  /*260d0*/  LDSM.16.M88.4 R8, [R15+0x20080] ;  /* 0x020080000f08783b */ /* 0x000e220000000200 */
[----:B------:R-:W1:Y:S03]  /*260e0*/  MUFU.EX2 R14, R0 ;  /* 0x00000000000e7308 */ /* 0x000e660000000800 */
[----:B-1----:R-:W-:Y:S01]  /*260f0*/  STL [R1+0x4f0], R14 ;  /* 0x0004f00e01007387 */ /* 0x002fe20000100800 */
[----:B------:R-:W-:Y:S03]  /*26100*/  STL [R1+0x1328], R28 ;  /* 0x0013281c01007387 */ /* 0x000fe60000100800 */
[----:B0-----:R-:W-:Y:S01]  /*26110*/  STL.64 [R1+0x428], R10 ;  /* 0x0004280a01007387 */ /* 0x001fe20000100a00 */
[C---:B--2---:R-:W-:Y:S03]  /*26120*/  HMMA.16816.F32.BF16 R24, R4.reuse, R26, R16 ;  /* 0x0000001a0418723c */ /* 0x044fe60000041810 */
[----:B------:R-:W2:Y:S01]  /*26130*/  LDL.LU.64 R18, [R1+0x15d8] ;  /* 0x0015d80001127983 */ /* 0x000ea20000300a00 */
[----:B------:R-:W2:Y:S11]  /*26140*/  LDL.LU.64 R16, [R1+0x15d0] ;  /* 0x0015d00001107983 */ /* 0x000eb60000300a00 */
[----:B------:R-:W-:Y:S08]  /*26150*/  @!UPT UIADD3 URZ, URZ, URZ, URZ ;  /* 0x0000003f3f3ff290 */ /* 0x000ff0000fffe03f */
[----:B------:R-:W-:Y:S01]  /*26160*/  STL.64 [R1+0xd0], R24 ;  /* 0x0000d01801007387 */ /* 0x000fe20000100a00 */
[----:B------:R0:W-:Y:S03]  /*26170*/  STL.64 [R1+0xd8], R26 ;  /* 0x0000d81a01007387 */ /* 0x0001e60000100a00 */
[----:B0-----:R-:W2:Y:S01]  /*26180*/  LDL.LU.64 R26, [R1+0x15c8] ;  /* 0x0015c800011a7983 */ /* 0x001ea20000300a00 */
[----:B------:R-:W-:Y:S02]  /*26190*/  FMUL R0, R2, 1.4426950216293334961 ;  /* 0x3fb8aa3b02007820 */ /* 0x000fe40000400000 */
[----:B-----5:R-:W-:Y:S02]  /*261a0*/  FADD R2, R20, -R3 ;  /* 0x8000000314027221 */ /* 0x020fe40000000000 */
[----:B------:R-:W0:Y:S02]  /*261b0*/  MUFU.EX2 R20, R0 ;  /* 0x0000000000147308 */ /* 0x000e240000000800 */
[----:B0-----:R-:W-:Y:S01]  /*261c0*/  STL [R1+0x4ec], R20 ;  /* 0x0004ec1401007387 */ /* 0x001fe20000100800 */
[----:B------:R-:W-:Y:S01]  /*261d0*/  STL [R1+0x12e8], R3 ;  /* 0x0012e80301007387 */ /* 0x000fe20000100800 */
[----:B--2---:R-:W-:Y:S02]  /*261e0*/  HMMA.16816.F32.BF16 R24, R4, R26, R16 ;  /* 0x0000001a0418723c */ /* 0x004fe40000041810 */
[----:B------:R-:W2:Y:S01]  /*261f0*/  LDL.LU.64 R18, [R1+0x15c0] ;  /* 0x0015c00001127983 */ /* 0x000ea20000300a00 */
[----:B------:R-:W2:Y:S11]  /*26200*/  LDL.LU.64 R16, [R1+0x15b8] ;  /* 0x0015b80001107983 */ /* 0x000eb60000300a00 */
[----:B------:R-:W-:Y:S09]  /*26210*/  @!UPT UIADD3 URZ, URZ, URZ, URZ ;  /* 0x0000003f3f3ff290 */ /* 0x000ff2000fffe03f */
[----:B------:R-:W-:Y:S01]  /*26220*/  STL.64 [R1+0xe0], R24 ;  /* 0x0000e01801007387 */ /* 0x000fe20000100a00 */
[----:B------:R0:W-:Y:S03]  /*26230*/  STL.64 [R1+0xe8], R26 ;  /* 0x0000e81a01007387 */ /* 0x0001e60000100a00 */
[----:B0-----:R-:W2:Y:S01]  /*26240*/  LDL.LU.64 R26, [R1+0x15b0] ;  /* 0x0015b000011a7983 */ /* 0x001ea20000300a00 */
[----:B------:R-:W-:-:S06]  /*26250*/  FMUL R0, R2, 1.4426950216293334961 ;  /* 0x3fb8aa3b02007820 */ /* 0x000fcc0000400000 */
[----:B------:R-:W0:Y:S02]  /*26260*/  MUFU.EX2 R0, R0 ;  /* 0x0000000000007308 */ /* 0x000e240000000800 */
        /* <DEDUP_REMOVED lines=9> */
[----:B------:R-:W2:Y:S01]  /*26300*/  LDL.LU.64 R18, [R1+0x1590] ;  /* 0x0015900001127983 */ /* 0x000ea20000300a00 */
[----:B------:R-:W2:Y:S11]  /*26310*/  LDL.LU.64 R16, [R1+0x1588] ;  /* 0x0015880001107983 */ /* 0x000eb60000300a00 */
[----:B------:R-:W-:Y:S09]  /*26320*/  @!UPT UIADD3 URZ, URZ, URZ, URZ ;  /* 0x0000003f3f3ff290 */ /* 0x000ff2000fffe03f */
[----:B------:R-:W-:Y:S01]  /*26330*/  STL.64 [R1+0x200], R24 ;  /* 0x0002001801007387 */ /* 0x000fe20000100a00 */
[----:B------:R0:W-:Y:S03]  /*26340*/  STL.64 [R1+0x208], R26 ;  /* 0x0002081a01007387 */ /* 0x0001e60000100a00 */
[----:B0-----:R-:W2:Y:S01]  /*26350*/  LDL.LU.64 R26, [R1+0x1580] ;  /* 0x00158000011a7983 */ /* 0x001ea20000300a00 */
[----:B------:R-:W-:-:S04]  /*26360*/  FADD R2, R23, -R3 ;  /* 0x8000000317027221 */ /* 0x000fc80000000000 */
        /* <DEDUP_REMOVED lines=15> */
[----:B------:R0:W-:Y:S02]  /*26460*/  STL [R1+0x288], R26 ;  /* 0x0002881a01007387 */ /* 0x0001e40000100800 */
[----:B------:R-:W-:Y:S02]  /*26470*/  IMAD.MOV.U32 R3, RZ, RZ, R27 ;  /* 0x000000ffff037224 */ /* 0x000fe400078e001b */
[----:B0-----:R-:W2:Y:S03]  /*26480*/  LDL.LU.64 R26, [R1+0x1550] ;  /* 0x00155000011a7983 */ /* 0x001ea60000300a00 */
[----:B------:R-:W-:Y:S01]  /*26490*/  STL [R1+0x1340], R3 ;  /* 0x0013400301007387 */ /* 0x000fe20000100800 */
[----:B--2---:R-:W-:Y:S01]  /*264a0*/  HMMA.16816.F32.BF16 R24, R4, R26, R16 ;  /* 0x0000001a0418723c */ /* 0x004fe20000041810 */
[----:B------:R-:W2:Y:S01]  /*264b0*/  LDL.LU.64 R18, [R1+0x1548] ;  /* 0x0015480001127983 */ /* 0x000ea20000300a00 */
[----:B------:R-:W2:Y:S05]  /*264c0*/  LDL.LU.64 R16, [R1+0x1540] ;  /* 0x0015400001107983 */ /* 0x000eaa0000300a00 */
[----:B------:R-:W-:-:S02]  /*264d0*/  F2FP.BF16.PACK_AB R4, R22, R21 ;  /* 0x000000151604723e */ /* 0x000fc400000010ff */
[----:B------:R-:W-:Y:S02]  /*264e0*/  F2FP.BF16.PACK_AB R5, R20, R14 ;  /* 0x0000000e1405723e */ /* 0x000fe400000010ff */
[----:B------:R-:W-:Y:S02]  /*264f0*/  F2FP.BF16.PACK_AB R6, R13, R12 ;  /* 0x0000000c0d06723e */ /* 0x000fe400000010ff */
[----:B------:R-:W-:Y:S01]  /*26500*/  F2FP.BF16.PACK_AB R7, R2, R0 ;  /* 0x000000000207723e */ /* 0x000fe200000010ff */
[----:B------:R-:W-:Y:S09]  /*26510*/  LDSM.16.M88.4 R20, [R15+0x27080] ;  /* 0x027080000f14783b */ /* 0x000ff20000000200 */
[----:B------:R-:W-:Y:S01]  /*26520*/  STL.64 [R1+0x270], R24 ;  /* 0x0002701801007387 */ /* 0x000fe20000100a00 */
[----:B------:R-:W-:Y:S02]  /*26530*/  STL.64 [R1+0x278], R26 ;  /* 0x0002781a01007387 */ /* 0x000fe40000100a00 */
[----:B------:R-:W-:Y:S02]  /*26540*/  STL [R1+0x14fc], R4 ;  /* 0x0014fc0401007387 */ /* 0x000fe40000100800 */
[----:B------:R-:W-:Y:S01]  /*26550*/  STL [R1+0x14f8], R5 ;  /* 0x0014f80501007387 */ /* 0x000fe20000100800 */
[----:B------:R-:W-:Y:S01]  /*26560*/  LDSM.16.M88.4 R24, [R15+0x27880] ;  /* 0x027880000f18783b */ /* 0x000fe20000000200 */
[----:B--2---:R-:W-:Y:S03]  /*26570*/  HMMA.16816.F32.BF16 R8, R4, R8, R16 ;  /* 0x000000080408723c */ /* 0x004fe60000041810 */
[----:B------:R-:W-:Y:S11]  /*26580*/  LDSM.16.M88.4 R16, [R15+0x28080] ;  /* 0x028080000f10783b */ /* 0x000ff60000000200 */
[----:B------:R-:W-:Y:S09]  /*26590*/  @!UPT UIADD3 URZ, URZ, URZ, URZ ;  /* 0x0000003f3f3ff290 */ /* 0x000ff2000fffe03f */
[----:B------:R0:W-:Y:S01]  /*265a0*/  STL.64 [R1+0x2b0], R8 ;  /* 0x0002b00801007387 */ /* 0x0001e20000100a00 */
[----:B------:R1:W-:Y:S02]  /*265b0*/  STL.64 [R1+0x2b8], R10 ;  /* 0x0002b80a01007387 */ /* 0x0003e40000100a00 */
[----:B------:R-:W-:Y:S02]  /*265c0*/  STL [R1+0x14f4], R6 ;  /* 0x0014f40601007387 */ /* 0x000fe40000100800 */
[----:B------:R-:W-:Y:S02]  /*265d0*/  STL [R1+0x14f0], R7 ;  /* 0x0014f00701007387 */ /* 0x000fe40000100800 */
[----:B------:R-:W2:Y:S04]  /*265e0*/  LDSM.16.M88.4 R4, [R15+0x20880] ;  /* 0x020880000f04783b */ /* 0x000ea80000000200 */
[----:B0-----:R-:W3:Y:S01]  /*265f0*/  LDL.LU R8, [R1] ;  /* 0x0000000001087983 */ /* 0x001ee20000300800 */
[----:B------:R-:W3:Y:S02]  /*26600*/  LDL.LU R9, [R1+0x4] ;  /* 0x0000040001097983 */ /* 0x000ee40000300800 */
[----:B-1----:R-:W4:Y:S02]  /*26610*/  LDL.LU R10, [R1+0x8] ;  /* 0x00000800010a7983 */ /* 0x002f240000300800 */
[----:B------:R-:W4:Y:S02]  /*26620*/  LDL.LU R11, [R1+0xc] ;  /* 0x00000c00010b7983 */ /* 0x000f240000300800 */
[----:B----4-:R-:W-:Y:S01]  /*26630*/  STL.64 [R1+0x13b0], R10 ;  /* 0x0013b00a01007387 */ /* 0x010fe20000100a00 */
[----:B---3--:R0:W-:Y:S03]  /*26640*/  STL.64 [R1+0x13a8], R8 ;  /* 0x0013a80801007387 */ /* 0x0081e60000100a00 */
[----:B0-----:R-:W3:Y:S01]  /*26650*/  LDL.LU R8, [R1+0x10] ;  /* 0x0000100001087983 */ /* 0x001ee20000300800 */
[----:B------:R-:W3:Y:S02]  /*26660*/  LDL.LU R9, [R1+0x14] ;  /* 0x0000140001097983 */ /* 0x000ee40000300800 */
[----:B------:R-:W4:Y:S01]  /*26670*/  LDL.LU R10, [R1+0x18] ;  /* 0x00001800010a7983 */ /* 0x000f220000300800 */
[----:B------:R-:W-:Y:S01]  /*26680*/  MOV R11, R29 ;  /* 0x0000001d000b7202 */ /* 0x000fe20000000f00 */
[----:B--2---:R-:W-:Y:S01]  /*26690*/  IMAD.MOV.U32 R2, RZ, RZ, R4 ;  /* 0x000000ffff027224 */ /* 0x004fe200078e0004 */
[----:B------:R-:W-:-:S03]  /*266a0*/  MOV R0, R5 ;  /* 0x0000000500007202 */ /* 0x000fc60000000f00 */
[----:B----4-:R-:W-:Y:S01]  /*266b0*/  STL.64 [R1+0x13c0], R10 ;  /* 0x0013c00a01007387 */ /* 0x010fe20000100a00 */
[----:B---3--:R-:W-:Y:S02]  /*266c0*/  STL.64 [R1+0x13b8], R8 ;  /* 0x0013b80801007387 */ /* 0x008fe40000100a00 */
[----:B------:R-:W-:Y:S02]  /*266d0*/  STL.64 [R1+0x2e0], R6 ;  /* 0x0002e00601007387 */ /* 0x000fe40000100a00 */
[----:B------:R-:W0:Y:S04]  /*266e0*/  LDSM.16.M88.4 R4, [R15+0x21080] ;  /* 0x021080000f04783b */ /* 0x000e280000000200 */
[----:B------:R-:W1:Y:S04]  /*266f0*/  LDSM.16.M88.4 R8, [R15+0x21880] ;  /* 0x021880000f08783b */ /* 0x000e680000000200 */
[----:B------:R-:W-:Y:S01]  /*26700*/  STL [R1+0x1504], R0 ;  /* 0x0015040001007387 */ /* 0x000fe20000100800 */
[----:B------:R-:W-:Y:S01]  /*26710*/  STL [R1+0x1500], R2 ;  /* 0x0015000201007387 */ /* 0x000fe20000100800 */
[----:B0-----:R-:W-:Y:S01]  /*26720*/  MOV R3, R5 ;  /* 0x0000000500037202 */ /* 0x001fe20000000f00 */
[----:B------:R-:W-:Y:S01]  /*26730*/  IMAD.MOV.U32 R28, RZ, RZ, R4 ;  /* 0x000000ffff1c7224 */ /* 0x000fe200078e0004 */
[----:B------:R0:W-:Y:S03]  /*26740*/  STL.64 [R1+0x378], R6 ;  /* 0x0003780601007387 */ /* 0x0001e60000100a00 */
[----:B------:R-:W-:Y:S01]  /*26750*/  STL [R1+0x150c], R3 ;  /* 0x00150c0301007387 */ /* 0x000fe20000100800 */
[----:B------:R-:W-:Y:S01]  /*26760*/  STL [R1+0x1508], R28 ;  /* 0x0015081c01007387 */ /* 0x000fe20000100800 */
[----:B-1----:R-:W-:Y:S02]  /*26770*/  STL.64 [R1+0x368], R10 ;  /* 0x0003680a01007387 */ /* 0x002fe40000100a00 */
[----:B0-----:R-:W-:Y:S01]  /*26780*/  IMAD.MOV.U32 R6, RZ, RZ, R8 ;  /* 0x000000ffff067224 */ /* 0x001fe200078e0008 */
[----:B------:R-:W-:-:S02]  /*26790*/  MOV R7, R9 ;  /* 0x0000000900077202 */ /* 0x000fc40000000f00 */
[----:B------:R-:W0:Y:S04]  /*267a0*/  LDSM.16.M88.4 R8, [R15+0x22080] ;  /* 0x022080000f08783b */ /* 0x000e280000000200 */
[----:B------:R-:W-:Y:S01]  /*267b0*/  STL [R1+0x1514], R7 ;  /* 0x0015140701007387 */ /* 0x000fe20000100800 */
[----:B------:R-:W-:Y:S02]  /*267c0*/  STL [R1+0x1510], R6 ;  /* 0x0015100601007387 */ /* 0x000fe40000100800 */
[----:B0-----:R-:W-:Y:S01]  /*267d0*/  IMAD.MOV.U32 R4, RZ, RZ, R8 ;  /* 0x000000ffff047224 */ /* 0x001fe200078e0008 */
[----:B------:R-:W-:Y:S01]  /*267e0*/  STL.64 [R1+0x358], R10 ;  /* 0x0003580a01007387 */ /* 0x000fe20000100a00 */
[----:B------:R-:W-:Y:S02]  /*267f0*/  MOV R5, R9 ;  /* 0x0000000900057202 */ /* 0x000fe40000000f00 */
[----:B------:R-:W0:Y:S03]  /*26800*/  LDSM.16.M88.4 R8, [R15+0x22880] ;  /* 0x022880000f08783b */ /* 0x000e260000000200 */
[----:B------:R-:W-:Y:S01]  /*26810*/  STL [R1+0x151c], R5 ;  /* 0x00151c0501007387 */ /* 0x000fe20000100800 */
[----:B------:R-:W-:Y:S02]  /*26820*/  STL [R1+0x1518], R4 ;  /* 0x0015180401007387 */ /* 0x000fe40000100800 */
[----:B------:R-:W1:Y:S04]  /*26830*/  LDSM.16.M88.4 R4, [R15+0x23080] ;  /* 0x023080000f04783b */ /* 0x000e680000000200 */
[----:B0-----:R-:W-:Y:S01]  /*26840*/  IMAD.MOV.U32 R0, RZ, RZ, R8 ;  /* 0x000000ffff007224 */ /* 0x001fe200078e0008 */
[----:B------:R-:W-:Y:S01]  /*26850*/  STL.64 [R1+0x348], R10 ;  /* 0x0003480a01007387 */ /* 0x000fe20000100a00 */
[----:B------:R-:W-:-:S02]  /*26860*/  MOV R2, R9 ;  /* 0x0000000900027202 */ /* 0x000fc40000000f00 */
[----:B------:R-:W0:Y:S04]  /*26870*/  LDSM.16.M88.4 R8, [R15+0x23880] ;  /* 0x023880000f08783b */ /* 0x000e280000000200 */
[----:B-1----:R-:W-:Y:S01]  /*26880*/  IMAD.MOV.U32 R3, RZ, RZ, R4 ;  /* 0x000000ffff037224 */ /* 0x002fe200078e0004 */
[----:B------:R-:W-:Y:S01]  /*26890*/  MOV R28, R5 ;  /* 0x00000005001c7202 */ /* 0x000fe20000000f00 */
[----:B------:R-:W-:Y:S01]  /*268a0*/  STL [R1+0x1524], R2 ;  /* 0x0015240201007387 */ /* 0x000fe20000100800 */
[----:B------:R-:W-:Y:S02]  /*268b0*/  STL [R1+0x1520], R0 ;  /* 0x0015200001007387 */ /* 0x000fe40000100800 */
[----:B------:R0:W-:Y:S01]  /*268c0*/  STL.64 [R1+0x338], R6 ;  /* 0x0003380601007387 */ /* 0x0001e20000100a00 */
[----:B------:R-:W-:Y:S01]  /*268d0*/  STL [R1+0x152c], R28 ;  /* 0x00152c1c01007387 */ /* 0x000fe20000100800 */
[----:B------:R-:W-:Y:S02]  /*268e0*/  STL [R1+0x1528], R3 ;  /* 0x0015280301007387 */ /* 0x000fe40000100800 */
[----:B0-----:R-:W-:Y:S01]  /*268f0*/  IMAD.MOV.U32 R7, RZ, RZ, R8 ;  /* 0x000000ffff077224 */ /* 0x001fe200078e0008 */
[----:B------:R-:W-:Y:S01]  /*26900*/  STL.64 [R1+0x328], R10 ;  /* 0x0003280a01007387 */ /* 0x000fe20000100a00 */
[----:B------:R-:W-:-:S02]  /*26910*/  MOV R6, R9 ;  /* 0x0000000900067202 */ /* 0x000fc40000000f00 */
[----:B------:R-:W0:Y:S03]  /*26920*/  LDSM.16.M88.4 R8, [R15+0x24080] ;  /* 0x024080000f08783b */ /* 0x000e260000000200 */
        /* <DEDUP_REMOVED lines=12> */
[----:B------:R-:W0:Y:S01]  /*269f0*/  LDSM.16.M88.4 R8, [R15+0x25880] ;  /* 0x025880000f08783b */ /* 0x000e220000000200 */
[----:B-1----:R0:W-:Y:S03]  /*26a00*/  STL.64 [R1+0x398], R6 ;  /* 0x0003980601007387 */ /* 0x0021e60000100a00 */
[----:B0-----:R-:W-:Y:S01]  /*26a10*/  IMAD.MOV.U32 R6, RZ, RZ, R8 ;  /* 0x000000ffff067224 */ /* 0x001fe200078e0008 */
[----:B------:R-:W-:Y:S01]  /*26a20*/  STL.64 [R1+0x3a8], R10 ;  /* 0x0003a80a01007387 */ /* 0x000fe20000100a00 */
[----:B------:R-:W-:Y:S02]  /*26a30*/  MOV R7, R9 ;  /* 0x0000000900077202 */ /* 0x000fe40000000f00 */
[----:B------:R-:W0:Y:S04]  /*26a40*/  LDSM.16.M88.4 R8, [R15+0x26080] ;  /* 0x026080000f08783b */ /* 0x000e280000000200 */
[----:B------:R-:W-:Y:S01]  /*26a50*/  IMAD.MOV.U32 R28, RZ, RZ, R4 ;  /* 0x000000ffff1c7224 */ /* 0x000fe200078e0004 */
[----:B------:R-:W-:Y:S01]  /*26a60*/  MOV R3, R5 ;  /* 0x0000000500037202 */ /* 0x000fe20000000f00 */
[----:B0-----:R-:W-:Y:S01]  /*26a70*/  STL.64 [R1+0x3b8], R10 ;  /* 0x0003b80a01007387 */ /* 0x001fe20000100a00 */
[----:B------:R-:W-:Y:S02]  /*26a80*/  STL [R1+0x14e0], R18 ;  /* 0x0014e01201007387 */ /* 0x000fe40000100800 */
[----:B------:R-:W-:Y:S02]  /*26a90*/  STL.64 [R1+0x14d8], R16 ;  /* 0x0014d81001007387 */ /* 0x000fe40000100a00 */
[----:B------:R-:W-:Y:S01]  /*26aa0*/  STL [R1+0x13c8], R15 ;  /* 0x0013c80f01007387 */ /* 0x000fe20000100800 */
[----:B------:R-:W2:Y:S01]  /*26ab0*/  LDL.LU R12, [R1+0x20] ;  /* 0x00002000010c7983 */ /* 0x000ea20000300800 */
[----:B------:R-:W-:Y:S01]  /*26ac0*/  IMAD.MOV.U32 R4, RZ, RZ, R8 ;  /* 0x000000ffff047224 */ /* 0x000fe200078e0008 */
[----:B------:R-:W-:Y:S01]  /*26ad0*/  MOV R5, R9 ;  /* 0x0000000900057202 */ /* 0x000fe20000000f00 */
[----:B------:R-:W2:Y:S01]  /*26ae0*/  LDL.LU R13, [R1+0x24] ;  /* 0x00002400010d7983 */ /* 0x000ea20000300800 */
[----:B------:R0:W1:Y:S04]  /*26af0*/  LDSM.16.M88.4 R8, [R15+0x26880] ;  /* 0x026880000f08783b */ /* 0x0000680000000200 */
[----:B------:R-:W3:Y:S04]  /*26b00*/  LDL.LU R14, [R1+0x28] ;  /* 0x00002800010e7983 */ /* 0x000ee80000300800 */
[----:B0-----:R-:W3:Y:S04]  /*26b10*/  LDL.LU R15, [R1+0x2c] ;  /* 0x00002c00010f7983 */ /* 0x001ee80000300800 */
[----:B---3--:R-:W-:Y:S01]  /*26b20*/  STL.64 [R1+0x13d8], R14 ;  /* 0x0013d80e01007387 */ /* 0x008fe20000100a00 */
[----:B--2---:R0:W-:Y:S02]  /*26b30*/  STL.64 [R1+0x13d0], R12 ;  /* 0x0013d00c01007387 */ /* 0x0041e40000100a00 */
[----:B0-----:R-:W-:Y:S01]  /*26b40*/  MOV R12, R4 ;  /* 0x00000004000c7202 */ /* 0x001fe20000000f00 */
[----:B------:R-:W-:Y:S01]  /*26b50*/  IMAD.MOV.U32 R13, RZ, RZ, R5 ;  /* 0x000000ffff0d7224 */ /* 0x000fe200078e0005 */
[----:B------:R-:W2:Y:S01]  /*26b60*/  LDL.LU R4, [R1+0x153c] ;  /* 0x00153c0001047983 */ /* 0x000ea20000300800 */
[----:B------:R-:W3:Y:S03]  /*26b70*/  LDL.LU R5, [R1+0x1538] ;  /* 0x0015380001057983 */ /* 0x000ee60000300800 */
[----:B------:R0:W-:Y:S02]  /*26b80*/  STL.64 [R1+0x13e8], R12 ;  /* 0x0013e80c01007387 */ /* 0x0001e40000100a00 */
[----:B0-----:R-:W-:Y:S01]  /*26b90*/  MOV R12, R6 ;  /* 0x00000006000c7202 */ /* 0x001fe20000000f00 */
[----:B------:R-:W-:Y:S01]  /*26ba0*/  IMAD.MOV.U32 R13, RZ, RZ, R7 ;  /* 0x000000ffff0d7224 */ /* 0x000fe200078e0007 */
[----:B------:R-:W4:Y:S01]  /*26bb0*/  LDL.LU R6, [R1+0x1534] ;  /* 0x0015340001067983 */ /* 0x000f220000300800 */
[----:B------:R-:W5:Y:S03]  /*26bc0*/  LDL.LU R7, [R1+0x1530] ;  /* 0x0015300001077983 */ /* 0x000f660000300800 */
[----:B------:R0:W-:Y:S02]  /*26bd0*/  STL.64 [R1+0x1400], R12 ;  /* 0x0014000c01007387 */ /* 0x0001e40000100a00 */
[----:B0-----:R-:W-:Y:S01]  /*26be0*/  MOV R12, R28 ;  /* 0x0000001c000c7202 */ /* 0x001fe20000000f00 */
[----:B------:R-:W-:Y:S01]  /*26bf0*/  IMAD.MOV.U32 R13, RZ, RZ, R3 ;  /* 0x000000ffff0d7224 */ /* 0x000fe200078e0003 */
[----:B------:R-:W4:Y:S01]  /*26c00*/  LDL.LU R28, [R1+0x152c] ;  /* 0x00152c00011c7983 */ /* 0x000f220000300800 */
[----:B------:R-:W4:Y:S03]  /*26c10*/  LDL.LU R3, [R1+0x1528] ;  /* 0x0015280001037983 */ /* 0x000f260000300800 */
[----:B------:R0:W-:Y:S02]  /*26c20*/  STL.64 [R1+0x1418], R12 ;  /* 0x0014180c01007387 */ /* 0x0001e40000100a00 */
[----:B0-----:R-:W-:Y:S01]  /*26c30*/  MOV R12, R2 ;  /* 0x00000002000c7202 */ /* 0x001fe20000000f00 */
[----:B------:R-:W-:Y:S01]  /*26c40*/  IMAD.MOV.U32 R13, RZ, RZ, R0 ;  /* 0x000000ffff0d7224 */ /* 0x000fe200078e0000 */
[----:B------:R-:W4:Y:S01]  /*26c50*/  LDL.LU R2, [R1+0x1524] ;  /* 0x0015240001027983 */ /* 0x000f220000300800 */
[----:B------:R-:W4:Y:S03]  /*26c60*/  LDL.LU R0, [R1+0x1520] ;  /* 0x0015200001007983 */ /* 0x000f260000300800 */
[----:B------:R2:W-:Y:S02]  /*26c70*/  STL.64 [R1+0x1430], R12 ;  /* 0x0014300c01007387 */ /* 0x0005e40000100a00 */
[----:B--2---:R-:W-:Y:S01]  /*26c80*/  IMAD.MOV.U32 R13, RZ, RZ, R4 ;  /* 0x000000ffff0d7224 */ /* 0x004fe200078e0004 */
[----:B---3--:R-:W-:-:S02]  /*26c90*/  MOV R12, R5 ;  /* 0x00000005000c7202 */ /* 0x008fc40000000f00 */
[----:B------:R-:W2:Y:S01]  /*26ca0*/  LDL.LU R5, [R1+0x151c] ;  /* 0x00151c0001057983 */ /* 0x000ea20000300800 */
[----:B------:R-:W3:Y:S02]  /*26cb0*/  LDL.LU R4, [R1+0x1518] ;  /* 0x0015180001047983 */ /* 0x000ee40000300800 */
[----:B------:R-:W-:Y:S02]  /*26cc0*/  STL.64 [R1+0x1448], R12 ;  /* 0x0014480c01007387 */ /* 0x000fe40000100a00 */
[----:B-1----:R-:W-:Y:S01]  /*26cd0*/  STL.64 [R1+0x3c8], R10 ;  /* 0x0003c80a01007387 */ /* 0x002fe20000100a00 */
[----:B------:R0:W-:Y:S04]  /*26ce0*/  STL.64 [R1+0x13e0], R8 ;  /* 0x0013e00801007387 */ /* 0x0001e80000100a00 */
[----:B0-----:R-:W2:Y:S01]  /*26cf0*/  LDL.LU R8, [R1+0x30] ;  /* 0x0000300001087983 */ /* 0x001ea20000300800 */
[----:B------:R-:W2:Y:S02]  /*26d00*/  LDL.LU R9, [R1+0x34] ;  /* 0x0000340001097983 */ /* 0x000ea40000300800 */
[----:B------:R-:W2:Y:S02]  /*26d10*/  LDL.LU R10, [R1+0x38] ;  /* 0x00003800010a7983 */ /* 0x000ea40000300800 */
[----:B------:R-:W2:Y:S01]  /*26d20*/  LDL.LU R11, [R1+0x3c] ;  /* 0x00003c00010b7983 */ /* 0x000ea20000300800 */
[----:B-----5:R-:W-:Y:S01]  /*26d30*/  MOV R12, R7 ;  /* 0x00000007000c7202 */ /* 0x020fe20000000f00 */
[----:B----4-:R-:W-:Y:S01]  /*26d40*/  IMAD.MOV.U32 R13, RZ, RZ, R6 ;  /* 0x000000ffff0d7224 */ /* 0x010fe200078e0006 */
[----:B------:R-:W4:Y:S01]  /*26d50*/  LDL.LU R7, [R1+0x1514] ;  /* 0x0015140001077983 */ /* 0x000f220000300800 */
[----:B------:R-:W5:Y:S03]  /*26d60*/  LDL.LU R6, [R1+0x1510] ;  /* 0x0015100001067983 */ /* 0x000f660000300800 */
[----:B------:R-:W-:Y:S04]  /*26d70*/  STL.64 [R1+0x1460], R12 ;  /* 0x0014600c01007387 */ /* 0x000fe80000100a00 */
[----:B--2---:R-:W-:Y:S01]  /*26d80*/  STL.64 [R1+0x13f8], R10 ;  /* 0x0013f80a01007387 */ /* 0x004fe20000100a00 */
[----:B------:R0:W-:Y:S03]  /*26d90*/  STL.64 [R1+0x13f0], R8 ;  /* 0x0013f00801007387 */ /* 0x0001e60000100a00 */
[----:B0-----:R-:W2:Y:S01]  /*26da0*/  LDL.LU R8, [R1+0x40] ;  /* 0x0000400001087983 */ /* 0x001ea20000300800 */
[----:B------:R-:W2:Y:S02]  /*26db0*/  LDL.LU R9, [R1+0x44] ;  /* 0x0000440001097983 */ /* 0x000ea40000300800 */
[----:B------:R-:W2:Y:S02]  /*26dc0*/  LDL.LU R10, [R1+0x48] ;  /* 0x00004800010a7983 */ /* 0x000ea40000300800 */
[----:B------:R-:W2:Y:S01]  /*26dd0*/  LDL.LU R11, [R1+0x4c] ;  /* 0x00004c00010b7983 */ /* 0x000ea20000300800 */
[----:B------:R-:W-:Y:S01]  /*26de0*/  MOV R12, R3 ;  /* 0x00000003000c7202 */ /* 0x000fe20000000f00 */
[----:B------:R-:W-:Y:S01]  /*26df0*/  IMAD.MOV.U32 R13, RZ, RZ, R28 ;  /* 0x000000ffff0d7224 */ /* 0x000fe200078e001c */
[----:B------:R-:W3:Y:S01]  /*26e00*/  LDL.LU R3, [R1+0x150c] ;  /* 0x00150c0001037983 */ /* 0x000ee20000300800 */
[----:B------:R-:W3:Y:S03]  /*26e10*/  LDL.LU R28, [R1+0x1508] ;  /* 0x00150800011c7983 */ /* 0x000ee60000300800 */
        /* <DEDUP_REMOVED lines=18> */
[----:B---3--:R-:W-:Y:S01]  /*26f40*/  MOV R12, R4 ;  /* 0x00000004000c7202 */ /* 0x008fe20000000f00 */
        /* <DEDUP_REMOVED lines=10> */
[----:B-----5:R-:W-:Y:S01]  /*26ff0*/  MOV R12, R6 ;  /* 0x00000006000c7202 */ /* 0x020fe20000000f00 */
[----:B----4-:R-:W-:Y:S01]  /*27000*/  IMAD.MOV.U32 R13, RZ, RZ, R7 ;  /* 0x000000ffff0d7224 */ /* 0x010fe200078e0007 */
[----:B------:R-:W3:Y:S01]  /*27010*/  LDL.LU R6, [R1+0x14f4] ;  /* 0x0014f40001067983 */ /* 0x000ee20000300800 */
[----:B------:R-:W3:Y:S03]  /*27020*/  LDL.LU R7, [R1+0x14f0] ;  /* 0x0014f00001077983 */ /* 0x000ee60000300800 */
[----:B------:R0:W-:Y:S02]  /*27030*/  STL.64 [R1+0x14c0], R12 ;  /* 0x0014c00c01007387 */ /* 0x0001e40000100a00 */
[----:B0-----:R-:W-:Y:S01]  /*27040*/  MOV R12, R28 ;  /* 0x0000001c000c7202 */ /* 0x001fe20000000f00 */
[----:B------:R-:W-:-:S05]  /*27050*/  IMAD.MOV.U32 R13, RZ, RZ, R3 ;  /* 0x000000ffff0d7224 */ /* 0x000fca00078e0003 */
[----:B------:R-:W-:Y:S04]  /*27060*/  STL.64 [R1+0x14e8], R12 ;  /* 0x0014e80c01007387 */ /* 0x000fe80000100a00 */
[----:B--2---:R-:W-:Y:S01]  /*27070*/  STL.64 [R1+0x1458], R10 ;  /* 0x0014580a01007387 */ /* 0x004fe20000100a00 */
[----:B------:R0:W-:Y:S03]  /*27080*/  STL.64 [R1+0x1450], R8 ;  /* 0x0014500801007387 */ /* 0x0001e60000100a00 */
[----:B0-----:R-:W2:Y:S01]  /*27090*/  LDL.LU R8, [R1+0x80] ;  /* 0x0000800001087983 */ /* 0x001ea20000300800 */
[----:B------:R-:W2:Y:S02]  /*270a0*/  LDL.LU R9, [R1+0x84] ;  /* 0x0000840001097983 */ /* 0x000ea40000300800 */
[----:B------:R-:W4:Y:S02]  /*270b0*/  LDL.LU R10, [R1+0x88] ;  /* 0x00008800010a7983 */ /* 0x000f240000300800 */
[----:B------:R-:W4:Y:S01]  /*270c0*/  LDL.LU R11, [R1+0x8c] ;  /* 0x00008c00010b7983 */ /* 0x000f220000300800 */
[----:B------:R-:W3:Y:S01]  /*270d0*/  LDL.LU R12, [R1+0x400] ;  /* 0x00040000010c7983 */ /* 0x000ee20000300800 */
[----:B------:R-:W3:Y:S02]  /*270e0*/  LDL.LU R13, [R1+0x404] ;  /* 0x00040400010d7983 */ /* 0x000ee40000300800 */
[----:B------:R-:W3:Y:S02]  /*270f0*/  LDL.LU R14, [R1+0x408] ;  /* 0x00040800010e7983 */ /* 0x000ee40000300800 */
[----:B------:R-:W3:Y:S01]  /*27100*/  LDL.LU R15, [R1+0x40c] ;  /* 0x00040c00010f7983 */ /* 0x000ee20000300800 */
[----:B----4-:R-:W-:Y:S01]  /*27110*/  STL.64 [R1+0x1470], R10 ;  /* 0x0014700a01007387 */ /* 0x010fe20000100a00 */
[----:B--2---:R0:W-:Y:S03]  /*27120*/  STL.64 [R1+0x1468], R8 ;  /* 0x0014680801007387 */ /* 0x0041e60000100a00 */
        /* <DEDUP_REMOVED lines=24> */
[----:B------:R-:W-:-:S05]  /*272b0*/  IMAD.MOV.U32 R29, RZ, RZ, R19 ;  /* 0x000000ffff1d7224 */ /* 0x000fca00078e0013 */
[C---:B---3--:R-:W-:Y:S01]  /*272c0*/  HMMA.16816.F32.BF16 R16, R4.reuse, R16, R12 ;  /* 0x000000100410723c */ /* 0x048fe2000004180c */
[----:B----4-:R-:W-:Y:S01]  /*272d0*/  STL.64 [R1+0x14d0], R10 ;  /* 0x0014d00a01007387 */ /* 0x010fe20000100a00 */
[----:B--2---:R0:W-:Y:S03]  /*272e0*/  STL.64 [R1+0x14c8], R8 ;  /* 0x0014c80801007387 */ /* 0x0041e60000100a00 */
[----:B0-----:R-:W2:Y:S01]  /*272f0*/  LDL.LU R8, [R1+0x3f0] ;  /* 0x0003f00001087983 */ /* 0x001ea20000300800 */
[----:B------:R-:W2:Y:S02]  /*27300*/  LDL.LU R9, [R1+0x3f4] ;  /* 0x0003f40001097983 */ /* 0x000ea40000300800 */
[----:B------:R-:W2:Y:S02]  /*27310*/  LDL.LU R10, [R1+0x3f8] ;  /* 0x0003f800010a7983 */ /* 0x000ea40000300800 */
[----:B------:R-:W2:Y:S01]  /*27320*/  LDL.LU R11, [R1+0x3fc] ;  /* 0x0003fc00010b7983 */ /* 0x000ea20000300800 */
[----:B------:R-:W-:Y:S01]  /*27330*/  STL.64 [R1+0x418], R22 ;  /* 0x0004181601007387 */ /* 0x000fe20000100a00 */
[----:B------:R-:W-:Y:S02]  /*27340*/  STL [R1+0x1290], R29 ;  /* 0x0012901d01007387 */ /* 0x000fe40000100800 */
[----:B------:R-:W-:Y:S02]  /*27350*/  STL.64 [R1+0x458], R26 ;  /* 0x0004581a01007387 */ /* 0x000fe40000100a00 */
[----:B------:R-:W2:Y:S07]  /*27360*/  LDL.LU.64 R12, [R1+0x14e8] ;  /* 0x0014e800010c7983 */ /* 0x000eae0000300a00 */
[----:B------:R-:W-:Y:S01]  /*27370*/  STL.64 [R1+0x2d0], R16 ;  /* 0x0002d01001007387 */ /* 0x000fe20000100a00 */
[----:B------:R0:W-:Y:S03]  /*27380*/  STL.64 [R1+0x2d8], R18 ;  /* 0x0002d81201007387 */ /* 0x0001e60000100a00 */
[----:B0-----:R-:W3:Y:S01]  /*27390*/  LDL.LU R18, [R1+0x14e0] ;  /* 0x0014e00001127983 */ /* 0x001ee20000300800 */
[----:B------:R-:W4:Y:S01]  /*273a0*/  LDL.LU.64 R16, [R1+0x14d8] ;  /* 0x0014d80001107983 */ /* 0x000f220000300a00 */
[C---:B--2---:R-:W-:Y:S02]  /*273b0*/  HMMA.16816.F32.BF16 R12, R4.reuse, R12, R8 ;  /* 0x0000000c040c723c */ /* 0x044fe40000041808 */
[----:B---3--:R-:W-:Y:S01]  /*273c0*/  STL [R1+0x478], R18 ;  /* 0x0004781201007387 */ /* 0x008fe20000100800 */
[----:B------:R-:W2:Y:S02]  /*273d0*/  LDL.LU.64 R10, [R1+0x14d0] ;  /* 0x0014d000010a7983 */ /* 0x000ea40000300a00 */
[----:B------:R-:W2:Y:S11]  /*273e0*/  LDL.LU.64 R8, [R1+0x14c8] ;  /* 0x0014c80001087983 */ /* 0x000eb60000300a00 */
[----:B------:R-:W-:Y:S07]  /*273f0*/  @!UPT UIADD3 URZ, URZ, URZ, URZ ;  /* 0x0000003f3f3ff290 */ /* 0x000fee000fffe03f */
[----:B------:R0:W-:Y:S01]  /*27400*/  STL.64 [R1+0x308], R12 ;  /* 0x0003080c01007387 */ /* 0x0001e20000100a00 */
[----:B------:R2:W-:Y:S03]  /*27410*/  STL.64 [R1+0x310], R14 ;  /* 0x0003100e01007387 */ /* 0x0005e60000100a00 */
[----:B0-----:R-:W2:Y:S02]  /*27420*/  LDL.LU.64 R12, [R1+0x14c0] ;  /* 0x0014c000010c7983 */ /* 0x001ea40000300a00 */
[C---:B--2---:R-:W-:Y:S02]  /*27430*/  HMMA.16816.F32.BF16 R12, R4.reuse, R12, R8 ;  /* 0x0000000c040c723c */ /* 0x044fe40000041808 */
[----:B------:R-:W2:Y:S01]  /*27440*/  LDL.LU.64 R10, [R1+0x14b8] ;  /* 0x0014b800010a7983 */ /* 0x000ea20000300a00 */
[----:B------:R-:W2:Y:S11]  /*27450*/  LDL.LU.64 R8, [R1+0x14b0] ;  /* 0x0014b00001087983 */ /* 0x000eb60000300a00 */
[----:B------:R-:W-:Y:S09]  /*27460*/  @!UPT UIADD3 URZ, URZ, URZ, URZ ;  /* 0x0000003f3f3ff290 */ /* 0x000ff2000fffe03f */
        /* <DEDUP_REMOVED lines=67> */
[----:B------:R-:W2:Y:S11]  /*278a0*/  LDL.LU R15, [R1+0x13c8] ;  /* 0x0013c800010f7983 */ /* 0x000eb60000300800 */
[----:B------:R-:W-:Y:S11]  /*278b0*/  @!UPT UIADD3 URZ, URZ, URZ, URZ ;  /* 0x0000003f3f3ff290 */ /* 0x000ff6000fffe03f */
[----:B------:R-:W-:Y:S01]  /*278c0*/  STL.64 [R1+0x1f0], R8 ;  /* 0x0001f00801007387 */ /* 0x000fe20000100a00 */
[----:B------:R0:W-:Y:S03]  /*278d0*/  STL.64 [R1+0x1f8], R10 ;  /* 0x0001f80a01007387 */ /* 0x0001e60000100a00 */
[----:B0-----:R-:W3:Y:S01]  /*278e0*/  LDL.LU.64 R10, [R1+0x13c0] ;  /* 0x0013c000010a7983 */ /* 0x001ee20000300a00 */
[----:B------:R-:W3:Y:S02]  /*278f0*/  LDL.LU.64 R8, [R1+0x13b8] ;  /* 0x0013b80001087983 */ /* 0x000ee40000300a00 */
[C---:B---3--:R-:W-:Y:S01]  /*27900*/  HMMA.16816.F32.BF16 R20, R4.reuse, R20, R8 ;  /* 0x000000140414723c */ /* 0x048fe20000041808 */
[----:B------:R-:W3:Y:S01]  /*27910*/  LDL.LU.64 R10, [R1+0x13b0] ;  /* 0x0013b000010a7983 */ /* 0x000ee20000300a00 */
[----:B------:R-:W3:Y:S11]  /*27920*/  LDL.LU.64 R8, [R1+0x13a8] ;  /* 0x0013a80001087983 */ /* 0x000ef60000300a00 */
[----:B------:R-:W-:Y:S10]  /*27930*/  @!UPT UIADD3 URZ, URZ, URZ, URZ ;  /* 0x0000003f3f3ff290 */ /* 0x000ff4000fffe03f */
[----:B------:R-:W-:Y:S01]  /*27940*/  STL.64 [R1+0x1d0], R20 ;  /* 0x0001d01401007387 */ /* 0x000fe20000100a00 */
[----:B------:R0:W-:Y:S03]  /*27950*/  STL.64 [R1+0x1d8], R22 ;  /* 0x0001d81601007387 */ /* 0x0001e60000100a00 */
[----:B0-----:R-:W5:Y:S01]  /*27960*/  LDL.LU R22, [R1+0x13a0] ;  /* 0x0013a00001167983 */ /* 0x001f620000300800 */
[----:B------:R-:W4:Y:S01]  /*27970*/  LDL.LU.64 R20, [R1+0x1398] ;  /* 0x0013980001147983 */ /* 0x000f220000300a00 */
[C---:B---3--:R-:W-:Y:S02]  /*27980*/  HMMA.16816.F32.BF16 R24, R4.reuse, R24, R8 ;  /* 0x000000180418723c */ /* 0x048fe40000041808 */
[----:B------:R-:W4:Y:S01]  /*27990*/  LDL.LU.64 R10, [R1+0x1390] ;  /* 0x00139000010a7983 */ /* 0x000f220000300a00 */
[----:B------:R-:W4:Y:S02]  /*279a0*/  LDL.LU.64 R8, [R1+0x1388] ;  /* 0x0013880001087983 */ /* 0x000f240000300a00 */
[----:B------:R-:W-:Y:S11]  /*279b0*/  STL.64 [R1+0x1370], R6 ;  /* 0x0013700601007387 */ /* 0x000ff60000100a00 */
[----:B------:R-:W-:Y:S07]  /*279c0*/  @!UPT UIADD3 URZ, URZ, URZ, URZ ;  /* 0x0000003f3f3ff290 */ /* 0x000fee000fffe03f */
[----:B------:R-:W-:Y:S01]  /*279d0*/  STL.64 [R1+0x1b0], R24 ;  /* 0x0001b01801007387 */ /* 0x000fe20000100a00 */
[----:B------:R-:W-:Y:S02]  /*279e0*/  STL.64 [R1+0x1b8], R26 ;  /* 0x0001b81a01007387 */ /* 0x000fe40000100a00 */
[----:B--2---:R-:W0:Y:S04]  /*279f0*/  LDSM.16.M88.4 R24, [R15+0x29080] ;  /* 0x029080000f18783b */ /* 0x004e280000000200 */
[----:B------:R0:W-:Y:S01]  /*27a00*/  STL.64 [R1+0x1368], R4 ;  /* 0x0013680401007387 */ /* 0x0001e20000100a00 */
[----:B----4-:R-:W-:Y:S01]  /*27a10*/  HMMA.16816.F32.BF16 R8, R4, R16, R8 ;  /* 0x000000100408723c */ /* 0x010fe20000041808 */
[----:B------:R-:W-:Y:S06]  /*27a20*/  LDSM.16.M88.4 R16, [R15+0x28880] ;  /* 0x028880000f10783b */ /* 0x000fec0000000200 */
[----:B0-----:R-:W-:Y:S01]  /*27a30*/  MOV R5, R24 ;  /* 0x0000001800057202 */ /* 0x001fe20000000f00 */
[----:B------:R-:W-:Y:S11]  /*27a40*/  IMAD.MOV.U32 R4, RZ, RZ, R25 ;  /* 0x000000ffff047224 */ /* 0x000ff600078e0019 */
[----:B------:R-:W-:Y:S04]  /*27a50*/  @!UPT UIADD3 URZ, URZ, URZ, URZ ;  /* 0x0000003f3f3ff290 */ /* 0x000fe8000fffe03f */
[----:B------:R-:W-:Y:S01]  /*27a60*/  STL.64 [R1+0x130], R8 ;  /* 0x0001300801007387 */ /* 0x000fe20000100a00 */
[----:B------:R-:W-:Y:S02]  /*27a70*/  STL.64 [R1+0x138], R10 ;  /* 0x0001380a01007387 */ /* 0x000fe40000100a00 */
[----:B------:R-:W0:Y:S04]  /*27a80*/  LDSM.16.M88.4 R8, [R15+0x29880] ;  /* 0x029880000f08783b */ /* 0x000e280000000200 */
[----:B------:R-:W-:Y:S02]  /*27a90*/  STL.64 [R1+0x198], R26 ;  /* 0x0001981a01007387 */ /* 0x000fe40000100a00 */
[----:B------:R-:W1:Y:S04]  /*27aa0*/  LDSM.16.M88.4 R24, [R15+0x2a880] ;  /* 0x02a880000f18783b */ /* 0x000e680000000200 */
[----:B0-----:R-:W-:Y:S01]  /*27ab0*/  STL.64 [R1+0x188], R10 ;  /* 0x0001880a01007387 */ /* 0x001fe20000100a00 */
[----:B------:R-:W-:Y:S01]  /*27ac0*/  STL.64 [R1+0x1a8], R18 ;  /* 0x0001a81201007387 */ /* 0x000fe20000100a00 */
[----:B-1----:R-:W-:-:S02]  /*27ad0*/  MOV R6, R24 ;  /* 0x0000001800067202 */ /* 0x002fc40000000f00 */
[----:B------:R-:W-:Y:S01]  /*27ae0*/  STL.64 [R1+0x168], R26 ;  /* 0x0001681a01007387 */ /* 0x000fe20000100a00 */
[----:B------:R-:W-:-:S03]  /*27af0*/  IMAD.MOV.U32 R3, RZ, RZ, R25 ;  /* 0x000000ffff037224 */ /* 0x000fc600078e0019 */
[----:B------:R-:W0:Y:S04]  /*27b00*/  LDSM.16.M88.4 R24, [R15+0x2b080] ;  /* 0x02b080000f18783b */ /* 0x000e280000000200 */
[----:B0-----:R0:W-:Y:S01]  /*27b10*/  STL.64 [R1+0x158], R26 ;  /* 0x0001581a01007387 */ /* 0x0011e20000100a00 */
[----:B------:R-:W-:Y:S01]  /*27b20*/  MOV R23, R24 ;  /* 0x0000001800177202 */ /* 0x000fe20000000f00 */
[----:B------:R-:W-:Y:S02]  /*27b30*/  IMAD.MOV.U32 R28, RZ, RZ, R25 ;  /* 0x000000ffff1c7224 */ /* 0x000fe400078e0019 */
[----:B0-----:R-:W2:Y:S01]  /*27b40*/  LDL.LU R26, [R1+0x1380] ;  /* 0x00138000011a7983 */ /* 0x001ea20000300800 */
[----:B------:R-:W3:Y:S02]  /*27b50*/  LDL.LU.64 R24, [R1+0x1378] ;  /* 0x0013780001187983 */ /* 0x000ee40000300a00 */
[----:B-----5:R0:W-:Y:S02]  /*27b60*/  STL.64 [R1+0x1338], R22 ;  /* 0x0013381601007387 */ /* 0x0201e40000100a00 */
[----:B------:R1:W-:Y:S01]  /*27b70*/  STL.64 [R1+0x1330], R20 ;  /* 0x0013301401007387 */ /* 0x0003e20000100a00 */
[----:B------:R-:W-:Y:S01]  /*27b80*/  MOV R2, R8 ;  /* 0x0000000800027202 */ /* 0x000fe20000000f00 */
[----:B------:R-:W-:-:S02]  /*27b90*/  IMAD.MOV.U32 R0, RZ, RZ, R9 ;  /* 0x000000ffff007224 */ /* 0x000fc400078e0009 */
[----:B------:R-:W-:Y:S01]  /*27ba0*/  LDSM.16.M88.4 R8, [R15+0x2a080] ;  /* 0x02a080000f08783b */ /* 0x000fe20000000200 */
[----:B0-----:R-:W-:Y:S01]  /*27bb0*/  MOV R23, R6 ;  /* 0x0000000600177202 */ /* 0x001fe20000000f00 */
[----:B-1----:R-:W-:Y:S01]  /*27bc0*/  IMAD.MOV.U32 R20, RZ, RZ, R5 ;  /* 0x000000ffff147224 */ /* 0x002fe200078e0005 */
[----:B------:R-:W-:Y:S02]  /*27bd0*/  MOV R21, R4 ;  /* 0x0000000400157202 */ /* 0x000fe40000000f00 */
[----:B------:R-:W0:Y:S02]  /*27be0*/  LDSM.16.M88.4 R4, [R15+0x2b880] ;  /* 0x02b880000f04783b */ /* 0x000e240000000200 */
[----:B------:R-:W1:Y:S04]  /*27bf0*/  LDSM.16.M88.4 R12, [R15+0x2c080] ;  /* 0x02c080000f0c783b */ /* 0x000e680000000200 */
[----:B0-----:R-:W-:Y:S01]  /*27c00*/  IMAD.MOV.U32 R27, RZ, RZ, R4 ;  /* 0x000000ffff1b7224 */ /* 0x001fe200078e0004 */
[----:B------:R0:W-:Y:S01]  /*27c10*/  STL.64 [R1+0x148], R6 ;  /* 0x0001480601007387 */ /* 0x0001e20000100a00 */
[----:B------:R-:W-:-:S03]  /*27c20*/  MOV R29, R5 ;  /* 0x00000005001d7202 */ /* 0x000fc60000000f00 */
[----:B0-----:R-:W4:Y:S01]  /*27c30*/  LDL.LU.64 R6, [R1+0x1370] ;  /* 0x0013700001067983 */ /* 0x001f220000300a00 */
[----:B------:R-:W4:Y:S03]  /*27c40*/  LDL.LU.64 R4, [R1+0x1368] ;  /* 0x0013680001047983 */ /* 0x000f260000300a00 */
[----:B--2---:R-:W-:Y:S01]  /*27c50*/  STL.64 [R1+0x1320], R26 ;  /* 0x0013201a01007387 */ /* 0x004fe20000100a00 */
[----:B---3--:R0:W-:Y:S02]  /*27c60*/  STL.64 [R1+0x1318], R24 ;  /* 0x0013181801007387 */ /* 0x0081e40000100a00 */
[----:B------:R-:W-:Y:S02]  /*27c70*/  STL.64 [R1+0x178], R10 ;  /* 0x0001780a01007387 */ /* 0x000fe40000100a00 */
[----:B-1----:R1:W-:Y:S02]  /*27c80*/  STL.64 [R1+0x1c8], R14 ;  /* 0x0001c80e01007387 */ /* 0x0023e40000100a00 */
[----:B0-----:R-:W-:Y:S01]  /*27c90*/  IMAD.MOV.U32 R24, RZ, RZ, R2 ;  /* 0x000000ffff187224 */ /* 0x001fe200078e0002 */
[----:B------:R-:W-:Y:S01]  /*27ca0*/  MOV R25, R0 ;  /* 0x0000000000197202 */ /* 0x000fe20000000f00 */
[----:B------:R-:W-:Y:S01]  /*27cb0*/  IMAD.MOV.U32 R2, RZ, RZ, R12 ;  /* 0x000000ffff027224 */ /* 0x000fe200078e000c */
[----:B------:R-:W-:Y:S01]  /*27cc0*/  MOV R0, R13 ;  /* 0x0000000d00007202 */ /* 0x000fe20000000f00 */
[----:B-1----:R-:W4:Y:S01]  /*27cd0*/  LDL.LU.64 R14, [R1+0x1360] ;  /* 0x00136000010e7983 */ /* 0x002f220000300a00 */
[----:B------:R-:W4:Y:S02]  /*27ce0*/  LDL.LU.64 R12, [R1+0x1358] ;  /* 0x00135800010c7983 */ /* 0x000f240000300a00 */
[----:B------:R-:W2:Y:S01]  /*27cf0*/  LDL.LU.64 R18, [R1+0x1350] ;  /* 0x0013500001127983 */ /* 0x000ea20000300a00 */
[C---:B----4-:R-:W-:Y:S01]  /*27d00*/  HMMA.16816.F32.BF16 R12, R4.reuse, R16, R12 ;  /* 0x00000010040c723c */ /* 0x050fe2000004180c */
[----:B------:R-:W2:Y:S11]  /*27d10*/  LDL.LU.64 R16, [R1+0x1348] ;  /* 0x0013480001107983 */ /* 0x000eb60000300a00 */
[----:B------:R-:W-:Y:S11]  /*27d20*/  @!UPT UIADD3 URZ, URZ, URZ, URZ ;  /* 0x0000003f3f3ff290 */ /* 0x000ff6000fffe03f */
[----:B------:R0:W-:Y:S01]  /*27d30*/  STL.64 [R1+0x120], R12 ;  /* 0x0001200c01007387 */ /* 0x0001e20000100a00 */
[----:B------:R-:W-:Y:S01]  /*27d40*/  STL.64 [R1+0x128], R14 ;  /* 0x0001280e01007387 */ /* 0x000fe20000100a00 */
[----:B0-----:R-:W-:Y:S01]  /*27d50*/  MOV R13, R3 ;  /* 0x00000003000d7202 */ /* 0x001fe20000000f00 */
[----:B------:R-:W-:Y:S01]  /*27d60*/  IMAD.MOV.U32 R12, RZ, RZ, R23 ;  /* 0x000000ffff0c7224 */ /* 0x000fe200078e0017 */
[----:B------:R-:W3:Y:S01]  /*27d70*/  LDL.LU R3, [R1+0x1340] ;  /* 0x0013400001037983 */ /* 0x000ee20000300800 */
[----:B------:R-:W4:Y:S01]  /*27d80*/  LDL.LU.64 R22, [R1+0x1338] ;  /* 0x0013380001167983 */ /* 0x000f220000300a00 */
[C---:B--2---:R-:W-:Y:S02]  /*27d90*/  HMMA.16816.F32.BF16 R16, R4.reuse, R20, R16 ;  /* 0x000000140410723c */ /* 0x044fe40000041810 */
[----:B------:R-:W2:Y:S11]  /*27da0*/  LDL.LU.64 R20, [R1+0x1330] ;  /* 0x0013300001147983 */ /* 0x000eb60000300a00 */
[----:B------:R-:W-:Y:S10]  /*27db0*/  @!UPT UIADD3 URZ, URZ, URZ, URZ ;  /* 0x0000003f3f3ff290 */ /* 0x000ff4000fffe03f */
[----:B------:R4:W-:Y:S01]  /*27dc0*/  STL.64 [R1+0x110], R16 ;  /* 0x0001101001007387 */ /* 0x0009e20000100a00 */
[----:B------:R-:W-:Y:S02]  /*27dd0*/  STL.64 [R1+0x118], R18 ;  /* 0x0001181201007387 */ /* 0x000fe40000100a00 */
[----:B----4-:R-:W-:Y:S02]  /*27de0*/  IMAD.MOV.U32 R16, RZ, RZ, R23 ;  /* 0x000000ffff107224 */ /* 0x010fe400078e0017 */
[----:B------:R-:W2:Y:S01]  /*27df0*/  LDL.LU R23, [R1+0x132c] ;  /* 0x00132c0001177983 */ /* 0x000ea20000300800 */
[----:B------:R-:W-:Y:S02]  /*27e00*/  MOV R17, R28 ;  /* 0x0000001c00117202 */ /* 0x000fe40000000f00 */
[----:B------:R-:W4:Y:S03]  /*27e10*/  LDL.LU R28, [R1+0x1328] ;  /* 0x00132800011c7983 */ /* 0x000f260000300800 */
[----:B------:R0:W-:Y:S04]  /*27e20*/  STL.64 [R1+0x1308], R16 ;  /* 0x0013081001007387 */ /* 0x0001e80000100a00 */
[----:B0-----:R-:W5:Y:S01]  /*27e30*/  LDL.LU R16, [R1+0x90] ;  /* 0x0000900001107983 */ /* 0x001f620000300800 */
[----:B------:R-:W5:Y:S02]  /*27e40*/  LDL.LU R17, [R1+0x94] ;  /* 0x0000940001117983 */ /* 0x000f640000300800 */
[----:B------:R-:W5:Y:S02]  /*27e50*/  LDL.LU R18, [R1+0x98] ;  /* 0x0000980001127983 */ /* 0x000f640000300800 */
[----:B------:R-:W5:Y:S01]  /*27e60*/  LDL.LU R19, [R1+0x9c] ;  /* 0x00009c0001137983 */ /* 0x000f620000300800 */
[----:B------:R-:W3:Y:S01]  /*27e70*/  LDL.LU.64 R26, [R1+0x1320] ;  /* 0x00132000011a7983 */ /* 0x000ee20000300a00 */
[C---:B--2---:R-:W-:Y:S03]  /*27e80*/  HMMA.16816.F32.BF16 R20, R4.reuse, R24, R20 ;  /* 0x000000180414723c */ /* 0x044fe60000041814 */
[----:B------:R-:W2:Y:S11]  /*27e90*/  LDL.LU.64 R24, [R1+0x1318] ;  /* 0x0013180001187983 */ /* 0x000eb60000300a00 */
[----:B------:R-:W-:Y:S09]  /*27ea0*/  @!UPT UIADD3 URZ, URZ, URZ, URZ ;  /* 0x0000003f3f3ff290 */ /* 0x000ff2000fffe03f */
[----:B------:R3:W-:Y:S01]  /*27eb0*/  STL.64 [R1+0x100], R20 ;  /* 0x0001001401007387 */ /* 0x0007e20000100a00 */
[----:B------:R-:W-:Y:S02]  /*27ec0*/  STL.64 [R1+0x108], R22 ;  /* 0x0001081601007387 */ /* 0x000fe40000100a00 */
[----:B---3--:R-:W-:Y:S02]  /*27ed0*/  IMAD.MOV.U32 R20, RZ, RZ, R27 ;  /* 0x000000ffff147224 */ /* 0x008fe400078e001b */
[----:B------:R-:W2:Y:S01]  /*27ee0*/  LDL.LU R27, [R1+0x1314] ;  /* 0x00131400011b7983 */ /* 0x000ea20000300800 */
[----:B-----5:R-:W-:Y:S01]  /*27ef0*/  HMMA.16816.F32.BF16 R12, R4, R12, R16 ;  /* 0x0000000c040c723c */ /* 0x020fe20000041810 */
[----:B------:R-:W-:-:S05]  /*27f00*/  MOV R21, R29 ;  /* 0x0000001d00157202 */ /* 0x000fca0000000f00 */
[----:B------:R0:W-:Y:S04]  /*27f10*/  STL.64 [R1+0x1300], R20 ;  /* 0x0013001401007387 */ /* 0x0001e80000100a00 */
[----:B0-----:R-:W3:Y:S01]  /*27f20*/  LDL.LU R20, [R1+0xa0] ;  /* 0x0000a00001147983 */ /* 0x001ee20000300800 */
[----:B------:R-:W3:Y:S02]  /*27f30*/  LDL.LU R21, [R1+0xa4] ;  /* 0x0000a40001157983 */ /* 0x000ee40000300800 */
[----:B------:R-:W3:Y:S02]  /*27f40*/  LDL.LU R22, [R1+0xa8] ;  /* 0x0000a80001167983 */ /* 0x000ee40000300800 */
[----:B------:R-:W3:Y:S01]  /*27f50*/  LDL.LU R23, [R1+0xac] ;  /* 0x0000ac0001177983 */ /* 0x000ee20000300800 */
[C---:B--2---:R-:W-:Y:S11]  /*27f60*/  HMMA.16816.F32.BF16 R8, R4.reuse, R8, R24 ;  /* 0x000000080408723c */ /* 0x044ff60000041818 */
[----:B------:R-:W-:Y:S11]  /*27f70*/  @!UPT UIADD3 URZ, URZ, URZ, URZ ;  /* 0x0000003f3f3ff290 */ /* 0x000ff6000fffe03f */
[----:B------:R-:W-:Y:S01]  /*27f80*/  @!UPT UIADD3 URZ, URZ, URZ, URZ ;  /* 0x0000003f3f3ff290 */ /* 0x000fe2000fffe03f */
[----:B------:R-:W-:Y:S01]  /*27f90*/  STL.64 [R1+0x10f8], R10 ;  /* 0x0010f80a01007387 */ /* 0x000fe20000100a00 */
[----:B------:R0:W-:Y:S03]  /*27fa0*/  STL.64 [R1+0x10f0], R8 ;  /* 0x0010f00801007387 */ /* 0x0001e60000100a00 */
[----:B0-----:R-:W2:Y:S01]  /*27fb0*/  LDL.LU R8, [R1+0xc0] ;  /* 0x0000c00001087983 */ /* 0x001ea20000300800 */
[----:B------:R-:W2:Y:S02]  /*27fc0*/  LDL.LU R9, [R1+0xc4] ;  /* 0x0000c40001097983 */ /* 0x000ea40000300800 */
[----:B------:R-:W2:Y:S02]  /*27fd0*/  LDL.LU R10, [R1+0xc8] ;  /* 0x0000c800010a7983 */ /* 0x000ea40000300800 */
[----:B----4-:R-:W-:Y:S02]  /*27fe0*/  IMAD.MOV.U32 R11, RZ, RZ, R28 ;  /* 0x000000ffff0b7224 */ /* 0x010fe400078e001c */
[----:B------:R-:W4:Y:S01]  /*27ff0*/  LDL.LU R28, [R1+0x1310] ;  /* 0x00131000011c7983 */ /* 0x000f220000300800 */
[----:B------:R-:W3:Y:S02]  /*28000*/  LDL.LU.64 R16, [R1+0x1308] ;  /* 0x0013080001107983 */ /* 0x000ee40000300a00 */
[----:B------:R-:W-:Y:S02]  /*28010*/  STL.64 [R1+0x10e8], R14 ;  /* 0x0010e80e01007387 */ /* 0x000fe40000100a00 */
[----:B------:R0:W-:Y:S02]  /*28020*/  STL.64 [R1+0x10e0], R12 ;  /* 0x0010e00c01007387 */ /* 0x0001e40000100a00 */
[----:B0-----:R-:W5:Y:S01]  /*28030*/  LDL R12, [R1+0x488] ;  /* 0x00048800010c7983 */ /* 0x001f620000100800 */
[----:B---3--:R-:W-:Y:S03]  /*28040*/  HMMA.16816.F32.BF16 R16, R4, R16, R20 ;  /* 0x000000100410723c */ /* 0x008fe60000041814 */
[----:B-----5:R0:W-:Y:S04]  /*28050*/  STL [R1+0x1294], R12 ;  /* 0x0012940c01007387 */ /* 0x0201e80000100800 */
[----:B0-----:R-:W3:Y:S01]  /*28060*/  LDL.LU R12, [R1+0xb0] ;  /* 0x0000b000010c7983 */ /* 0x001ee20000300800 */
[----:B------:R-:W3:Y:S02]  /*28070*/  LDL.LU R13, [R1+0xb4] ;  /* 0x0000b400010d7983 */ /* 0x000ee40000300800 */
[----:B------:R-:W3:Y:S02]  /*28080*/  LDL.LU R14, [R1+0xb8] ;  /* 0x0000b800010e7983 */ /* 0x000ee40000300800 */
[----:B------:R-:W3:Y:S01]  /*28090*/  LDL.LU.64 R20, [R1+0x1300] ;  /* 0x0013000001147983 */ /* 0x000ee20000300a00 */
[----:B----4-:R-:W-:Y:S01]  /*280a0*/  MOV R15, R28 ;  /* 0x0000001c000f7202 */ /* 0x010fe20000000f00 */
[----:B------:R-:W-:Y:S01]  /*280b0*/  IMAD.MOV.U32 R24, RZ, RZ, R2 ;  /* 0x000000ffff187224 */ /* 0x000fe200078e0002 */
[----:B------:R-:W-:-:S07]  /*280c0*/  MOV R25, R0 ;  /* 0x0000000000197202 */ /* 0x000fce0000000f00 */
[C---:B--2---:R-:W-:Y:S01]  /*280d0*/  HMMA.16816.F32.BF16 R8, R4.reuse, R24, R8 ;  /* 0x000000180408723c */ /* 0x044fe20000041808 */
[----:B------:R-:W-:Y:S01]  /*280e0*/  STL [R1+0x10c8], R18 ;  /* 0x0010c81201007387 */ /* 0x000fe20000100800 */
[----:B------:R-:W-:Y:S02]  /*280f0*/  STL [R1+0x10c4], R19 ;  /* 0x0010c41301007387 */ /* 0x000fe40000100800 */
[----:B------:R-:W2:Y:S02]  /*28100*/  LDL.LU R0, [R1+0x65c] ;  /* 0x00065c0001007983 */ /* 0x000ea40000300800 */
[----:B------:R-:W4:Y:S01]  /*28110*/  LDL.LU R2, [R1+0x660] ;  /* 0x0006600001027983 */ /* 0x000f220000300800 */
[----:B------:R-:W5:Y:S11]  /*28120*/  LDL.LU R29, [R1+0x674] ;  /* 0x00067400011d7983 */ /* 0x000f760000300800 */
[----:B------:R-:W-:Y:S06]  /*28130*/  @!UPT UIADD3 URZ, URZ, URZ, URZ ;  /* 0x0000003f3f3ff290 */ /* 0x000fec000fffe03f */
[----:B------:R-:W-:Y:S01]  /*28140*/  IMAD.MOV.U32 R28, RZ, RZ, R10 ;  /* 0x000000ffff1c7224 */ /* 0x000fe200078e000a */
[----:B---3--:R-:W-:Y:S11]  /*28150*/  HMMA.16816.F32.BF16 R20, R4, R20, R12 ;  /* 0x000000140414723c */ /* 0x008ff6000004180c */
[----:B------:R-:W-:Y:S11]  /*28160*/  @!UPT UIADD3 URZ, URZ, URZ, URZ ;  /* 0x0000003f3f3ff290 */ /* 0x000ff6000fffe03f */
[----:B------:R-:W-:Y:S01]  /*28170*/  @!UPT UIADD3 URZ, URZ, URZ, URZ ;  /* 0x0000003f3f3ff290 */ /* 0x000fe2000fffe03f */
[----:B------:R-:W-:Y:S01]  /*28180*/  STL.64 [R1+0x10b8], R22 ;  /* 0x0010b81601007387 */ /* 0x000fe20000100a00 */
[----:B------:R0:W-:Y:S02]  /*28190*/  STL.64 [R1+0x10b0], R20 ;  /* 0x0010b01401007387 */ /* 0x0001e40000100a00 */
[----:B------:R1:W-:Y:S01]  /*281a0*/  STL.64 [R1+0x10], R8 ;  /* 0x0000100801007387 */ /* 0x0003e20000100a00 */
[----:B0-----:R-:W-:Y:S01]  /*281b0*/  MOV R20, R11 ;  /* 0x0000000b00147202 */ /* 0x001fe20000000f00 */
[----:B-1----:R-:W3:Y:S01]  /*281c0*/  LDL.LU R9, [R1+0x680] ;  /* 0x0006800001097983 */ /* 0x002ee20000300800 */
[----:B------:R-:W2:Y:S02]  /*281d0*/  LDL.LU R10, [R1+0x664] ;  /* 0x00066400010a7983 */ /* 0x000ea40000300800 */
[----:B------:R-:W2:Y:S01]  /*281e0*/  LDL.LU R11, [R1+0x670] ;  /* 0x00067000010b7983 */ /* 0x000ea20000300800 */
[----:B------:R0:W-:Y:S04]  /*281f0*/  STL [R1+0x1110], R20 ;  /* 0x0011101401007387 */ /* 0x0001e80000100800 */
[----:B0-----:R-:W2:Y:S01]  /*28200*/  LDL.LU R20, [R1+0x270] ;  /* 0x0002700001147983 */ /* 0x001ea20000300800 */
[----:B------:R-:W2:Y:S02]  /*28210*/  LDL.LU R21, [R1+0x274] ;  /* 0x0002740001157983 */ /* 0x000ea40000300800 */
[----:B------:R-:W2:Y:S02]  /*28220*/  LDL.LU R22, [R1+0x278] ;  /* 0x0002780001167983 */ /* 0x000ea40000300800 */
[----:B------:R-:W2:Y:S01]  /*28230*/  LDL.LU R23, [R1+0x27c] ;  /* 0x00027c0001177983 */ /* 0x000ea20000300800 */
[----:B------:R-:W0:Y:S02]  /*28240*/  S2R R27, SR_TID.X ;  /* 0x00000000001b7919 */ /* 0x000e240000002100 */
[C---:B0-----:R-:W-:Y:S01]  /*28250*/  LOP3.LUT R26, R27.reuse, 0x7, RZ, 0xc0, !PT ;  /* 0x000000071b1a7812 */ /* 0x041fe200078ec0ff */
[----:B------:R-:W-:-:S04]  /*28260*/  IMAD.SHL.U32 R27, R27, 0x2, RZ ;  /* 0x000000021b1b7824 */ /* 0x000fc800078e00ff */
[----:B------:R-:W-:-:S05]  /*28270*/  IMAD R8, R26, 0x110, RZ ;  /* 0x000001101a087824 */ /* 0x000fca00078e02ff */
[----:B------:R-:W-:-:S05]  /*28280*/  LOP3.LUT R8, R8, 0x30, R27, 0x78, !PT ;  /* 0x0000003008087812 */ /* 0x000fca00078e781b */
[----:B------:R-:W0:Y:S04]  /*28290*/  LDSM.16.M88.4 R24, [R8+0x2c880] ;  /* 0x02c880000818783b */ /* 0x000e280000000200 */
[----:B------:R-:W-:Y:S04]  /*282a0*/  LDSM.16.M88.4 R12, [R8+0x2e080] ;  /* 0x02e08000080c783b */ /* 0x000fe80000000200 */
[----:B--2---:R-:W-:Y:S01]  /*282b0*/  STL.64 [R1+0x12a0], R22 ;  /* 0x0012a01601007387 */ /* 0x004fe20000100a00 */
[----:B------:R1:W-:Y:S03]  /*282c0*/  STL.64 [R1+0x1298], R20 ;  /* 0x0012981401007387 */ /* 0x0003e60000100a00 */
[----:B-1----:R-:W2:Y:S01]  /*282d0*/  LDL.LU R20, [R1+0x290] ;  /* 0x0002900001147983 */ /* 0x002ea20000300800 */
[----:B------:R-:W2:Y:S02]  /*282e0*/  LDL.LU R21, [R1+0x294] ;  /* 0x0002940001157983 */ /* 0x000ea40000300800 */
[----:B------:R-:W2:Y:S02]  /*282f0*/  LDL.LU R22, [R1+0x298] ;  /* 0x0002980001167983 */ /* 0x000ea40000300800 */
[----:B------:R-:W2:Y:S01]  /*28300*/  LDL.LU R23, [R1+0x29c] ;  /* 0x00029c0001177983 */ /* 0x000ea20000300800 */
[----:B0-----:R-:W-:Y:S01]  /*28310*/  MOV R18, R26 ;  /* 0x0000001a00127202 */ /* 0x001fe20000000f00 */
[----:B------:R-:W-:Y:S01]  /*28320*/  IMAD.MOV.U32 R19, RZ, RZ, R27 ;  /* 0x000000ffff137224 */ /* 0x000fe200078e001b */
[----:B--2---:R-:W-:Y:S01]  /*28330*/  STL.64 [R1+0x12b0], R22 ;  /* 0x0012b01601007387 */ /* 0x004fe20000100a00 */
[----:B------:R-:W-:Y:S03]  /*28340*/  STL.64 [R1+0x12a8], R20 ;  /* 0x0012a81401007387 */ /* 0x000fe60000100a00 */
[----:B------:R-:W-:Y:S02]  /*28350*/  STL.64 [R1+0x10d8], R18 ;  /* 0x0010d81201007387 */ /* 0x000fe40000100a00 */
[----:B------:R0:W-:Y:S01]  /*28360*/  STL.64 [R1+0x10d0], R16 ;  /* 0x0010d01001007387 */ /* 0x0001e20000100a00 */
[----:B------:R-:W-:Y:S04]  /*28370*/  LDSM.16.M88.4 R20, [R8+0x2d880] ;  /* 0x02d880000814783b */ /* 0x000fe80000000200 */
[----:B0-----:R-:W2:Y:S01]  /*28380*/  LDL.LU R16, [R1+0x200] ;  /* 0x0002000001107983 */ /* 0x001ea20000300800 */
[----:B------:R-:W2:Y:S02]  /*28390*/  LDL.LU R17, [R1+0x204] ;  /* 0x0002040001117983 */ /* 0x000ea40000300800 */
[----:B------:R-:W2:Y:S02]  /*283a0*/  LDL.LU R18, [R1+0x208] ;  /* 0x0002080001127983 */ /* 0x000ea40000300800 */
[----:B------:R-:W2:Y:S02]  /*283b0*/  LDL.LU R19, [R1+0x20c] ;  /* 0x00020c0001137983 */ /* 0x000ea40000300800 */
[----:B--2---:R-:W-:Y:S01]  /*283c0*/  STL.64 [R1+0x12c0], R18 ;  /* 0x0012c01201007387 */ /* 0x004fe20000100a00 */
[----:B------:R0:W-:Y:S03]  /*283d0*/  STL.64 [R1+0x12b8], R16 ;  /* 0x0012b81001007387 */ /* 0x0001e60000100a00 */
[----:B0-----:R-:W2:Y:S01]  /*283e0*/  LDL.LU R16, [R1+0x1e0] ;  /* 0x0001e00001107983 */ /* 0x001ea20000300800 */
[----:B------:R-:W2:Y:S02]  /*283f0*/  LDL.LU R17, [R1+0x1e4] ;  /* 0x0001e40001117983 */ /* 0x000ea40000300800 */
[----:B------:R-:W2:Y:S02]  /*28400*/  LDL.LU R18, [R1+0x1e8] ;  /* 0x0001e80001127983 */ /* 0x000ea40000300800 */
[----:B------:R-:W2:Y:S02]  /*28410*/  LDL.LU R19, [R1+0x1ec] ;  /* 0x0001ec0001137983 */ /* 0x000ea40000300800 */
[----:B--2---:R-:W-:Y:S01]  /*28420*/  STL.64 [R1+0x12d0], R18 ;  /* 0x0012d01201007387 */ /* 0x004fe20000100a00 */
[----:B------:R-:W-:Y:S02]  /*28430*/  STL.64 [R1+0x12c8], R16 ;  /* 0x0012c81001007387 */ /* 0x000fe40000100a00 */
[----:B------:R-:W0:Y:S02]  /*28440*/  LDSM.16.M88.4 R16, [R8+0x2d080] ;  /* 0x02d080000810783b */ /* 0x000e240000000200 */
[----:B0-----:R-:W-:Y:S02]  /*28450*/  STL.64 [R1+0x12f8], R18 ;  /* 0x0012f81201007387 */ /* 0x001fe40000100a00 */
[----:B------:R0:W-:Y:S02]  /*28460*/  STL.64 [R1+0x12f0], R16 ;  /* 0x0012f01001007387 */ /* 0x0001e40000100a00 */
[----:B0-----:R-:W2:Y:S01]  /*28470*/  LDL.LU R16, [R1+0xd0] ;  /* 0x0000d00001107983 */ /* 0x001ea20000300800 */
[----:B------:R-:W2:Y:S02]  /*28480*/  LDL.LU R17, [R1+0xd4] ;  /* 0x0000d40001117983 */ /* 0x000ea40000300800 */
[----:B------:R-:W2:Y:S02]  /*28490*/  LDL.LU R18, [R1+0xd8] ;  /* 0x0000d80001127983 */ /* 0x000ea40000300800 */
[----:B------:R-:W2:Y:S01]  /*284a0*/  LDL.LU R19, [R1+0xdc] ;  /* 0x0000dc0001137983 */ /* 0x000ea20000300800 */
[----:B------:R-:W-:Y:S01]  /*284b0*/  STL.64 [R1+0x12e0], R10 ;  /* 0x0012e00a01007387 */ /* 0x000fe20000100a00 */
[----:B---3--:R0:W-:Y:S03]  /*284c0*/  STL.64 [R1+0x12d8], R8 ;  /* 0x0012d80801007387 */ /* 0x0081e60000100a00 */
[----:B0-----:R-:W3:Y:S01]  /*284d0*/  LDL.LU R8, [R1+0xe0] ;  /* 0x0000e00001087983 */ /* 0x001ee20000300800 */
[----:B------:R-:W3:Y:S02]  /*284e0*/  LDL.LU R9, [R1+0xe4] ;  /* 0x0000e40001097983 */ /* 0x000ee40000300800 */
[----:B------:R-:W3:Y:S02]  /*284f0*/  LDL.LU R10, [R1+0xe8] ;  /* 0x0000e800010a7983 */ /* 0x000ee40000300800 */
[----:B------:R-:W3:Y:S01]  /*28500*/  LDL.LU R11, [R1+0xec] ;  /* 0x0000ec00010b7983 */ /* 0x000ee20000300800 */
[C---:B--2---:R-:W-:Y:S01]  /*28510*/  HMMA.16816.F32.BF16 R24, R4.reuse, R24, R16 ;  /* 0x000000180418723c */ /* 0x044fe20000041810 */
[----:B------:R-:W2:Y:S01]  /*28520*/  LDL.LU.64 R18, [R1+0x12f8] ;  /* 0x0012f80001127983 */ /* 0x000ea20000300a00 */
[----:B------:R-:W3:Y:S03]  /*28530*/  LDL.LU.64 R16, [R1+0x12f0] ;  /* 0x0012f00001107983 */ /* 0x000ee60000300a00 */
[----:B--2---:R3:W-:Y:S03]  /*28540*/  STL.64 [R1+0x68], R18 ;  /* 0x0000681201007387 */ /* 0x0047e60000100a00 */
[C---:B---3--:R-:W-:Y:S11]  /*28550*/  HMMA.16816.F32.BF16 R16, R4.reuse, R16, R8 ;  /* 0x000000100410723c */ /* 0x048ff60000041808 */
[----:B------:R-:W-:Y:S04]  /*28560*/  @!UPT UIADD3 URZ, URZ, URZ, URZ ;  /* 0x0000003f3f3ff290 */ /* 0x000fe8000fffe03f */
[----:B------:R0:W-:Y:S01]  /*28570*/  STL.64 [R1+0x1098], R26 ;  /* 0x0010981a01007387 */ /* 0x0001e20000100a00 */
[----:B------:R-:W-:Y:S02]  /*28580*/  STL.64 [R1+0x58], R22 ;  /* 0x0000581601007387 */ /* 0x000fe40000100a00 */
[----:B------:R1:W-:Y:S02]  /*28590*/  STL.64 [R1+0x1090], R24 ;  /* 0x0010901801007387 */ /* 0x0003e40000100a00 */
[----:B------:R-:W-:Y:S01]  /*285a0*/  STL.64 [R1+0xf8], R14 ;  /* 0x0000f80e01007387 */ /* 0x000fe20000100a00 */
[----:B0-----:R-:W-:Y:S01]  /*285b0*/  MOV R27, R3 ;  /* 0x00000003001b7202 */ /* 0x001fe20000000f00 */
[----:B-1----:R-:W2:Y:S01]  /*285c0*/  LDL.LU R24, [R1+0x280] ;  /* 0x0002800001187983 */ /* 0x002ea20000300800 */
[----:B------:R-:W2:Y:S02]  /*285d0*/  LDL.LU R25, [R1+0x284] ;  /* 0x0002840001197983 */ /* 0x000ea40000300800 */
[----:B------:R-:W2:Y:S02]  /*285e0*/  LDL.LU R26, [R1+0x288] ;  /* 0x00028800011a7983 */ /* 0x000ea40000300800 */
[----:B------:R-:W3:Y:S01]  /*285f0*/  LDL.LU R3, [R1+0x12e8] ;  /* 0x0012e80001037983 */ /* 0x000ee20000300800 */
[----:B------:R-:W3:Y:S01]  /*28600*/  LDL.LU.64 R10, [R1+0x12e0] ;  /* 0x0012e000010a7983 */ /* 0x000ee20000300a00 */
[----:B------:R-:W2:Y:S03]  /*28610*/  LDL.LU.64 R8, [R1+0x12d8] ;  /* 0x0012d80001087983 */ /* 0x000ea60000300a00 */
        /* <DEDUP_REMOVED lines=10> */
[----:B0-----:R-:W3:Y:S01]  /*286c0*/  LDL.LU.64 R22, [R1+0x12b0] ;  /* 0x0012b00001167983 */ /* 0x001ee20000300a00 */
[----:B------:R-:W3:Y:S01]  /*286d0*/  LDL.LU.64 R20, [R1+0x12a8] ;  /* 0x0012a80001147983 */ /* 0x000ee20000300a00 */
[C---:B--2---:R-:W-:Y:S02]  /*286e0*/  HMMA.16816.F32.BF16 R16, R4.reuse, R12, R16 ;  /* 0x0000000c0410723c */ /* 0x044fe40000041810 */
[----:B------:R-:W0:Y:S11]  /*286f0*/  LDSM.16.M88.4 R12, [R8+0x2e880] ;  /* 0x02e88000080c783b */ /* 0x000e360000000200 */
[----:B------:R-:W-:Y:S10]  /*28700*/  @!UPT UIADD3 URZ, URZ, URZ, URZ ;  /* 0x0000003f3f3ff290 */ /* 0x000ff4000fffe03f */
[----:B------:R-:W-:Y:S01]  /*28710*/  STL.64 [R1+0xb0], R16 ;  /* 0x0000b01001007387 */ /* 0x000fe20000100a00 */
[----:B------:R-:W-:Y:S02]  /*28720*/  STL.64 [R1+0xb8], R18 ;  /* 0x0000b81201007387 */ /* 0x000fe40000100a00 */
[----:B------:R-:W1:Y:S01]  /*28730*/  LDSM.16.M88.4 R16, [R8+0x2f080] ;  /* 0x02f080000810783b */ /* 0x000e620000000200 */
[----:B0-----:R3:W-:Y:S02]  /*28740*/  STL.64 [R1+0xe8], R14 ;  /* 0x0000e80e01007387 */ /* 0x0017e40000100a00 */
[C---:B---3--:R-:W-:Y:S02]  /*28750*/  HMMA.16816.F32.BF16 R12, R4.reuse, R12, R20 ;  /* 0x0000000c040c723c */ /* 0x048fe40000041814 */
[----:B------:R-:W2:Y:S01]  /*28760*/  LDL.LU.64 R22, [R1+0x12a0] ;  /* 0x0012a00001167983 */ /* 0x000ea20000300a00 */
[----:B------:R-:W2:Y:S11]  /*28770*/  LDL.LU.64 R20, [R1+0x1298] ;  /* 0x0012980001147983 */ /* 0x000eb60000300a00 */
[----:B------:R-:W-:Y:S09]  /*28780*/  @!UPT UIADD3 URZ, URZ, URZ, URZ ;  /* 0x0000003f3f3ff290 */ /* 0x000ff2000fffe03f */
[----:B------:R0:W-:Y:S01]  /*28790*/  STL.64 [R1+0xa0], R12 ;  /* 0x0000a00c01007387 */ /* 0x0001e20000100a00 */
[----:B------:R-:W-:Y:S03]  /*287a0*/  STL.64 [R1+0xa8], R14 ;  /* 0x0000a80e01007387 */ /* 0x000fe60000100a00 */
[----:B0-----:R-:W3:Y:S01]  /*287b0*/  LDL.LU R12, [R1+0x1294] ;  /* 0x00129400010c7983 */ /* 0x001ee20000300800 */
[----:B-1----:R-:W-:Y:S01]  /*287c0*/  STL.64 [R1+0xd8], R18 ;  /* 0x0000d81201007387 */ /* 0x002fe20000100a00 */
[C---:B------:R-:W-:Y:S01]  /*287d0*/  HMMA.16816.F32.BF16 R24, R4.reuse, R16, R24 ;  /* 0x000000100418723c */ /* 0x040fe20000041818 */
[----:B------:R-:W0:Y:S02]  /*287e0*/  LDSM.16.M88.4 R16, [R8+0x2f880] ;  /* 0x02f880000810783b */ /* 0x000e240000000200 */
[----:B0-----:R-:W-:Y:S11]  /*287f0*/  STL.64 [R1+0xc8], R18 ;  /* 0x0000c81201007387 */ /* 0x001ff60000100a00 */
[----:B------:R-:W-:Y:S09]  /*28800*/  @!UPT UIADD3 URZ, URZ, URZ, URZ ;  /* 0x0000003f3f3ff290 */ /* 0x000ff2000fffe03f */
[----:B------:R-:W-:Y:S02]  /*28810*/  STL.64 [R1+0x90], R24 ;  /* 0x0000901801007387 */ /* 0x000fe40000100a00 */
[----:B------:R-:W-:Y:S01]  /*28820*/  STL.64 [R1+0x98], R26 ;  /* 0x0000981a01007387 */ /* 0x000fe20000100a00 */
[----:B--2---:R-:W-:Y:S11]  /*28830*/  HMMA.16816.F32.BF16 R4, R4, R16, R20 ;  /* 0x000000100404723c */ /* 0x004ff60000041814 */
[----:B------:R-:W-:Y:S11]  /*28840*/  @!UPT UIADD3 URZ, URZ, URZ, URZ ;  /* 0x0000003f3f3ff290 */ /* 0x000ff6000fffe03f */
[----:B------:R-:W-:Y:S01]  /*28850*/  @!UPT UIADD3 URZ, URZ, URZ, URZ ;  /* 0x0000003f3f3ff290 */ /* 0x000fe2000fffe03f */
[----:B------:R0:W-:Y:S01]  /*28860*/  STL.64 [R1+0x80], R4 ;  /* 0x0000800401007387 */ /* 0x0001e20000100a00 */
[--C-:B---3--:R-:W-:Y:S02]  /*28870*/  FADD R0, R0, -R12.reuse ;  /* 0x8000000c00007221 */ /* 0x108fe40000000000 */
[----:B----4-:R-:W-:Y:S02]  /*28880*/  FADD R2, R2, -R12 ;  /* 0x8000000c02027221 */ /* 0x010fe40000000000 */
[----:B------:R-:W-:-:S04]  /*28890*/  FMUL R0, R0, 1.4426950216293334961 ;  /* 0x3fb8aa3b00007820 */ /* 0x000fc80000400000 */
[----:B0-----:R0:W1:Y:S01]  /*288a0*/  MUFU.EX2 R4, R0 ;  /* 0x0000000000047308 */ /* 0x0010620000000800 */
[----:B------:R2:W-:Y:S01]  /*288b0*/  STL.64 [R1+0x88], R6 ;  /* 0x0000880601007387 */ /* 0x0005e20000100a00 */
[----:B0-----:R-:W-:Y:S02]  /*288c0*/  FMUL R0, R2, 1.4426950216293334961 ;  /* 0x3fb8aa3b02007820 */ /* 0x001fe40000400000 */
[----:B-----5:R-:W-:-:S04]  /*288d0*/  FADD R2, R29, -R12 ;  /* 0x8000000c1d027221 */ /* 0x020fc80000000000 */
[----:B------:R0:W3:Y:S02]  /*288e0*/  MUFU.EX2 R29, R0 ;  /* 0x00000000001d7308 */ /* 0x0000e40000000800 */
[----:B0-----:R-:W-:Y:S02]  /*288f0*/  FMUL R0, R2, 1.4426950216293334961 ;  /* 0x3fb8aa3b02007820 */ /* 0x001fe40000400000 */
[----:B------:R-:W-:-:S04]  /*28900*/  FADD R2, R9, -R12 ;  /* 0x8000000c09027221 */ /* 0x000fc80000000000 */
[----:B--2---:R0:W2:Y:S02]  /*28910*/  MUFU.EX2 R6, R0 ;  /* 0x0000000000067308 */ /* 0x0040a40000000800 */
[----:B0-----:R-:W-:-:S06]  /*28920*/  FMUL R0, R2, 1.4426950216293334961 ;  /* 0x3fb8aa3b02007820 */ /* 0x001fcc0000400000 */
[----:B------:R-:W0:Y:S01]  /*28930*/  MUFU.EX2 R9, R0 ;  /* 0x0000000000097308 */ /* 0x000e220000000800 */
[----:B-1----:R-:W-:Y:S01]  /*28940*/  STL [R1+0x4e0], R4 ;  /* 0x0004e00401007387 */ /* 0x002fe20000100800 */
[----:B---3--:R-:W-:Y:S02]  /*28950*/  STL [R1+0x4dc], R29 ;  /* 0x0004dc1d01007387 */ /* 0x008fe40000100800 */
[----:B------:R1:W-:Y:S02]  /*28960*/  STL [R1+0x1140], R12 ;  /* 0x0011400c01007387 */ /* 0x0003e40000100800 */
[----:B--2---:R-:W-:Y:S01]  /*28970*/  STL [R1+0x4d8], R6 ;  /* 0x0004d80601007387 */ /* 0x004fe20000100800 */
[----:B0-----:R-:W-:Y:S01]  /*28980*/  STL [R1+0x4d4], R9 ;  /* 0x0004d40901007387 */ /* 0x001fe20000100800 */
[----:B------:R-:W2:Y:S02]  /*28990*/  LDL.LU R22, [R1+0x458] ;  /* 0x0004580001167983 */ /* 0x000ea40000300800 */
[----:B------:R-:W2:Y:S02]  /*289a0*/  LDL.LU R23, [R1+0x45c] ;  /* 0x00045c0001177983 */ /* 0x000ea40000300800 */
[----:B--2---:R0:W-:Y:S01]  /*289b0*/  STL.64 [R1+0x1148], R22 ;  /* 0x0011481601007387 */ /* 0x0041e20000100a00 */
[----:B------:R-:W2:Y:S02]  /*289c0*/  LDL.LU R26, [R1+0x418] ;  /* 0x00041800011a7983 */ /* 0x000ea40000300800 */
[----:B------:R-:W2:Y:S02]  /*289d0*/  LDL.LU R27, [R1+0x41c] ;  /* 0x00041c00011b7983 */ /* 0x000ea40000300800 */
[----:B--2---:R2:W-:Y:S01]  /*289e0*/  STL.64 [R1+0x1150], R26 ;  /* 0x0011501a01007387 */ /* 0x0045e20000100a00 */
[----:B-1----:R-:W3:Y:S02]  /*289f0*/  LDL.LU R12, [R1+0x1d0] ;  /* 0x0001d000010c7983 */ /* 0x002ee40000300800 */
[----:B------:R-:W3:Y:S02]  /*28a00*/  LDL.LU R13, [R1+0x1d4] ;  /* 0x0001d400010d7983 */ /* 0x000ee40000300800 */
[----:B------:R-:W4:Y:S01]  /*28a10*/  LDL.LU R14, [R1+0x1d8] ;  /* 0x0001d800010e7983 */ /* 0x000f220000300800 */
[----:B------:R-:W4:Y:S04]  /*28a20*/  LDL.LU R15, [R1+0x1dc] ;  /* 0x0001dc00010f7983 */ /* 0x000f280000300800 */
[----:B----4-:R1:W-:Y:S01]  /*28a30*/  STL.64 [R1+0x1160], R14 ;  /* 0x0011600e01007387 */ /* 0x0103e20000100a00 */
[----:B---3--:R-:W-:Y:S02]  /*28a40*/  STL.64 [R1+0x1158], R12 ;  /* 0x0011580c01007387 */ /* 0x008fe40000100a00 */
[----:B0-----:R-:W3:Y:S02]  /*28a50*/  LDL.LU R22, [R1+0x3c8] ;  /* 0x0003c80001167983 */ /* 0x001ee40000300800 */
[----:B------:R-:W3:Y:S02]  /*28a60*/  LDL.LU R23, [R1+0x3cc] ;  /* 0x0003cc0001177983 */ /* 0x000ee40000300800 */
[----:B---3--:R0:W-:Y:S01]  /*28a70*/  STL.64 [R1+0x1168], R22 ;  /* 0x0011681601007387 */ /* 0x0081e20000100a00 */
[----:B------:R-:W3:Y:S02]  /*28a80*/  LDL.LU R24, [R1+0x1f0] ;  /* 0x0001f00001187983 */ /* 0x000ee40000300800 */
[----:B------:R-:W3:Y:S02]  /*28a90*/  LDL.LU R25, [R1+0x1f4] ;  /* 0x0001f40001197983 */ /* 0x000ee40000300800 */
[----:B--2---:R-:W2:Y:S01]  /*28aa0*/  LDL.LU R26, [R1+0x1f8] ;  /* 0x0001f800011a7983 */ /* 0x004ea20000300800 */
[----:B------:R-:W2:Y:S04]  /*28ab0*/  LDL.LU R27, [R1+0x1fc] ;  /* 0x0001fc00011b7983 */ /* 0x000ea80000300800 */
[----:B--2---:R2:W-:Y:S01]  /*28ac0*/  STL.64 [R1+0x1178], R26 ;  /* 0x0011781a01007387 */ /* 0x0045e20000100a00 */
[----:B---3--:R-:W-:Y:S02]  /*28ad0*/  STL.64 [R1+0x1170], R24 ;  /* 0x0011701801007387 */ /* 0x008fe40000100a00 */
[----:B-1----:R-:W3:Y:S02]  /*28ae0*/  LDL.LU R14, [R1+0x3b8] ;  /* 0x0003b800010e7983 */ /* 0x002ee40000300800 */
[----:B------:R-:W3:Y:S02]  /*28af0*/  LDL.LU R15, [R1+0x3bc] ;  /* 0x0003bc00010f7983 */ /* 0x000ee40000300800 */
[----:B---3--:R-:W-:Y:S01]  /*28b00*/  STL.64 [R1+0x1180], R14 ;  /* 0x0011800e01007387 */ /* 0x008fe20000100a00 */
[----:B------:R-:W3:Y:S02]  /*28b10*/  LDL.LU R20, [R1+0x210] ;  /* 0x0002100001147983 */ /* 0x000ee40000300800 */
[----:B------:R-:W3:Y:S02]  /*28b20*/  LDL.LU R21, [R1+0x214] ;  /* 0x0002140001157983 */ /* 0x000ee40000300800 */
[----:B0-----:R-:W4:Y:S01]  /*28b30*/  LDL.LU R22, [R1+0x218] ;  /* 0x0002180001167983 */ /* 0x001f220000300800 */
[----:B------:R-:W4:Y:S04]  /*28b40*/  LDL.LU R23, [R1+0x21c] ;  /* 0x00021c0001177983 */ /* 0x000f280000300800 */
[----:B----4-:R0:W-:Y:S01]  /*28b50*/  STL.64 [R1+0x1190], R22 ;  /* 0x0011901601007387 */ /* 0x0101e20000100a00 */
[----:B---3--:R-:W-:Y:S02]  /*28b60*/  STL.64 [R1+0x1188], R20 ;  /* 0x0011881401007387 */ /* 0x008fe40000100a00 */
[----:B--2---:R-:W2:Y:S02]  /*28b70*/  LDL.LU R26, [R1+0x3a8] ;  /* 0x0003a800011a7983 */ /* 0x004ea40000300800 */
[----:B------:R-:W2:Y:S02]  /*28b80*/  LDL.LU R27, [R1+0x3ac] ;  /* 0x0003ac00011b7983 */ /* 0x000ea40000300800 */
[----:B--2---:R1:W-:Y:S01]  /*28b90*/  STL.64 [R1+0x1198], R26 ;  /* 0x0011981a01007387 */ /* 0x0043e20000100a00 */
[----:B0-----:R-:W2:Y:S02]  /*28ba0*/  LDL.LU R22, [R1+0x398] ;  /* 0x0003980001167983 */ /* 0x001ea40000300800 */
[----:B------:R-:W2:Y:S02]  /*28bb0*/  LDL.LU R23, [R1+0x39c] ;  /* 0x00039c0001177983 */ /* 0x000ea40000300800 */
[----:B--2---:R0:W-:Y:S01]  /*28bc0*/  STL.64 [R1+0x11a0], R22 ;  /* 0x0011a01601007387 */ /* 0x0041e20000100a00 */
[----:B------:R-:W2:Y:S02]  /*28bd0*/  LDL.LU R24, [R1+0x230] ;  /* 0x0002300001187983 */ /* 0x000ea40000300800 */
[----:B------:R-:W2:Y:S02]  /*28be0*/  LDL.LU R25, [R1+0x234] ;  /* 0x0002340001197983 */ /* 0x000ea40000300800 */
[----:B-1----:R-:W3:Y:S01]  /*28bf0*/  LDL.LU R26, [R1+0x238] ;  /* 0x00023800011a7983 */ /* 0x002ee20000300800 */
[----:B------:R-:W3:Y:S04]  /*28c00*/  LDL.LU R27, [R1+0x23c] ;  /* 0x00023c00011b7983 */ /* 0x000ee80000300800 */
[----:B---3--:R-:W-:Y:S01]  /*28c10*/  STL.64 [R1+0x11b0], R26 ;  /* 0x0011b01a01007387 */ /* 0x008fe20000100a00 */
[----:B--2---:R1:W-:Y:S02]  /*28c20*/  STL.64 [R1+0x11a8], R24 ;  /* 0x0011a81801007387 */ /* 0x0043e40000100a00 */
[----:B0-----:R-:W2:Y:S02]  /*28c30*/  LDL.LU R22, [R1+0x388] ;  /* 0x0003880001167983 */ /* 0x001ea40000300800 */
[----:B------:R-:W2:Y:S02]  /*28c40*/  LDL.LU R23, [R1+0x38c] ;  /* 0x00038c0001177983 */ /* 0x000ea40000300800 */
[----:B--2---:R0:W-:Y:S01]  /*28c50*/  STL.64 [R1+0x11b8], R22 ;  /* 0x0011b81601007387 */ /* 0x0041e20000100a00 */
[----:B-1----:R-:W2:Y:S02]  /*28c60*/  LDL.LU R24, [R1+0x240] ;  /* 0x0002400001187983 */ /* 0x002ea40000300800 */
[----:B------:R-:W2:Y:S02]  /*28c70*/  LDL.LU R25, [R1+0x244] ;  /* 0x0002440001197983 */ /* 0x000ea40000300800 */
[----:B------:R-:W3:Y:S01]  /*28c80*/  LDL.LU R26, [R1+0x248] ;  /* 0x00024800011a7983 */ /* 0x000ee20000300800 */
        /* <DEDUP_REMOVED lines=11> */
[----:B--2---:R-:W-:Y:S02]  /*28d40*/  STL.64 [R1+0x11d8], R24 ;  /* 0x0011d81801007387 */ /* 0x004fe40000100a00 */
[----:B0-----:R-:W2:Y:S02]  /*28d50*/  LDL.LU R22, [R1+0x328] ;  /* 0x0003280001167983 */ /* 0x001ea40000300800 */
[----:B------:R-:W2:Y:S02]  /*28d60*/  LDL.LU R23, [R1+0x32c] ;  /* 0x00032c0001177983 */ /* 0x000ea40000300800 */
[----:B--2---:R0:W-:Y:S04]  /*28d70*/  STL.64 [R1+0x11e8], R22 ;  /* 0x0011e81601007387 */ /* 0x0041e80000100a00 */
[----:B0-----:R-:W2:Y:S01]  /*28d80*/  LDL.LU R22, [R1+0x338] ;  /* 0x0003380001167983 */ /* 0x001ea20000300800 */
[----:B------:R-:W2:Y:S03]  /*28d90*/  LDL.LU R23, [R1+0x33c] ;  /* 0x00033c0001177983 */ /* 0x000ea60000300800 */
[----:B--2---:R0:W-:Y:S01]  /*28da0*/  STL.64 [R1+0x1200], R22 ;  /* 0x0012001601007387 */ /* 0x0041e20000100a00 */
[----:B------:R-:W2:Y:S02]  /*28db0*/  LDL.LU R24, [R1+0x260] ;  /* 0x0002600001187983 */ /* 0x000ea40000300800 */
[----:B------:R-:W2:Y:S02]  /*28dc0*/  LDL.LU R25, [R1+0x264] ;  /* 0x0002640001197983 */ /* 0x000ea40000300800 */
[----:B------:R-:W3:Y:S01]  /*28dd0*/  LDL.LU R26, [R1+0x268] ;  /* 0x00026800011a7983 */ /* 0x000ee20000300800 */
[----:B------:R-:W3:Y:S04]  /*28de0*/  LDL.LU R27, [R1+0x26c] ;  /* 0x00026c00011b7983 */ /* 0x000ee80000300800 */
[----:B0-----:R-:W4:Y:S01]  /*28df0*/  LDL.LU R22, [R1+0x348] ;  /* 0x0003480001167983 */ /* 0x001f220000300800 */
[----:B------:R-:W4:Y:S03]  /*28e00*/  LDL.LU R23, [R1+0x34c] ;  /* 0x00034c0001177983 */ /* 0x000f260000300800 */
[----:B----4-:R-:W-:Y:S01]  /*28e10*/  STL.64 [R1+0x1218], R22 ;  /* 0x0012181601007387 */ /* 0x010fe20000100a00 */
[----:B---3--:R-:W-:Y:S02]  /*28e20*/  STL.64 [R1+0x11f8], R26 ;  /* 0x0011f81a01007387 */ /* 0x008fe40000100a00 */
[----:B--2---:R0:W-:Y:S02]  /*28e30*/  STL.64 [R1+0x11f0], R24 ;  /* 0x0011f01801007387 */ /* 0x0041e40000100a00 */
[----:B0-----:R-:W2:Y:S01]  /*28e40*/  LDL.LU R24, [R1+0x2a0] ;  /* 0x0002a00001187983 */ /* 0x001ea20000300800 */
[----:B------:R-:W2:Y:S02]  /*28e50*/  LDL.LU R25, [R1+0x2a4] ;  /* 0x0002a40001197983 */ /* 0x000ea40000300800 */
[----:B------:R-:W3:Y:S02]  /*28e60*/  LDL.LU R26, [R1+0x2a8] ;  /* 0x0002a800011a7983 */ /* 0x000ee40000300800 */
[----:B------:R-:W3:Y:S01]  /*28e70*/  LDL.LU R27, [R1+0x2ac] ;  /* 0x0002ac00011b7983 */ /* 0x000ee20000300800 */
[----:B------:R-:W4:Y:S01]  /*28e80*/  LDL.LU R22, [R1+0x358] ;  /* 0x0003580001167983 */ /* 0x000f220000300800 */
        /* <DEDUP_REMOVED lines=27> */
[----:B------:R-:W4:Y:S02]  /*29040*/  LDL.LU R23, [R1+0x2e4] ;  /* 0x0002e40001177983 */ /* 0x000f240000300800 */
[----:B------:R-:W-:-:S04]  /*29050*/  FADD R2, R10, -R3 ;  /* 0x800000030a027221 */ /* 0x000fc80000000000 */
[----:B------:R-:W-:Y:S02]  /*29060*/  FMUL R0, R2, 1.4426950216293334961 ;  /* 0x3fb8aa3b02007820 */ /* 0x000fe40000400000 */
[----:B------:R-:W-:Y:S01]  /*29070*/  FADD R2, R11, -R3 ;  /* 0x800000030b027221 */ /* 0x000fe20000000000 */
[----:B----4-:R0:W-:Y:S04]  /*29080*/  STL.64 [R1+0x1278], R22 ;  /* 0x0012781601007387 */ /* 0x0101e80000100a00 */
[----:B0-----:R-:W4:Y:S01]  /*29090*/  LDL.LU R22, [R1+0x428] ;  /* 0x0004280001167983 */ /* 0x001f220000300800 */
[----:B------:R-:W4:Y:S02]  /*290a0*/  LDL.LU R23, [R1+0x42c] ;  /* 0x00042c0001177983 */ /* 0x000f240000300800 */
[----:B------:R-:W5:Y:S02]  /*290b0*/  LDL.LU R11, [R1+0x67c] ;  /* 0x00067c00010b7983 */ /* 0x000f640000300800 */
[----:B------:R-:W4:Y:S01]  /*290c0*/  LDL.LU R8, [R1+0x68c] ;  /* 0x00068c0001087983 */ /* 0x000f220000300800 */
[----:B---3--:R-:W-:Y:S01]  /*290d0*/  STL.64 [R1+0x1258], R26 ;  /* 0x0012581a01007387 */ /* 0x008fe20000100a00 */
[----:B--2---:R0:W-:Y:S03]  /*290e0*/  STL.64 [R1+0x1250], R24 ;  /* 0x0012501801007387 */ /* 0x0041e60000100a00 */
[----:B0-----:R-:W2:Y:S01]  /*290f0*/  LDL.LU R24, [R1+0x308] ;  /* 0x0003080001187983 */ /* 0x001ea20000300800 */
[----:B------:R-:W2:Y:S02]  /*29100*/  LDL.LU R25, [R1+0x30c] ;  /* 0x00030c0001197983 */ /* 0x000ea40000300800 */
[----:B------:R-:W3:Y:S02]  /*29110*/  LDL.LU R26, [R1+0x310] ;  /* 0x00031000011a7983 */ /* 0x000ee40000300800 */
[----:B------:R-:W3:Y:S02]  /*29120*/  LDL.LU R27, [R1+0x314] ;  /* 0x00031400011b7983 */ /* 0x000ee40000300800 */
[----:B---3--:R-:W-:Y:S01]  /*29130*/  STL.64 [R1+0x1270], R26 ;  /* 0x0012701a01007387 */ /* 0x008fe20000100a00 */
[----:B--2---:R0:W-:Y:S03]  /*29140*/  STL.64 [R1+0x1268], R24 ;  /* 0x0012681801007387 */ /* 0x0041e60000100a00 */
[----:B0-----:R-:W2:Y:S01]  /*29150*/  LDL.LU R24, [R1+0x2d0] ;  /* 0x0002d00001187983 */ /* 0x001ea20000300800 */
[----:B------:R-:W2:Y:S02]  /*29160*/  LDL.LU R25, [R1+0x2d4] ;  /* 0x0002d40001197983 */ /* 0x000ea40000300800 */
[----:B------:R-:W3:Y:S02]  /*29170*/  LDL.LU R26, [R1+0x2d8] ;  /* 0x0002d800011a7983 */ /* 0x000ee40000300800 */
[----:B------:R-:W3:Y:S01]  /*29180*/  LDL.LU R27, [R1+0x2dc] ;  /* 0x0002dc00011b7983 */ /* 0x000ee20000300800 */
[----:B------:R0:W1:Y:S02]  /*29190*/  MUFU.EX2 R5, R0 ;  /* 0x0000000000057308 */ /* 0x0000640000000800 */
[----:B0-----:R-:W-:-:S02]  /*291a0*/  FMUL R0, R2, 1.4426950216293334961 ;  /* 0x3fb8aa3b02007820 */ /* 0x001fc40000400000 */
[----:B-----5:R-:W-:-:S04]  /*291b0*/  FADD R2, R11, -R3 ;  /* 0x800000030b027221 */ /* 0x020fc80000000000 */
[----:B------:R0:W5:Y:S02]  /*291c0*/  MUFU.EX2 R20, R0 ;  /* 0x0000000000147308 */ /* 0x0001640000000800 */
[----:B0-----:R-:W-:Y:S02]  /*291d0*/  FMUL R0, R2, 1.4426950216293334961 ;  /* 0x3fb8aa3b02007820 */ /* 0x001fe40000400000 */
[----:B----4-:R-:W-:Y:S01]  /*291e0*/  FADD R2, R8, -R3 ;  /* 0x8000000308027221 */ /* 0x010fe20000000000 */
[----:B---3--:R-:W-:Y:S01]  /*291f0*/  STL.64 [R1+0x1288], R26 ;  /* 0x0012881a01007387 */ /* 0x008fe20000100a00 */
[----:B--2---:R0:W-:Y:S03]  /*29200*/  STL.64 [R1+0x1280], R24 ;  /* 0x0012801801007387 */ /* 0x0041e60000100a00 */
[----:B0-----:R-:W2:Y:S01]  /*29210*/  LDL.LU R24, [R1+0x2b0] ;  /* 0x0002b00001187983 */ /* 0x001ea20000300800 */
[----:B------:R-:W2:Y:S02]  /*29220*/  LDL.LU R25, [R1+0x2b4] ;  /* 0x0002b40001197983 */ /* 0x000ea40000300800 */
[----:B------:R-:W2:Y:S02]  /*29230*/  LDL.LU R26, [R1+0x2b8] ;  /* 0x0002b800011a7983 */ /* 0x000ea40000300800 */
[----:B------:R-:W2:Y:S01]  /*29240*/  LDL.LU R27, [R1+0x2bc] ;  /* 0x0002bc00011b7983 */ /* 0x000ea20000300800 */
[----:B------:R0:W3:Y:S01]  /*29250*/  MUFU.EX2 R7, R0 ;  /* 0x0000000000077308 */ /* 0x0000e20000000800 */
[----:B------:R-:W4:Y:S01]  /*29260*/  LDL.LU R12, [R1+0x220] ;  /* 0x00022000010c7983 */ /* 0x000f220000300800 */
[----:B------:R-:W4:Y:S02]  /*29270*/  LDL.LU R13, [R1+0x224] ;  /* 0x00022400010d7983 */ /* 0x000f240000300800 */
[----:B------:R-:W4:Y:S02]  /*29280*/  LDL.LU R14, [R1+0x228] ;  /* 0x00022800010e7983 */ /* 0x000f240000300800 */
[----:B------:R-:W4:Y:S01]  /*29290*/  LDL.LU R15, [R1+0x22c] ;  /* 0x00022c00010f7983 */ /* 0x000f220000300800 */
[----:B------:R-:W4:Y:S01]  /*292a0*/  LDL.LU R16, [R1+0x1b0] ;  /* 0x0001b00001107983 */ /* 0x000f220000300800 */
[----:B------:R-:W4:Y:S02]  /*292b0*/  LDL.LU R17, [R1+0x1b4] ;  /* 0x0001b40001117983 */ /* 0x000f240000300800 */
[----:B------:R-:W4:Y:S02]  /*292c0*/  LDL.LU R18, [R1+0x1b8] ;  /* 0x0001b80001127983 */ /* 0x000f240000300800 */
[----:B------:R-:W4:Y:S02]  /*292d0*/  LDL.LU R19, [R1+0x1bc] ;  /* 0x0001bc0001137983 */ /* 0x000f240000300800 */
[----:B0-----:R-:W-:Y:S01]  /*292e0*/  FMUL R0, R2, 1.4426950216293334961 ;  /* 0x3fb8aa3b02007820 */ /* 0x001fe20000400000 */
[----:B------:R-:W4:Y:S01]  /*292f0*/  LDL.LU R10, [R1+0x644] ;  /* 0x00064400010a7983 */ /* 0x000f220000300800 */
[----:B------:R-:W4:Y:S02]  /*29300*/  LDL.LU R11, [R1+0x640] ;  /* 0x00064000010b7983 */ /* 0x000f240000300800 */
[----:B------:R-:W0:Y:S01]  /*29310*/  MUFU.EX2 R8, R0 ;  /* 0x0000000000087308 */ /* 0x000e220000000800 */
[----:B-1----:R1:W-:Y:S01]  /*29320*/  STL [R1+0x4d0], R5 ;  /* 0x0004d00501007387 */ /* 0x0023e20000100800 */
[----:B-----5:R-:W-:Y:S01]  /*29330*/  STL [R1+0x4cc], R20 ;  /* 0x0004cc1401007387 */ /* 0x020fe20000100800 */
[----:B------:R-:W-:-:S02]  /*29340*/  F2FP.BF16.PACK_AB R4, R29, R4 ;  /* 0x000000041d04723e */ /* 0x000fc400000010ff */
[----:B------:R-:W5:Y:S01]  /*29350*/  LDL.LU R29, [R1+0x1290] ;  /* 0x00129000011d7983 */ /* 0x000f620000300800 */
[----:B---3--:R0:W-:Y:S01]  /*29360*/  STL [R1+0x4c8], R7 ;  /* 0x0004c80701007387 */ /* 0x0081e20000100800 */
[----:B------:R-:W-:Y:S02]  /*29370*/  F2FP.BF16.PACK_AB R6, R9, R6 ;  /* 0x000000060906723e */ /* 0x000fe400000010ff */
[----:B-1----:R-:W-:Y:S02]  /*29380*/  F2FP.BF16.PACK_AB R5, R20, R5 ;  /* 0x000000051405723e */ /* 0x002fe400000010ff */
[----:B0-----:R-:W-:Y:S01]  /*29390*/  F2FP.BF16.PACK_AB R7, R8, R7 ;  /* 0x000000070807723e */ /* 0x001fe200000010ff */
[----:B------:R-:W-:Y:S06]  /*293a0*/  STL [R1+0x4c4], R8 ;  /* 0x0004c40801007387 */ /* 0x000fec0000100800 */
[C---:B--2---:R-:W-:Y:S01]  /*293b0*/  HMMA.16816.F32.BF16 R20, R4.reuse, R22, R24 ;  /* 0x000000160414723c */ /* 0x044fe20000041818 */
[----:B------:R-:W2:Y:S01]  /*293c0*/  LDL.LU.64 R26, [R1+0x1288] ;  /* 0x00128800011a7983 */ /* 0x000ea20000300a00 */
[----:B------:R-:W2:Y:S11]  /*293d0*/  LDL.LU.64 R24, [R1+0x1280] ;  /* 0x0012800001187983 */ /* 0x000eb60000300a00 */
[----:B------:R-:W-:Y:S10]  /*293e0*/  @!UPT UIADD3 URZ, URZ, URZ, URZ ;  /* 0x0000003f3f3ff290 */ /* 0x000ff4000fffe03f */
[----:B------:R-:W-:Y:S01]  /*293f0*/  STL.64 [R1], R20 ;  /* 0x0000001401007387 */ /* 0x000fe20000100a00 */
        /* <DEDUP_REMOVED lines=66> */
[----:B------:R-:W4:Y:S11]  /*29820*/  LDL.LU.64 R26, [R1+0x1198] ;  /* 0x00119800011a7983 */ /* 0x000f360000300a00 */
[----:B------:R-:W-:Y:S10]  /*29830*/  @!UPT UIADD3 URZ, URZ, URZ, URZ ;  /* 0x0000003f3f3ff290 */ /* 0x000ff4000fffe03f */
[----:B------:R-:W-:Y:S01]  /*29840*/  STL.64 [R1+0x230], R20 ;  /* 0x0002301401007387 */ /* 0x000fe20000100a00 */
[----:B------:R0:W-:Y:S03]  /*29850*/  STL.64 [R1+0x238], R22 ;  /* 0x0002381601007387 */ /* 0x0001e60000100a00 */
[----:B0-----:R-:W2:Y:S01]  /*29860*/  LDL.LU.64 R22, [R1+0x1190] ;  /* 0x0011900001167983 */ /* 0x001ea20000300a00 */
[----:B------:R-:W2:Y:S01]  /*29870*/  LDL.LU.64 R20, [R1+0x1188] ;  /* 0x0011880001147983 */ /* 0x000ea20000300a00 */
[C---:B----4-:R-:W-:Y:S02]  /*29880*/  HMMA.16816.F32.BF16 R24, R4.reuse, R26, R12 ;  /* 0x0000001a0418723c */ /* 0x050fe4000004180c */
[----:B------:R-:W2:Y:S11]  /*29890*/  LDL.LU.64 R14, [R1+0x1180] ;  /* 0x00118000010e7983 */ /* 0x000eb60000300a00 */
[----:B------:R-:W-:Y:S10]  /*298a0*/  @!UPT UIADD3 URZ, URZ, URZ, URZ ;  /* 0x0000003f3f3ff290 */ /* 0x000ff4000fffe03f */
[----:B------:R-:W-:Y:S01]  /*298b0*/  STL.64 [R1+0x220], R24 ;  /* 0x0002201801007387 */ /* 0x000fe20000100a00 */
[----:B------:R0:W-:Y:S03]  /*298c0*/  STL.64 [R1+0x228], R26 ;  /* 0x0002281a01007387 */ /* 0x0001e60000100a00 */
[----:B0-----:R-:W3:Y:S01]  /*298d0*/  LDL.LU.64 R26, [R1+0x1178] ;  /* 0x00117800011a7983 */ /* 0x001ee20000300a00 */
[----:B------:R-:W3:Y:S01]  /*298e0*/  LDL.LU.64 R24, [R1+0x1170] ;  /* 0x0011700001187983 */ /* 0x000ee20000300a00 */
[C---:B--2---:R-:W-:Y:S02]  /*298f0*/  HMMA.16816.F32.BF16 R12, R4.reuse, R14, R20 ;  /* 0x0000000e040c723c */ /* 0x044fe40000041814 */
[----:B------:R-:W3:Y:S11]  /*29900*/  LDL.LU.64 R22, [R1+0x1168] ;  /* 0x0011680001167983 */ /* 0x000ef60000300a00 */
[----:B------:R-:W-:Y:S10]  /*29910*/  @!UPT UIADD3 URZ, URZ, URZ, URZ ;  /* 0x0000003f3f3ff290 */ /* 0x000ff4000fffe03f */
[----:B------:R-:W-:Y:S01]  /*29920*/  STL.64 [R1+0x200], R12 ;  /* 0x0002000c01007387 */ /* 0x000fe20000100a00 */
[----:B------:R0:W-:Y:S03]  /*29930*/  STL.64 [R1+0x208], R14 ;  /* 0x0002080e01007387 */ /* 0x0001e60000100a00 */
[----:B0-----:R-:W2:Y:S01]  /*29940*/  LDL.LU.64 R14, [R1+0x1160] ;  /* 0x00116000010e7983 */ /* 0x001ea20000300a00 */
[----:B------:R-:W2:Y:S01]  /*29950*/  LDL.LU.64 R12, [R1+0x1158] ;  /* 0x00115800010c7983 */ /* 0x000ea20000300a00 */
[C---:B---3--:R-:W-:Y:S02]  /*29960*/  HMMA.16816.F32.BF16 R20, R4.reuse, R22, R24 ;  /* 0x000000160414723c */ /* 0x048fe40000041818 */
[----:B------:R-:W2:Y:S11]  /*29970*/  LDL.LU.64 R26, [R1+0x1150] ;  /* 0x00115000011a7983 */ /* 0x000eb60000300a00 */
[----:B------:R-:W-:Y:S10]  /*29980*/  @!UPT UIADD3 URZ, URZ, URZ, URZ ;  /* 0x0000003f3f3ff290 */ /* 0x000ff4000fffe03f */
[----:B------:R-:W-:Y:S01]  /*29990*/  STL.64 [R1+0x1f0], R20 ;  /* 0x0001f01401007387 */ /* 0x000fe20000100a00 */
[----:B------:R0:W-:Y:S03]  /*299a0*/  STL.64 [R1+0x1f8], R22 ;  /* 0x0001f81601007387 */ /* 0x0001e60000100a00 */
[----:B0-----:R-:W3:Y:S01]  /*299b0*/  LDL.LU.64 R22, [R1+0x1148] ;  /* 0x0011480001167983 */ /* 0x001ee20000300a00 */
[C---:B--2---:R-:W-:Y:S03]  /*299c0*/  HMMA.16816.F32.BF16 R24, R4.reuse, R26, R12 ;  /* 0x0000001a0418723c */ /* 0x044fe6000004180c */
[----:B------:R-:W2:Y:S05]  /*299d0*/  LDL.LU R12, [R1+0x1140] ;  /* 0x00114000010c7983 */ /* 0x000eaa0000300800 */
[----:B---3--:R-:W-:Y:S11]  /*299e0*/  HMMA.16816.F32.BF16 R20, R4, R22, R16 ;  /* 0x000000160414723c */ /* 0x008ff60000041810 */
[----:B------:R-:W-:Y:S04]  /*299f0*/  @!UPT UIADD3 URZ, URZ, URZ, URZ ;  /* 0x0000003f3f3ff290 */ /* 0x000fe8000fffe03f */
[----:B------:R-:W-:Y:S01]  /*29a00*/  STL.64 [R1+0x1e0], R24 ;  /* 0x0001e01801007387 */ /* 0x000fe20000100a00 */
[----:B------:R0:W-:Y:S02]  /*29a10*/  STL.64 [R1+0x1e8], R26 ;  /* 0x0001e81a01007387 */ /* 0x0001e40000100a00 */
[----:B------:R-:W3:Y:S02]  /*29a20*/  LDL.LU R18, [R1+0x478] ;  /* 0x0004780001127983 */ /* 0x000ee40000300800 */
[----:B-----5:R-:W-:-:S03]  /*29a30*/  IMAD.MOV.U32 R19, RZ, RZ, R29 ;  /* 0x000000ffff137224 */ /* 0x020fc600078e001d */
[----:B------:R-:W-:Y:S01]  /*29a40*/  STL.64 [R1+0x1d0], R20 ;  /* 0x0001d01401007387 */ /* 0x000fe20000100a00 */
[----:B------:R-:W-:Y:S02]  /*29a50*/  STL.64 [R1+0x1d8], R22 ;  /* 0x0001d81601007387 */ /* 0x000fe40000100a00 */
[----:B------:R-:W4:Y:S02]  /*29a60*/  LDL.LU R29, [R1+0x630] ;  /* 0x00063000011d7983 */ /* 0x000f240000300800 */
[----:B0-----:R-:W5:Y:S01]  /*29a70*/  LDL.LU R26, [R1+0x198] ;  /* 0x00019800011a7983 */ /* 0x001f620000300800 */
[----:B------:R-:W5:Y:S04]  /*29a80*/  LDL.LU R27, [R1+0x19c] ;  /* 0x00019c00011b7983 */ /* 0x000f680000300800 */
[----:B-----5:R0:W-:Y:S04]  /*29a90*/  STL.64 [R1+0x1118], R26 ;  /* 0x0011181a01007387 */ /* 0x0201e80000100a00 */
[----:B0-----:R-:W5:Y:S01]  /*29aa0*/  LDL.LU R26, [R1+0x1a8] ;  /* 0x0001a800011a7983 */ /* 0x001f620000300800 */
[----:B------:R-:W5:Y:S02]  /*29ab0*/  LDL.LU R27, [R1+0x1ac] ;  /* 0x0001ac00011b7983 */ /* 0x000f640000300800 */
[----:B------:R-:W3:Y:S02]  /*29ac0*/  LDL.LU R25, [R1+0x63c] ;  /* 0x00063c0001197983 */ /* 0x000ee40000300800 */
[--C-:B--2---:R-:W-:Y:S01]  /*29ad0*/  FADD R0, R10, -R12.reuse ;  /* 0x8000000c0a007221 */ /* 0x104fe20000000000 */
[----:B-----5:R-:W-:Y:S01]  /*29ae0*/  STL.64 [R1+0x1138], R26 ;  /* 0x0011381a01007387 */ /* 0x020fe20000100a00 */
[----:B---3--:R0:W-:Y:S02]  /*29af0*/  STL [R1+0x1130], R25 ;  /* 0x0011301901007387 */ /* 0x0081e40000100800 */
[----:B------:R-:W2:Y:S01]  /*29b00*/  LDL.LU R24, [R1+0x130] ;  /* 0x0001300001187983 */ /* 0x000ea20000300800 */
[----:B0-----:R-:W2:Y:S01]  /*29b10*/  LDL.LU R25, [R1+0x134] ;  /* 0x0001340001197983 */ /* 0x001ea20000300800 */
[----:B------:R-:W2:Y:S02]  /*29b20*/  LDL.LU R26, [R1+0x138] ;  /* 0x00013800011a7983 */ /* 0x000ea40000300800 */
[----:B------:R-:W2:Y:S02]  /*29b30*/  LDL.LU R27, [R1+0x13c] ;  /* 0x00013c00011b7983 */ /* 0x000ea40000300800 */
[----:B------:R-:W3:Y:S01]  /*29b40*/  LDL.LU R9, [R1+0x618] ;  /* 0x0006180001097983 */ /* 0x000ee20000300800 */
[----:B------:R-:W5:Y:S01]  /*29b50*/  LDL.LU R20, [R1+0x110] ;  /* 0x0001100001147983 */ /* 0x000f620000300800 */
[----:B------:R-:W5:Y:S02]  /*29b60*/  LDL.LU R21, [R1+0x114] ;  /* 0x0001140001157983 */ /* 0x000f640000300800 */
[----:B------:R-:W2:Y:S02]  /*29b70*/  LDL.LU R22, [R1+0x118] ;  /* 0x0001180001167983 */ /* 0x000ea40000300800 */
[----:B------:R-:W2:Y:S02]  /*29b80*/  LDL.LU R23, [R1+0x11c] ;  /* 0x00011c0001177983 */ /* 0x000ea40000300800 */
[----:B------:R-:W-:Y:S01]  /*29b90*/  FMUL R0, R0, 1.4426950216293334961 ;  /* 0x3fb8aa3b00007820 */ /* 0x000fe20000400000 */
[----:B------:R-:W3:Y:S05]  /*29ba0*/  LDL.LU R8, [R1+0x62c] ;  /* 0x00062c0001087983 */ /* 0x000eea0000300800 */
[----:B------:R-:W0:Y:S01]  /*29bb0*/  MUFU.EX2 R0, R0 ;  /* 0x0000000000007308 */ /* 0x000e220000000800 */
[----:B------:R-:W-:Y:S01]  /*29bc0*/  FADD R2, R11, -R12 ;  /* 0x8000000c0b027221 */ /* 0x000fe20000000000 */
[----:B--2---:R-:W-:Y:S01]  /*29bd0*/  STL.64 [R1+0x1128], R22 ;  /* 0x0011281601007387 */ /* 0x004fe20000100a00 */
[----:B-----5:R1:W-:Y:S01]  /*29be0*/  STL.64 [R1+0x1120], R20 ;  /* 0x0011201401007387 */ /* 0x0203e20000100a00 */
[----:B------:R-:W-:Y:S02]  /*29bf0*/  HMMA.16816.F32.BF16 R16, R4, R18, R24 ;  /* 0x000000120410723c */ /* 0x000fe40000041818 */
[----:B-1----:R-:W2:Y:S01]  /*29c00*/  LDL.LU R20, [R1+0x120] ;  /* 0x0001200001147983 */ /* 0x002ea20000300800 */
[----:B------:R-:W2:Y:S02]  /*29c10*/  LDL.LU R21, [R1+0x124] ;  /* 0x0001240001157983 */ /* 0x000ea40000300800 */
[----:B------:R-:W2:Y:S02]  /*29c20*/  LDL.LU R22, [R1+0x128] ;  /* 0x0001280001167983 */ /* 0x000ea40000300800 */
[----:B------:R-:W2:Y:S01]  /*29c30*/  LDL.LU R23, [R1+0x12c] ;  /* 0x00012c0001177983 */ /* 0x000ea20000300800 */
[----:B------:R-:W5:Y:S01]  /*29c40*/  LDL.LU R10, [R1+0x188] ;  /* 0x00018800010a7983 */ /* 0x000f620000300800 */
[----:B0-----:R0:W-:Y:S02]  /*29c50*/  STL [R1+0x4c0], R0 ;  /* 0x0004c00001007387 */ /* 0x0011e40000100800 */
[----:B------:R-:W5:Y:S02]  /*29c60*/  LDL.LU R11, [R1+0x18c] ;  /* 0x00018c00010b7983 */ /* 0x000f640000300800 */
[----:B0-----:R-:W-:-:S06]  /*29c70*/  FMUL R0, R2, 1.4426950216293334961 ;  /* 0x3fb8aa3b02007820 */ /* 0x001fcc0000400000 */
[----:B------:R-:W0:Y:S01]  /*29c80*/  MUFU.EX2 R0, R0 ;  /* 0x0000000000007308 */ /* 0x000e220000000800 */
[----:B----4-:R-:W-:Y:S02]  /*29c90*/  FADD R2, R29, -R12 ;  /* 0x8000000c1d027221 */ /* 0x010fe40000000000 */
[----:B------:R-:W4:Y:S01]  /*29ca0*/  LDL.LU R29, [R1+0x620] ;  /* 0x00062000011d7983 */ /* 0x000f220000300800 */
[----:B------:R-:W2:Y:S02]  /*29cb0*/  LDL.LU R13, [R1+0x624] ;  /* 0x00062400010d7983 */ /* 0x000ea40000300800 */
[----:B------:R-:W2:Y:S02]  /*29cc0*/  LDL.LU R14, [R1+0x178] ;  /* 0x00017800010e7983 */ /* 0x000ea40000300800 */
[----:B------:R-:W2:Y:S01]  /*29cd0*/  LDL.LU R15, [R1+0x17c] ;  /* 0x00017c00010f7983 */ /* 0x000ea20000300800 */
[----:B------:R-:W2:Y:S04]  /*29ce0*/  LDL.LU.64 R26, [R1+0x1138] ;  /* 0x00113800011a7983 */ /* 0x000ea80000300a00 */
[----:B0-----:R-:W-:Y:S01]  /*29cf0*/  STL [R1+0x4bc], R0 ;  /* 0x0004bc0001007387 */ /* 0x001fe20000100800 */
[----:B------:R-:W2:Y:S02]  /*29d00*/  LDL.LU R25, [R1+0x1130] ;  /* 0x0011300001197983 */ /* 0x000ea40000300800 */
[----:B------:R0:W-:Y:S02]  /*29d10*/  STL.64 [R1+0x1b0], R16 ;  /* 0x0001b01001007387 */ /* 0x0001e40000100a00 */
[----:B------:R1:W-:Y:S01]  /*29d20*/  STL.64 [R1+0x1b8], R18 ;  /* 0x0001b81201007387 */ /* 0x0003e20000100a00 */
[----:B0-----:R-:W3:Y:S01]  /*29d30*/  LDL.LU R17, [R1+0x64c] ;  /* 0x00064c0001117983 */ /* 0x001ee20000300800 */
[----:B-1----:R-:W3:Y:S02]  /*29d40*/  LDL.LU R18, [R1+0x168] ;  /* 0x0001680001127983 */ /* 0x002ee40000300800 */
[----:B------:R-:W3:Y:S02]  /*29d50*/  LDL.LU R19, [R1+0x16c] ;  /* 0x00016c0001137983 */ /* 0x000ee40000300800 */
[----:B------:R-:W-:-:S04]  /*29d60*/  FMUL R0, R2, 1.4426950216293334961 ;  /* 0x3fb8aa3b02007820 */ /* 0x000fc80000400000 */
[----:B------:R0:W1:Y:S01]  /*29d70*/  MUFU.EX2 R24, R0 ;  /* 0x0000000000187308 */ /* 0x0000620000000800 */
[----:B--2---:R-:W-:-:S04]  /*29d80*/  FADD R2, R25, -R12 ;  /* 0x8000000c19027221 */ /* 0x004fc80000000000 */
[----:B0-----:R-:W-:Y:S01]  /*29d90*/  FMUL R0, R2, 1.4426950216293334961 ;  /* 0x3fb8aa3b02007820 */ /* 0x001fe20000400000 */
[----:B---3--:R-:W-:Y:S01]  /*29da0*/  STL.64 [R1+0x1108], R18 ;  /* 0x0011081201007387 */ /* 0x008fe20000100a00 */
[----:B------:R0:W-:Y:S02]  /*29db0*/  STL [R1+0x1100], R17 ;  /* 0x0011001101007387 */ /* 0x0001e40000100800 */
[----:B------:R-:W5:Y:S01]  /*29dc0*/  LDL.LU R16, [R1+0x100] ;  /* 0x0001000001107983 */ /* 0x000f620000300800 */
[----:B0-----:R-:W5:Y:S01]  /*29dd0*/  LDL.LU R17, [R1+0x104] ;  /* 0x0001040001117983 */ /* 0x001f620000300800 */
[----:B------:R-:W5:Y:S02]  /*29de0*/  LDL.LU R18, [R1+0x108] ;  /* 0x0001080001127983 */ /* 0x000f640000300800 */
[----:B------:R-:W5:Y:S02]  /*29df0*/  LDL.LU R19, [R1+0x10c] ;  /* 0x00010c0001137983 */ /* 0x000f640000300800 */
[----:B-1----:R0:W-:Y:S01]  /*29e00*/  STL [R1+0x4b8], R24 ;  /* 0x0004b81801007387 */ /* 0x0021e20000100800 */
[----:B------:R-:W1:Y:S01]  /*29e10*/  MUFU.EX2 R0, R0 ;  /* 0x0000000000007308 */ /* 0x000e620000000800 */
[----:B0-----:R-:W-:Y:S01]  /*29e20*/  HMMA.16816.F32.BF16 R24, R4, R26, R20 ;  /* 0x0000001a0418723c */ /* 0x001fe20000041814 */
[----:B------:R-:W2:Y:S04]  /*29e30*/  LDL.LU.64 R22, [R1+0x1128] ;  /* 0x0011280001167983 */ /* 0x000ea80000300a00 */
[----:B-1----:R-:W-:Y:S01]  /*29e40*/  STL [R1+0x4b4], R0 ;  /* 0x0004b40001007387 */ /* 0x002fe20000100800 */
[----:B------:R-:W2:Y:S11]  /*29e50*/  LDL.LU.64 R20, [R1+0x1120] ;  /* 0x0011200001147983 */ /* 0x000eb60000300a00 */
[----:B------:R-:W-:Y:S06]  /*29e60*/  @!UPT UIADD3 URZ, URZ, URZ, URZ ;  /* 0x0000003f3f3ff290 */ /* 0x000fec000fffe03f */
[----:B------:R-:W-:Y:S01]  /*29e70*/  STL.64 [R1+0x410], R24 ;  /* 0x0004101801007387 */ /* 0x000fe20000100a00 */
[----:B------:R0:W-:Y:S03]  /*29e80*/  STL.64 [R1+0x418], R26 ;  /* 0x0004181a01007387 */ /* 0x0001e60000100a00 */
[----:B0-----:R-:W2:Y:S01]  /*29e90*/  LDL.LU.64 R26, [R1+0x1118] ;  /* 0x00111800011a7983 */ /* 0x001ea20000300a00 */
[----:B------:R-:W-:-:S04]  /*29ea0*/  FADD R2, R8, -R12 ;  /* 0x8000000c08027221 */ /* 0x000fc80000000000 */
[----:B------:R-:W-:-:S06]  /*29eb0*/  FMUL R0, R2, 1.4426950216293334961 ;  /* 0x3fb8aa3b02007820 */ /* 0x000fcc0000400000 */
[----:B------:R-:W0:Y:S01]  /*29ec0*/  MUFU.EX2 R0, R0 ;  /* 0x0000000000007308 */ /* 0x000e220000000800 */
[----:B------:R-:W-:Y:S02]  /*29ed0*/  FADD R2, R9, -R12 ;  /* 0x8000000c09027221 */ /* 0x000fe40000000000 */
[C---:B-----5:R-:W-:Y:S08]  /*29ee0*/  HMMA.16816.F32.BF16 R8, R4.reuse, R10, R16 ;  /* 0x0000000a0408723c */ /* 0x060ff00000041810 */
[----:B--2---:R-:W-:Y:S01]  /*29ef0*/  HMMA.16816.F32.BF16 R24, R4, R26, R20 ;  /* 0x0000001a0418723c */ /* 0x004fe20000041814 */
[----:B------:R-:W2:Y:S01]  /*29f00*/  LDL.LU R20, [R1+0x1110] ;  /* 0x0011100001147983 */ /* 0x000ea20000300800 */
[----:B0-----:R0:W-:Y:S02]  /*29f10*/  STL [R1+0x4b0], R0 ;  /* 0x0004b00001007387 */ /* 0x0011e40000100800 */
[----:B------:R-:W3:Y:S02]  /*29f20*/  LDL.LU R21, [R1+0x654] ;  /* 0x0006540001157983 */ /* 0x000ee40000300800 */
[----:B------:R-:W5:Y:S02]  /*29f30*/  LDL.LU R22, [R1+0x158] ;  /* 0x0001580001167983 */ /* 0x000f640000300800 */
[----:B0-----:R-:W-:-:S06]  /*29f40*/  FMUL R0, R2, 1.4426950216293334961 ;  /* 0x3fb8aa3b02007820 */ /* 0x001fcc0000400000 */
[----:B------:R-:W0:Y:S09]  /*29f50*/  MUFU.EX2 R0, R0 ;  /* 0x0000000000007308 */ /* 0x000e320000000800 */
[----:B------:R-:W-:Y:S01]  /*29f60*/  STL.64 [R1+0x400], R24 ;  /* 0x0004001801007387 */ /* 0x000fe20000100a00 */
[----:B------:R1:W-:Y:S02]  /*29f70*/  STL.64 [R1+0x408], R26 ;  /* 0x0004081a01007387 */ /* 0x0003e40000100a00 */
[----:B------:R-:W5:Y:S02]  /*29f80*/  LDL.LU R23, [R1+0x15c] ;  /* 0x00015c0001177983 */ /* 0x000f640000300800 */
[----:B----4-:R-:W-:Y:S01]  /*29f90*/  FADD R2, R29, -R12 ;  /* 0x8000000c1d027221 */ /* 0x010fe20000000000 */
[----:B-1----:R-:W4:Y:S01]  /*29fa0*/  LDL.LU R26, [R1+0x1c8] ;  /* 0x0001c800011a7983 */ /* 0x002f220000300800 */
[----:B------:R-:W4:Y:S02]  /*29fb0*/  LDL.LU R27, [R1+0x1cc] ;  /* 0x0001cc00011b7983 */ /* 0x000f240000300800 */
[----:B------:R-:W2:Y:S02]  /*29fc0*/  LDL.LU R25, [R1+0x650] ;  /* 0x0006500001197983 */ /* 0x000ea40000300800 */
[----:B------:R-:W2:Y:S01]  /*29fd0*/  LDL.LU R29, [R1+0x658] ;  /* 0x00065800011d7983 */ /* 0x000ea20000300800 */
[----:B0-----:R-:W-:Y:S01]  /*29fe0*/  STL [R1+0x4ac], R0 ;  /* 0x0004ac0001007387 */ /* 0x001fe20000100800 */
[----:B------:R-:W2:Y:S02]  /*29ff0*/  LDL.LU.64 R18, [R1+0x1108] ;  /* 0x0011080001127983 */ /* 0x000ea40000300a00 */
[----:B------:R-:W2:Y:S02]  /*2a000*/  LDL.LU R17, [R1+0x1100] ;  /* 0x0011000001117983 */ /* 0x000ea40000300800 */
[----:B------:R-:W-:Y:S01]  /*2a010*/  STL.64 [R1+0x3f0], R8 ;  /* 0x0003f00801007387 */ /* 0x000fe20000100a00 */
[----:B------:R0:W-:Y:S04]  /*2a020*/  STL.64 [R1+0x3f8], R10 ;  /* 0x0003f80a01007387 */ /* 0x0001e80000100a00 */
[----:B0-----:R-:W2:Y:S01]  /*2a030*/  LDL.LU.64 R10, [R1+0x10f8] ;  /* 0x0010f800010a7983 */ /* 0x001ea20000300a00 */
[----:B------:R-:W2:Y:S02]  /*2a040*/  LDL.LU.64 R8, [R1+0x10f0] ;  /* 0x0010f00001087983 */ /* 0x000ea40000300a00 */
[----:B------:R-:W-:-:S06]  /*2a050*/  FMUL R0, R2, 1.4426950216293334961 ;  /* 0x3fb8aa3b02007820 */ /* 0x000fcc0000400000 */
[----:B------:R-:W0:Y:S01]  /*2a060*/  MUFU.EX2 R0, R0 ;  /* 0x0000000000007308 */ /* 0x000e220000000800 */
[----:B------:R-:W-:Y:S01]  /*2a070*/  FADD R2, R13, -R12 ;  /* 0x8000000c0d027221 */ /* 0x000fe20000000000 */
[C---:B--2---:R-:W-:Y:S01]  /*2a080*/  HMMA.16816.F32.BF16 R8, R4.reuse, R14, R8 ;  /* 0x0000000e0408723c */ /* 0x044fe20000041808 */
[----:B------:R-:W2:Y:S01]  /*2a090*/  LDL.LU.64 R14, [R1+0x10e8] ;  /* 0x0010e800010e7983 */ /* 0x000ea20000300a00 */
[----:B0-----:R-:W-:Y:S02]  /*2a0a0*/  STL [R1+0x4a8], R0 ;  /* 0x0004a80001007387 */ /* 0x001fe40000100800 */
[----:B------:R-:W2:Y:S11]  /*2a0b0*/  LDL.LU.64 R12, [R1+0x10e0] ;  /* 0x0010e000010c7983 */ /* 0x000eb60000300a00 */
[----:B------:R-:W-:Y:S08]  /*2a0c0*/  @!UPT UIADD3 URZ, URZ, URZ, URZ ;  /* 0x0000003f3f3ff290 */ /* 0x000ff0000fffe03f */
[----:B------:R-:W-:Y:S01]  /*2a0d0*/  STL.64 [R1+0x3e0], R8 ;  /* 0x0003e00801007387 */ /* 0x000fe20000100a00 */
[----:B------:R0:W-:Y:S03]  /*2a0e0*/  STL.64 [R1+0x3e8], R10 ;  /* 0x0003e80a01007387 */ /* 0x0001e60000100a00 */
[----:B0-----:R-:W3:Y:S01]  /*2a0f0*/  LDL.LU R10, [R1+0x148] ;  /* 0x00014800010a7983 */ /* 0x001ee20000300800 */
[----:B------:R-:W3:Y:S01]  /*2a100*/  LDL.LU R11, [R1+0x14c] ;  /* 0x00014c00010b7983 */ /* 0x000ee20000300800 */
[----:B--2---:R-:W-:Y:S02]  /*2a110*/  HMMA.16816.F32.BF16 R12, R4, R18, R12 ;  /* 0x00000012040c723c */ /* 0x004fe4000004180c */
[----:B------:R-:W2:Y:S01]  /*2a120*/  LDL.LU.64 R18, [R1+0x10d8] ;  /* 0x0010d80001127983 */ /* 0x000ea20000300a00 */
[----:B------:R-:W-:-:S06]  /*2a130*/  FMUL R0, R2, 1.4426950216293334961 ;  /* 0x3fb8aa3b02007820 */ /* 0x000fcc0000400000 */
[----:B------:R-:W0:Y:S01]  /*2a140*/  MUFU.EX2 R0, R0 ;  /* 0x0000000000007308 */ /* 0x000e220000000800 */
[----:B------:R-:W-:Y:S01]  /*2a150*/  FADD R2, R17, -R3 ;  /* 0x8000000311027221 */ /* 0x000fe20000000000 */
[----:B0-----:R-:W-:Y:S01]  /*2a160*/  STL [R1+0x47c], R0 ;  /* 0x00047c0001007387 */ /* 0x001fe20000100800 */
[----:B------:R-:W5:Y:S11]  /*2a170*/  LDL.LU.64 R16, [R1+0x10d0] ;  /* 0x0010d00001107983 */ /* 0x000f760000300a00 */
[----:B------:R0:W-:Y:S02]  /*2a180*/  STL.64 [R1+0x3d0], R12 ;  /* 0x0003d00c01007387 */ /* 0x0001e40000100a00 */
[----:B------:R2:W-:Y:S01]  /*2a190*/  STL.64 [R1+0x3d8], R14 ;  /* 0x0003d80e01007387 */ /* 0x0005e20000100a00 */
[----:B0-----:R-:W4:Y:S01]  /*2a1a0*/  LDL.LU R13, [R1+0x628] ;  /* 0x00062800010d7983 */ /* 0x001f220000300800 */
[----:B--2---:R-:W-:Y:S01]  /*2a1b0*/  MOV R14, R18 ;  /* 0x00000012000e7202 */ /* 0x004fe20000000f00 */
[----:B------:R-:W-:-:S02]  /*2a1c0*/  IMAD.MOV.U32 R15, RZ, RZ, R19 ;  /* 0x000000ffff0f7224 */ /* 0x000fc400078e0013 */
[----:B------:R-:W5:Y:S01]  /*2a1d0*/  LDL.LU R18, [R1+0x10c8] ;  /* 0x0010c80001127983 */ /* 0x000f620000300800 */
[----:B------:R-:W5:Y:S02]  /*2a1e0*/  LDL.LU R19, [R1+0x10c4] ;  /* 0x0010c40001137983 */ /* 0x000f640000300800 */
[----:B------:R-:W-:-:S06]  /*2a1f0*/  FMUL R0, R2, 1.4426950216293334961 ;  /* 0x3fb8aa3b02007820 */ /* 0x000fcc0000400000 */
[----:B------:R-:W0:Y:S01]  /*2a200*/  MUFU.EX2 R0, R0 ;  /* 0x0000000000007308 */ /* 0x000e220000000800 */
[----:B------:R1:W-:Y:S01]  /*2a210*/  STL.64 [R1+0x10a8], R14 ;  /* 0x0010a80e01007387 */ /* 0x0003e20000100a00 */
[----:B---3--:R-:W-:Y:S01]  /*2a220*/  FADD R2, R21, -R3 ;  /* 0x8000000315027221 */ /* 0x008fe20000000000 */
[----:B-1----:R-:W-:Y:S01]  /*2a230*/  MOV R14, R28 ;  /* 0x0000001c000e7202 */ /* 0x002fe20000000f00 */
[----:B------:R-:W-:Y:S01]  /*2a240*/  IMAD.MOV.U32 R15, RZ, RZ, R20 ;  /* 0x000000ffff0f7224 */ /* 0x000fe200078e0014 */
[----:B----4-:R1:W-:Y:S01]  /*2a250*/  STL [R1+0x10a0], R13 ;  /* 0x0010a00d01007387 */ /* 0x0103e20000100800 */
[----:B------:R-:W2:Y:S03]  /*2a260*/  LDL.LU R12, [R1+0x10] ;  /* 0x00001000010c7983 */ /* 0x000ea60000300800 */
[----:B-1----:R-:W2:Y:S01]  /*2a270*/  LDL.LU R13, [R1+0x14] ;  /* 0x00001400010d7983 */ /* 0x002ea20000300800 */
[----:B------:R-:W3:Y:S01]  /*2a280*/  LDL.LU R28, [R1+0x10c0] ;  /* 0x0010c000011c7983 */ /* 0x000ee20000300800 */
[----:B-----5:R-:W-:Y:S02]  /*2a290*/  HMMA.16816.F32.BF16 R16, R4, R22, R16 ;  /* 0x000000160410723c */ /* 0x020fe40000041810 */
[----:B------:R-:W4:Y:S01]  /*2a2a0*/  LDL.LU.64 R22, [R1+0x10b8] ;  /* 0x0010b80001167983 */ /* 0x000f220000300a00 */
[----:B0-----:R0:W-:Y:S02]  /*2a2b0*/  STL [R1+0x478], R0 ;  /* 0x0004780001007387 */ /* 0x0011e40000100800 */
[----:B------:R-:W4:Y:S02]  /*2a2c0*/  LDL.LU.64 R20, [R1+0x10b0] ;  /* 0x0010b00001147983 */ /* 0x000f240000300a00 */
[----:B0-----:R-:W-:-:S02]  /*2a2d0*/  FMUL R0, R2, 1.4426950216293334961 ;  /* 0x3fb8aa3b02007820 */ /* 0x001fc40000400000 */
[----:B------:R-:W-:-:S04]  /*2a2e0*/  FADD R2, R25, -R3 ;  /* 0x8000000319027221 */ /* 0x000fc80000000000 */
[----:B------:R-:W0:Y:S10]  /*2a2f0*/  MUFU.EX2 R0, R0 ;  /* 0x0000000000007308 */ /* 0x000e340000000800 */
[----:B------:R-:W-:Y:S01]  /*2a300*/  STL.64 [R1+0x3b0], R16 ;  /* 0x0003b01001007387 */ /* 0x000fe20000100a00 */
[----:B------:R1:W-:Y:S03]  /*2a310*/  STL.64 [R1+0x3b8], R18 ;  /* 0x0003b81201007387 */ /* 0x0003e60000100a00 */
[----:B-1----:R-:W5:Y:S01]  /*2a320*/  LDL.LU R19, [R1+0x634] ;  /* 0x0006340001137983 */ /* 0x002f620000300800 */
[C---:B--2---:R-:W-:Y:S03]  /*2a330*/  HMMA.16816.F32.BF16 R24, R4.reuse, R26, R12 ;  /* 0x0000001a0418723c */ /* 0x044fe6000004180c */
[----:B0-----:R-:W-:Y:S05]  /*2a340*/  STL [R1+0x474], R0 ;  /* 0x0004740001007387 */ /* 0x001fea0000100800 */
[----:B----4-:R-:W-:Y:S01]  /*2a350*/  HMMA.16816.F32.BF16 R20, R4, R10, R20 ;  /* 0x0000000a0414723c */ /* 0x010fe20000041814 */
[----:B---3--:R-:W0:Y:S04]  /*2a360*/  LDSM.16.M88.4 R8, [R28+0x20080] ;  /* 0x020080001c08783b */ /* 0x008e280000000200 */
[----:B0-----:R-:W-:Y:S11]  /*2a370*/  STL [R1+0x1078], R11 ;  /* 0x0010780b01007387 */ /* 0x001ff60000100800 */
[----:B------:R-:W-:Y:S07]  /*2a380*/  @!UPT UIADD3 URZ, URZ, URZ, URZ ;  /* 0x0000003f3f3ff290 */ /* 0x000fee000fffe03f */
[----:B------:R-:W-:Y:S02]  /*2a390*/  STL.64 [R1+0x390], R20 ;  /* 0x0003901401007387 */ /* 0x000fe40000100a00 */
[----:B------:R0:W-:Y:S02]  /*2a3a0*/  STL.64 [R1+0x398], R22 ;  /* 0x0003981601007387 */ /* 0x0001e40000100a00 */
[----:B0-----:R-:W2:Y:S01]  /*2a3b0*/  LDL.LU R22, [R1+0x638] ;  /* 0x0006380001167983 */ /* 0x001ea20000300800 */
[----:B------:R-:W3:Y:S02]  /*2a3c0*/  LDL.LU.64 R14, [R1+0x10a8] ;  /* 0x0010a800010e7983 */ /* 0x000ee40000300a00 */
[----:B------:R-:W4:Y:S02]  /*2a3d0*/  LDL.LU R13, [R1+0x10a0] ;  /* 0x0010a000010d7983 */ /* 0x000f240000300800 */
[----:B------:R-:W-:Y:S01]  /*2a3e0*/  STL.64 [R1+0x10], R24 ;  /* 0x0000101801007387 */ /* 0x000fe20000100a00 */
[----:B------:R0:W-:Y:S04]  /*2a3f0*/  STL.64 [R1+0x18], R26 ;  /* 0x0000181a01007387 */ /* 0x0001e80000100a00 */
[----:B0-----:R-:W3:Y:S01]  /*2a400*/  LDL.LU.64 R26, [R1+0x1098] ;  /* 0x00109800011a7983 */ /* 0x001ee20000300a00 */
[----:B------:R-:W3:Y:S02]  /*2a410*/  LDL.LU.64 R24, [R1+0x1090] ;  /* 0x0010900001187983 */ /* 0x000ee40000300a00 */
[----:B------:R-:W2:Y:S02]  /*2a420*/  LDL.LU R23, [R1+0x648] ;  /* 0x0006480001177983 */ /* 0x000ea40000300800 */
[----:B------:R-:W-:-:S02]  /*2a430*/  FMUL R0, R2, 1.4426950216293334961 ;  /* 0x3fb8aa3b02007820 */ /* 0x000fc40000400000 */
[--C-:B------:R-:W-:Y:S02]  /*2a440*/  FADD R2, R29, -R3.reuse ;  /* 0x800000031d027221 */ /* 0x100fe40000000000 */
[----:B------:R0:W1:Y:S02]  /*2a450*/  MUFU.EX2 R29, R0 ;  /* 0x00000000001d7308 */ /* 0x0000640000000800 */
[----:B0-----:R-:W-:Y:S02]  /*2a460*/  FMUL R0, R2, 1.4426950216293334961 ;  /* 0x3fb8aa3b02007820 */ /* 0x001fe40000400000 */
[----:B----4-:R-:W-:Y:S02]  /*2a470*/  FADD R2, R13, -R3 ;  /* 0x800000030d027221 */ /* 0x010fe40000000000 */
[----:B---3--:R-:W-:Y:S01]  /*2a480*/  HMMA.16816.F32.BF16 R12, R4, R14, R24 ;  /* 0x0000000e040c723c */ /* 0x008fe20000041818 */
[----:B--2---:R0:W-:Y:S04]  /*2a490*/  STL.64 [R1+0x1080], R22 ;  /* 0x0010801601007387 */ /* 0x0041e80000100a00 */
[----:B0-----:R-:W2:Y:S01]  /*2a4a0*/  LDL.LU R22, [R1+0x68] ;  /* 0x0000680001167983 */ /* 0x001ea20000300800 */
[----:B------:R-:W2:Y:S02]  /*2a4b0*/  LDL.LU R23, [R1+0x6c] ;  /* 0x00006c0001177983 */ /* 0x000ea40000300800 */
[----:B-1----:R-:W-:Y:S02]  /*2a4c0*/  STL [R1+0x470], R29 ;  /* 0x0004701d01007387 */ /* 0x002fe40000100800 */
[----:B------:R-:W3:Y:S11]  /*2a4d0*/  LDL.LU R26, [R1+0x58] ;  /* 0x00005800011a7983 */ /* 0x000ef60000300800 */
[----:B------:R-:W-:Y:S02]  /*2a4e0*/  @!UPT UIADD3 URZ, URZ, URZ, URZ ;  /* 0x0000003f3f3ff290 */ /* 0x000fe4000fffe03f */
[----:B------:R-:W-:Y:S01]  /*2a4f0*/  STL.64 [R1+0x3c0], R12 ;  /* 0x0003c00c01007387 */ /* 0x000fe20000100a00 */
[----:B------:R-:W-:Y:S02]  /*2a500*/  STL.64 [R1+0x3c8], R14 ;  /* 0x0003c80e01007387 */ /* 0x000fe40000100a00 */
[----:B------:R-:W3:Y:S02]  /*2a510*/  LDL.LU R27, [R1+0x5c] ;  /* 0x00005c00011b7983 */ /* 0x000ee40000300800 */
[----:B------:R-:W0:Y:S01]  /*2a520*/  LDSM.16.M88.4 R12, [R28+0x20880] ;  /* 0x020880001c0c783b */ /* 0x000e220000000200 */
[----:B---3--:R1:W-:Y:S03]  /*2a530*/  STL.64 [R1+0x1088], R26 ;  /* 0x0010881a01007387 */ /* 0x0083e60000100a00 */
[----:B------:R-:W2:Y:S02]  /*2a540*/  LDL.LU R24, [R1+0x40] ;  /* 0x0000400001187983 */ /* 0x000ea40000300800 */
[----:B------:R-:W2:Y:S01]  /*2a550*/  LDL.LU R25, [R1+0x44] ;  /* 0x0000440001197983 */ /* 0x000ea20000300800 */
[----:B-1----:R-:W2:Y:S01]  /*2a560*/  LDL.LU R26, [R1+0x48] ;  /* 0x00004800011a7983 */ /* 0x002ea20000300800 */
[----:B------:R-:W2:Y:S01]  /*2a570*/  LDL.LU R27, [R1+0x4c] ;  /* 0x00004c00011b7983 */ /* 0x000ea20000300800 */
[----:B------:R1:W3:Y:S01]  /*2a580*/  MUFU.EX2 R11, R0 ;  /* 0x00000000000b7308 */ /* 0x0002e20000000800 */
[----:B0-----:R-:W-:Y:S02]  /*2a590*/  STL [R1+0x1008], R15 ;  /* 0x0010080f01007387 */ /* 0x001fe40000100800 */
[----:B-1----:R-:W-:-:S02]  /*2a5a0*/  FMUL R0, R2, 1.4426950216293334961 ;  /* 0x3fb8aa3b02007820 */ /* 0x002fc40000400000 */
[----:B-----5:R-:W-:Y:S01]  /*2a5b0*/  FADD R2, R19, -R3 ;  /* 0x8000000313027221 */ /* 0x020fe20000000000 */
[----:B---3--:R-:W-:Y:S01]  /*2a5c0*/  STL [R1+0x45c], R11 ;  /* 0x00045c0b01007387 */ /* 0x008fe20000100800 */
[----:B--2---:R-:W-:Y:S03]  /*2a5d0*/  HMMA.16816.F32.BF16 R20, R4, R22, R24 ;  /* 0x000000160414723c */ /* 0x004fe60000041818 */
[----:B------:R-:W2:Y:S11]  /*2a5e0*/  LDL.LU.64 R26, [R1+0x1088] ;  /* 0x00108800011a7983 */ /* 0x000eb60000300a00 */
[----:B------:R-:W-:Y:S09]  /*2a5f0*/  @!UPT UIADD3 URZ, URZ, URZ, URZ ;  /* 0x0000003f3f3ff290 */ /* 0x000ff2000fffe03f */
[----:B------:R-:W-:Y:S01]  /*2a600*/  STL.64 [R1+0x3a0], R20 ;  /* 0x0003a01401007387 */ /* 0x000fe20000100a00 */
[----:B------:R0:W-:Y:S03]  /*2a610*/  STL.64 [R1+0x3a8], R22 ;  /* 0x0003a81601007387 */ /* 0x0001e60000100a00 */
[----:B0-----:R-:W3:Y:S01]  /*2a620*/  LDL.LU.64 R22, [R1+0x1080] ;  /* 0x0010800001167983 */ /* 0x001ee20000300a00 */
[----:B------:R-:W4:Y:S02]  /*2a630*/  LDL R18, [R1+0x47c] ;  /* 0x00047c0001127983 */ /* 0x000f240000100800 */
[----:B------:R-:W4:Y:S02]  /*2a640*/  LDL R19, [R1+0x4a8] ;  /* 0x0004a80001137983 */ /* 0x000f240000100800 */
[----:B------:R-:W5:Y:S01]  /*2a650*/  LDL R16, [R1+0x4b0] ;  /* 0x0004b00001107983 */ /* 0x000f620000100800 */
[----:B------:R-:W0:Y:S02]  /*2a660*/  MUFU.EX2 R17, R0 ;  /* 0x0000000000117308 */ /* 0x000e240000000800 */
[----:B0-----:R-:W-:Y:S04]  /*2a670*/  STL [R1+0x458], R17 ;  /* 0x0004581101007387 */ /* 0x001fe80000100800 */
[----:B----4-:R0:W-:Y:S01]  /*2a680*/  STL.64 [R1+0x1018], R18 ;  /* 0x0010181201007387 */ /* 0x0101e20000100a00 */
[----:B-----5:R-:W-:Y:S03]  /*2a690*/  STL.64 [R1+0x1010], R16 ;  /* 0x0010101001007387 */ /* 0x020fe60000100a00 */
[----:B0-----:R-:W4:Y:S01]  /*2a6a0*/  LDL.LU R18, [R1+0xc8] ;  /* 0x0000c80001127983 */ /* 0x001f220000300800 */
[----:B------:R-:W4:Y:S03]  /*2a6b0*/  LDL.LU R19, [R1+0xcc] ;  /* 0x0000cc0001137983 */ /* 0x000f260000300800 */
[----:B----4-:R0:W-:Y:S04]  /*2a6c0*/  STL.64 [R1+0x1030], R18 ;  /* 0x0010301201007387 */ /* 0x0101e80000100a00 */
[----:B0-----:R-:W4:Y:S01]  /*2a6d0*/  LDL.LU R18, [R1+0xd8] ;  /* 0x0000d80001127983 */ /* 0x001f220000300800 */
[----:B------:R-:W4:Y:S03]  /*2a6e0*/  LDL.LU R19, [R1+0xdc] ;  /* 0x0000dc0001137983 */ /* 0x000f260000300800 */
[----:B----4-:R0:W-:Y:S04]  /*2a6f0*/  STL.64 [R1+0x1048], R18 ;  /* 0x0010481201007387 */ /* 0x0101e80000100a00 */
[----:B0-----:R-:W4:Y:S01]  /*2a700*/  LDL.LU R18, [R1+0xe8] ;  /* 0x0000e80001127983 */ /* 0x001f220000300800 */
[----:B------:R-:W4:Y:S03]  /*2a710*/  LDL.LU R19, [R1+0xec] ;  /* 0x0000ec0001137983 */ /* 0x000f260000300800 */
[----:B----4-:R0:W-:Y:S01]  /*2a720*/  STL.64 [R1+0x1060], R18 ;  /* 0x0010601201007387 */ /* 0x0101e20000100a00 */
[----:B------:R-:W2:Y:S02]  /*2a730*/  LDL.LU R16, [R1+0x30] ;  /* 0x0000300001107983 */ /* 0x000ea40000300800 */
[----:B------:R-:W2:Y:S01]  /*2a740*/  LDL.LU R17, [R1+0x34] ;  /* 0x0000340001117983 */ /* 0x000ea20000300800 */
[----:B0-----:R-:W2:Y:S01]  /*2a750*/  LDL.LU R18, [R1+0x38] ;  /* 0x0000380001127983 */ /* 0x001ea20000300800 */
[----:B------:R-:W2:Y:S02]  /*2a760*/  LDL.LU R19, [R1+0x3c] ;  /* 0x00003c0001137983 */ /* 0x000ea40000300800 */
[----:B------:R-:W-:-:S04]  /*2a770*/  FMUL R0, R2, 1.4426950216293334961 ;  /* 0x3fb8aa3b02007820 */ /* 0x000fc80000400000 */
[----:B------:R0:W1:Y:S01]  /*2a780*/  MUFU.EX2 R15, R0 ;  /* 0x00000000000f7308 */ /* 0x0000620000000800 */
[--C-:B---3--:R-:W-:Y:S02]  /*2a790*/  FADD R2, R22, -R3.reuse ;  /* 0x8000000316027221 */ /* 0x108fe40000000000 */
[----:B0-----:R-:W-:Y:S01]  /*2a7a0*/  FADD R0, R23, -R3 ;  /* 0x8000000317007221 */ /* 0x001fe20000000000 */
[----:B--2---:R-:W-:Y:S01]  /*2a7b0*/  HMMA.16816.F32.BF16 R24, R4, R26, R16 ;  /* 0x0000001a0418723c */ /* 0x004fe20000041810 */
[----:B------:R-:W2:Y:S11]  /*2a7c0*/  LDL.LU R18, [R1+0xf8] ;  /* 0x0000f80001127983 */ /* 0x000eb60000300800 */
[----:B------:R-:W-:Y:S11]  /*2a7d0*/  @!UPT UIADD3 URZ, URZ, URZ, URZ ;  /* 0x0000003f3f3ff290 */ /* 0x000ff6000fffe03f */
[----:B------:R0:W-:Y:S01]  /*2a7e0*/  STL.64 [R1+0x380], R24 ;  /* 0x0003801801007387 */ /* 0x0001e20000100a00 */
[----:B------:R3:W-:Y:S02]  /*2a7f0*/  STL.64 [R1+0x388], R26 ;  /* 0x0003881a01007387 */ /* 0x0007e40000100a00 */
[----:B------:R-:W2:Y:S02]  /*2a800*/  LDL.LU R19, [R1+0xfc] ;  /* 0x0000fc0001137983 */ /* 0x000ea40000300800 */
[----:B------:R-:W4:Y:S01]  /*2a810*/  LDL R16, [R1+0x4bc] ;  /* 0x0004bc0001107983 */ /* 0x000f220000100800 */
[----:B------:R-:W5:Y:S04]  /*2a820*/  LDL R17, [R1+0x474] ;  /* 0x0004740001117983 */ /* 0x000f680000100800 */
[----:B0-----:R-:W4:Y:S04]  /*2a830*/  LDL R24, [R1+0x4c0] ;  /* 0x0004c00001187983 */ /* 0x001f280000100800 */
[----:B------:R-:W5:Y:S04]  /*2a840*/  LDL R25, [R1+0x478] ;  /* 0x0004780001197983 */ /* 0x000f680000100800 */
[----:B---3--:R-:W3:Y:S04]  /*2a850*/  LDL R26, [R1+0x4b4] ;  /* 0x0004b400011a7983 */ /* 0x008ee80000100800 */
[----:B------:R-:W3:Y:S01]  /*2a860*/  LDL R27, [R1+0x4b8] ;  /* 0x0004b800011b7983 */ /* 0x000ee20000100800 */
[----:B------:R-:W2:Y:S02]  /*2a870*/  LDL.LU R20, [R1] ;  /* 0x0000000001147983 */ /* 0x000ea40000300800 */
[----:B------:R-:W2:Y:S02]  /*2a880*/  LDL.LU R21, [R1+0x4] ;  /* 0x0000040001157983 */ /* 0x000ea40000300800 */
[----:B------:R-:W2:Y:S01]  /*2a890*/  LDL.LU R22, [R1+0x8] ;  /* 0x0000080001167983 */ /* 0x000ea20000300800 */
[----:B------:R-:W2:Y:S01]  /*2a8a0*/  LDL.LU R23, [R1+0xc] ;  /* 0x00000c0001177983 */ /* 0x000ea20000300800 */
[----:B-1----:R-:W-:Y:S02]  /*2a8b0*/  STL [R1+0x454], R15 ;  /* 0x0004540f01007387 */ /* 0x002fe40000100800 */
[----:B------:R-:W-:Y:S02]  /*2a8c0*/  STL.64 [R1+0x1028], R14 ;  /* 0x0010280e01007387 */ /* 0x000fe40000100a00 */
[----:B------:R0:W-:Y:S02]  /*2a8d0*/  STL.64 [R1+0x1020], R12 ;  /* 0x0010200c01007387 */ /* 0x0001e40000100a00 */
        /* <DEDUP_REMOVED lines=22> */
[----:B------:R-:W-:Y:S01]  /*2aa40*/  FMUL R2, R2, 1.4426950216293334961 ;  /* 0x3fb8aa3b02027820 */ /* 0x000fe20000400000 */
[----:B----4-:R-:W-:-:S02]  /*2aa50*/  F2FP.BF16.PACK_AB R24, R16, R24 ;  /* 0x000000181018723e */ /* 0x010fc400000010ff */
[----:B-----5:R-:W-:-:S03]  /*2aa60*/  F2FP.BF16.PACK_AB R25, R17, R25 ;  /* 0x000000191119723e */ /* 0x020fc600000010ff */
[----:B------:R-:W0:Y:S01]  /*2aa70*/  MUFU.EX2 R2, R2 ;  /* 0x0000000200027308 */ /* 0x000e220000000800 */
[----:B---3--:R-:W-:Y:S01]  /*2aa80*/  F2FP.BF16.PACK_AB R26, R26, R27 ;  /* 0x0000001b1a1a723e */ /* 0x008fe200000010ff */
[----:B------:R-:W-:Y:S01]  /*2aa90*/  FMUL R0, R0, 1.4426950216293334961 ;  /* 0x3fb8aa3b00007820 */ /* 0x000fe20000400000 */
[----:B------:R-:W-:Y:S01]  /*2aaa0*/  F2FP.BF16.PACK_AB R27, R11, R29 ;  /* 0x0000001d0b1b723e */ /* 0x000fe200000010ff */
[----:B------:R-:W-:Y:S04]  /*2aab0*/  STL [R1+0xac4], R3 ;  /* 0x000ac40301007387 */ /* 0x000fe80000100800 */
[----:B------:R1:W3:Y:S02]  /*2aac0*/  MUFU.EX2 R29, R0 ;  /* 0x00000000001d7308 */ /* 0x0002e40000000800 */
[----:B------:R-:W-:Y:S01]  /*2aad0*/  HMMA.16816.F32.BF16 R20, R24, R8, R20 ;  /* 0x000000081814723c */ /* 0x000fe20000041814 */
[----:B0-----:R-:W-:Y:S01]  /*2aae0*/  STL [R1+0x450], R2 ;  /* 0x0004500201007387 */ /* 0x001fe20000100800 */
[----:B------:R-:W4:Y:S02]  /*2aaf0*/  LDL.LU R11, [R1+0x1078] ;  /* 0x00107800010b7983 */ /* 0x000f240000300800 */
[----:B-1----:R-:W5:Y:S04]  /*2ab00*/  LDL R0, [R1+0x4ac] ;  /* 0x0004ac0001007983 */ /* 0x002f680000100800 */
[C---:B--2---:R-:W-:Y:S01]  /*2ab10*/  HMMA.16816.F32.BF16 R16, R4.reuse, R18, R12 ;  /* 0x000000120410723c */ /* 0x044fe2000004180c */
[----:B------:R-:W2:Y:S01]  /*2ab20*/  LDL.LU.64 R14, [R1+0x1070] ;  /* 0x00107000010e7983 */ /* 0x000ea20000300a00 */
[----:B------:R-:W2:Y:S11]  /*2ab30*/  LDL.LU.64 R12, [R1+0x1068] ;  /* 0x00106800010c7983 */ /* 0x000eb60000300a00 */
[----:B------:R-:W-:Y:S10]  /*2ab40*/  @!UPT UIADD3 URZ, URZ, URZ, URZ ;  /* 0x0000003f3f3ff290 */ /* 0x000ff4000fffe03f */
[----:B------:R2:W-:Y:S01]  /*2ab50*/  STL.64 [R1+0x1a0], R16 ;  /* 0x0001a01001007387 */ /* 0x0005e20000100a00 */
[----:B------:R-:W-:Y:S01]  /*2ab60*/  MOV R9, R18 ;  /* 0x0000001200097202 */ /* 0x000fe20000000f00 */
[----:B------:R-:W-:Y:S02]  /*2ab70*/  IMAD.MOV.U32 R8, RZ, RZ, R19 ;  /* 0x000000ffff087224 */ /* 0x000fe400078e0013 */
[----:B------:R-:W2:Y:S02]  /*2ab80*/  LDL.LU.64 R18, [R1+0x1060] ;  /* 0x0010600001127983 */ /* 0x000ea40000300a00 */
        /* <DEDUP_REMOVED lines=15> */
[----:B------:R-:W2:Y:S01]  /*2ac80*/  LDL.LU.64 R14, [R1+0x1028] ;  /* 0x00102800010e7983 */ /* 0x000ea20000300a00 */
[----:B------:R-:W2:Y:S02]  /*2ac90*/  LDL.LU.64 R12, [R1+0x1020] ;  /* 0x00102000010c7983 */ /* 0x000ea40000300a00 */
[----:B------:R-:W2:Y:S02]  /*2aca0*/  LDL.LU.64 R18, [R1+0x1018] ;  /* 0x0010180001127983 */ /* 0x000ea40000300a00 */
[----:B------:R-:W5:Y:S11]  /*2acb0*/  LDL.LU.64 R16, [R1+0x1010] ;  /* 0x0010100001107983 */ /* 0x000f760000300a00 */
[----:B------:R-:W-:Y:S05]  /*2acc0*/  @!UPT UIADD3 URZ, URZ, URZ, URZ ;  /* 0x0000003f3f3ff290 */ /* 0x000fea000fffe03f */
[----:B------:R0:W-:Y:S01]  /*2acd0*/  STL.64 [R1+0x360], R4 ;  /* 0x0003600401007387 */ /* 0x0001e20000100a00 */
[----:B------:R1:W-:Y:S01]  /*2ace0*/  STL [R1+0x368], R6 ;  /* 0x0003680601007387 */ /* 0x0003e20000100800 */
[----:B------:R-:W-:Y:S02]  /*2acf0*/  MOV R3, R7 ;  /* 0x0000000700037202 */ /* 0x000fe40000000f00 */
[----:B0-----:R-:W4:Y:S01]  /*2ad00*/  LDL.LU R4, [R1+0x70] ;  /* 0x0000700001047983 */ /* 0x001f220000300800 */
[----:B------:R-:W4:Y:S02]  /*2ad10*/  LDL.LU R5, [R1+0x74] ;  /* 0x0000740001057983 */ /* 0x000f240000300800 */
[----:B-1----:R-:W4:Y:S02]  /*2ad20*/  LDL.LU R6, [R1+0x78] ;  /* 0x0000780001067983 */ /* 0x002f240000300800 */
[----:B------:R-:W4:Y:S01]  /*2ad30*/  LDL.LU R7, [R1+0x7c] ;  /* 0x00007c0001077983 */ /* 0x000f220000300800 */
[----:B------:R-:W-:Y:S01]  /*2ad40*/  STL [R1+0xd90], R3 ;  /* 0x000d900301007387 */ /* 0x000fe20000100800 */
[----:B------:R-:W-:Y:S02]  /*2ad50*/  STL [R1+0xfbc], R24 ;  /* 0x000fbc1801007387 */ /* 0x000fe40000100800 */
[----:B------:R-:W-:Y:S02]  /*2ad60*/  STL [R1+0xfb8], R25 ;  /* 0x000fb81901007387 */ /* 0x000fe40000100800 */
[----:B------:R-:W-:Y:S01]  /*2ad70*/  STL [R1+0xfb4], R26 ;  /* 0x000fb41a01007387 */ /* 0x000fe20000100800 */
[----:B------:R-:W-:Y:S01]  /*2ad80*/  STL [R1+0xfb0], R27 ;  /* 0x000fb01b01007387 */ /* 0x000fe20000100800 */
[----:B--2---:R-:W-:-:S02]  /*2ad90*/  F2FP.BF16.PACK_AB R18, R18, R19 ;  /* 0x000000131212723e */ /* 0x004fc400000010ff */
[----:B-----5:R-:W-:Y:S02]  /*2ada0*/  F2FP.BF16.PACK_AB R16, R0, R16 ;  /* 0x000000100010723e */ /* 0x020fe400000010ff */
[----:B------:R-:W-:Y:S01]  /*2adb0*/  F2FP.BF16.PACK_AB R17, R15, R17 ;  /* 0x000000110f11723e */ /* 0x000fe200000010ff */
[----:B---3--:R-:W-:Y:S01]  /*2adc0*/  F2FP.BF16.PACK_AB R19, R29, R2 ;  /* 0x000000021d13723e */ /* 0x008fe200000010ff */
[----:B------:R-:W2:Y:S01]  /*2add0*/  LDL.LU R15, [R1+0x1008] ;  /* 0x00100800010f7983 */ /* 0x000ea20000300800 */
[----:B------:R-:W-:Y:S02]  /*2ade0*/  STL [R1+0xc80], R29 ;  /* 0x000c801d01007387 */ /* 0x000fe40000100800 */
[----:B------:R-:W-:Y:S03]  /*2adf0*/  STL.64 [R1+0xe78], R8 ;  /* 0x000e780801007387 */ /* 0x000fe60000100a00 */
[----:B----4-:R-:W-:Y:S01]  /*2ae00*/  HMMA.16816.F32.BF16 R20, R16, R10, R20 ;  /* 0x0000000a1014723c */ /* 0x010fe20000041814 */
[----:B------:R-:W-:Y:S07]  /*2ae10*/  LDSM.16.M88.4 R8, [R28+0x21880] ;  /* 0x021880001c08783b */ /* 0x000fee0000000200 */
[----:B------:R-:W-:Y:S01]  /*2ae20*/  HMMA.16816.F32.BF16 R4, R24, R12, R4 ;  /* 0x0000000c1804723c */ /* 0x000fe20000041804 */
[----:B------:R-:W0:Y:S11]  /*2ae30*/  LDSM.16.M88.4 R24, [R28+0x21080] ;  /* 0x021080001c18783b */ /* 0x000e360000000200 */
[----:B------:R-:W-:Y:S03]  /*2ae40*/  @!UPT UIADD3 URZ, URZ, URZ, URZ ;  /* 0x0000003f3f3ff290 */ /* 0x000fe6000fffe03f */
[----:B------:R-:W-:Y:S01]  /*2ae50*/  STL.64 [R1+0x590], R20 ;  /* 0x0005901401007387 */ /* 0x000fe20000100a00 */
[----:B------:R-:W-:Y:S02]  /*2ae60*/  STL.64 [R1+0x598], R22 ;  /* 0x0005981601007387 */ /* 0x000fe40000100a00 */
[----:B------:R-:W-:Y:S01]  /*2ae70*/  LDSM.16.M88.4 R20, [R28+0x27880] ;  /* 0x027880001c14783b */ /* 0x000fe20000000200 */
[----:B0-----:R-:W-:-:S03]  /*2ae80*/  MOV R12, R27 ;  /* 0x0000001b000c7202 */ /* 0x001fc60000000f00 */
[----:B------:R-:W-:Y:S01]  /*2ae90*/  IMAD.MOV.U32 R13, RZ, RZ, R26 ;  /* 0x000000ffff0d7224 */ /* 0x000fe200078e001a */
[----:B------:R-:W-:Y:S01]  /*2aea0*/  MOV R3, R25 ;  /* 0x0000001900037202 */ /* 0x000fe20000000f00 */
[----:B------:R-:W-:Y:S01]  /*2aeb0*/  IMAD.MOV.U32 R29, RZ, RZ, R24 ;  /* 0x000000ffff1d7224 */ /* 0x000fe200078e0018 */
[----:B------:R-:W-:Y:S02]  /*2aec0*/  STL [R1+0xfcc], R12 ;  /* 0x000fcc0c01007387 */ /* 0x000fe40000100800 */
[----:B------:R-:W-:Y:S02]  /*2aed0*/  STL [R1+0xfc8], R13 ;  /* 0x000fc80d01007387 */ /* 0x000fe40000100800 */
[----:B------:R-:W-:Y:S02]  /*2aee0*/  STL [R1+0xfc4], R3 ;  /* 0x000fc40301007387 */ /* 0x000fe40000100800 */
[----:B------:R-:W-:Y:S02]  /*2aef0*/  STL [R1+0xfc0], R29 ;  /* 0x000fc01d01007387 */ /* 0x000fe40000100800 */
[----:B------:R-:W-:Y:S01]  /*2af00*/  IMAD.MOV.U32 R26, RZ, RZ, R8 ;  /* 0x000000ffff1a7224 */ /* 0x000fe200078e0008 */
[----:B------:R-:W-:Y:S01]  /*2af10*/  STL.64 [R1+0x348], R10 ;  /* 0x0003480a01007387 */ /* 0x000fe20000100a00 */
[----:B------:R-:W-:-:S02]  /*2af20*/  MOV R27, R9 ;  /* 0x00000009001b7202 */ /* 0x000fc40000000f00 */
[----:B------:R-:W0:Y:S03]  /*2af30*/  LDSM.16.M88.4 R8, [R28+0x22080] ;  /* 0x022080001c08783b */ /* 0x000e260000000200 */
[----:B------:R-:W-:Y:S01]  /*2af40*/  STL [R1+0xfd4], R27 ;  /* 0x000fd41b01007387 */ /* 0x000fe20000100800 */
[----:B0-----:R-:W-:Y:S01]  /*2af50*/  IMAD.MOV.U32 R24, RZ, RZ, R8 ;  /* 0x000000ffff187224 */ /* 0x001fe200078e0008 */
[----:B------:R-:W-:Y:S01]  /*2af60*/  MOV R25, R9 ;  /* 0x0000000900197202 */ /* 0x000fe20000000f00 */
[----:B------:R-:W-:Y:S01]  /*2af70*/  IMAD.MOV.U32 R2, RZ, RZ, R10 ;  /* 0x000000ffff027224 */ /* 0x000fe200078e000a */
[----:B------:R-:W-:Y:S02]  /*2af80*/  MOV R0, R11 ;  /* 0x0000000b00007202 */ /* 0x000fe40000000f00 */
[----:B------:R-:W0:Y:S04]  /*2af90*/  LDSM.16.M88.4 R8, [R28+0x22880] ;  /* 0x022880001c08783b */ /* 0x000e280000000200 */
[----:B------:R-:W-:Y:S01]  /*2afa0*/  STL [R1+0xfd0], R26 ;  /* 0x000fd01a01007387 */ /* 0x000fe20000100800 */
[----:B------:R-:W-:Y:S02]  /*2afb0*/  STL [R1+0xfdc], R25 ;  /* 0x000fdc1901007387 */ /* 0x000fe40000100800 */
[----:B------:R-:W-:Y:S02]  /*2afc0*/  STL [R1+0xfd8], R24 ;  /* 0x000fd81801007387 */ /* 0x000fe40000100800 */
[----:B------:R-:W-:Y:S01]  /*2afd0*/  STL [R1+0xd98], R0 ;  /* 0x000d980001007387 */ /* 0x000fe20000100800 */
[----:B------:R-:W-:Y:S01]  /*2afe0*/  STL [R1+0xd94], R2 ;  /* 0x000d940201007387 */ /* 0x000fe20000100800 */
[----:B0-----:R-:W-:-:S03]  /*2aff0*/  IMAD.MOV.U32 R3, RZ, RZ, R8 ;  /* 0x000000ffff037224 */ /* 0x001fc600078e0008 */
[----:B------:R-:W-:Y:S01]  /*2b000*/  STL.64 [R1+0x328], R10 ;  /* 0x0003280a01007387 */ /* 0x000fe20000100a00 */
[----:B------:R-:W-:Y:S02]  /*2b010*/  MOV R29, R9 ;  /* 0x00000009001d7202 */ /* 0x000fe40000000f00 */
[----:B------:R-:W0:Y:S03]  /*2b020*/  LDSM.16.M88.4 R8, [R28+0x23080] ;  /* 0x023080001c08783b */ /* 0x000e260000000200 */
        /* <DEDUP_REMOVED lines=29> */
[----:B------:R-:W0:Y:S04]  /*2b200*/  LDSM.16.M88.4 R8, [R28+0x25880] ;  /* 0x025880001c08783b */ /* 0x000e280000000200 */
[----:B0-----:R-:W-:Y:S01]  /*2b210*/  IMAD.MOV.U32 R26, RZ, RZ, R8 ;  /* 0x000000ffff1a7224 */ /* 0x001fe200078e0008 */
[----:B------:R-:W-:Y:S01]  /*2b220*/  STL.64 [R1+0x2d8], R10 ;  /* 0x0002d80a01007387 */ /* 0x000fe20000100a00 */
[----:B------:R-:W-:Y:S02]  /*2b230*/  MOV R27, R9 ;  /* 0x00000009001b7202 */ /* 0x000fe40000000f00 */
[----:B------:R-:W0:Y:S04]  /*2b240*/  LDSM.16.M88.4 R8, [R28+0x26080] ;  /* 0x026080001c08783b */ /* 0x000e280000000200 */
[----:B0-----:R-:W-:Y:S01]  /*2b250*/  IMAD.MOV.U32 R24, RZ, RZ, R8 ;  /* 0x000000ffff187224 */ /* 0x001fe200078e0008 */
[----:B------:R-:W-:Y:S01]  /*2b260*/  STL.64 [R1+0x2c8], R10 ;  /* 0x0002c80a01007387 */ /* 0x000fe20000100a00 */
[----:B------:R-:W-:-:S02]  /*2b270*/  MOV R25, R9 ;  /* 0x0000000900197202 */ /* 0x000fc40000000f00 */
[----:B------:R-:W0:Y:S01]  /*2b280*/  LDSM.16.M88.4 R8, [R28+0x26880] ;  /* 0x026880001c08783b */ /* 0x000e220000000200 */
[----:B--2---:R-:W-:Y:S03]  /*2b290*/  HMMA.16816.F32.BF16 R4, R16, R14, R4 ;  /* 0x0000000e1004723c */ /* 0x004fe60000041804 */
[----:B0-----:R-:W-:Y:S01]  /*2b2a0*/  IMAD.MOV.U32 R3, RZ, RZ, R8 ;  /* 0x000000ffff037224 */ /* 0x001fe200078e0008 */
[----:B------:R-:W-:Y:S01]  /*2b2b0*/  STL.64 [R1+0x2b8], R10 ;  /* 0x0002b80a01007387 */ /* 0x000fe20000100a00 */
[----:B------:R-:W-:Y:S02]  /*2b2c0*/  MOV R29, R9 ;  /* 0x00000009001d7202 */ /* 0x000fe40000000f00 */
[----:B------:R-:W0:Y:S04]  /*2b2d0*/  LDSM.16.M88.4 R8, [R28+0x27080] ;  /* 0x027080001c08783b */ /* 0x000e280000000200 */
[----:B------:R-:W-:Y:S01]  /*2b2e0*/  STL.64 [R1+0x298], R22 ;  /* 0x0002981601007387 */ /* 0x000fe20000100a00 */
[----:B0-----:R-:W-:Y:S01]  /*2b2f0*/  STL.64 [R1+0x2a8], R10 ;  /* 0x0002a80a01007387 */ /* 0x001fe20000100a00 */
[----:B------:R-:W-:Y:S10]  /*2b300*/  STL.64 [R1+0xe90], R8 ;  /* 0x000e900801007387 */ /* 0x000ff40000100a00 */
[----:B------:R0:W-:Y:S02]  /*2b310*/  STL.64 [R1+0x5a0], R4 ;  /* 0x0005a00401007387 */ /* 0x0001e40000100a00 */
[----:B------:R1:W-:Y:S01]  /*2b320*/  STL.64 [R1+0x5a8], R6 ;  /* 0x0005a80601007387 */ /* 0x0003e20000100a00 */
[----:B0-----:R-:W2:Y:S01]  /*2b330*/  LDL.LU R4, [R1+0x1b0] ;  /* 0x0001b00001047983 */ /* 0x001ea20000300800 */
[----:B------:R-:W2:Y:S02]  /*2b340*/  LDL.LU R5, [R1+0x1b4] ;  /* 0x0001b40001057983 */ /* 0x000ea40000300800 */
[----:B-1----:R-:W3:Y:S02]  /*2b350*/  LDL.LU R6, [R1+0x1b8] ;  /* 0x0001b80001067983 */ /* 0x002ee40000300800 */
[----:B------:R-:W3:Y:S02]  /*2b360*/  LDL.LU R7, [R1+0x1bc] ;  /* 0x0001bc0001077983 */ /* 0x000ee40000300800 */
[----:B------:R-:W-:Y:S01]  /*2b370*/  IMAD.MOV.U32 R8, RZ, RZ, R3 ;  /* 0x000000ffff087224 */ /* 0x000fe200078e0003 */
[----:B------:R-:W-:Y:S01]  /*2b380*/  MOV R9, R29 ;  /* 0x0000001d00097202 */ /* 0x000fe20000000f00 */
[----:B------:R-:W4:Y:S01]  /*2b390*/  LDL.LU R3, [R1+0x1004] ;  /* 0x0010040001037983 */ /* 0x000f220000300800 */
[----:B------:R-:W5:Y:S03]  /*2b3a0*/  LDL.LU R29, [R1+0x1000] ;  /* 0x00100000011d7983 */ /* 0x000f660000300800 */
[----:B------:R0:W-:Y:S02]  /*2b3b0*/  STL.64 [R1+0xea8], R8 ;  /* 0x000ea80801007387 */ /* 0x0001e40000100a00 */
[----:B0-----:R-:W-:Y:S01]  /*2b3c0*/  IMAD.MOV.U32 R8, RZ, RZ, R24 ;  /* 0x000000ffff087224 */ /* 0x001fe200078e0018 */
[----:B------:R-:W-:Y:S01]  /*2b3d0*/  MOV R9, R25 ;  /* 0x0000001900097202 */ /* 0x000fe20000000f00 */
[----:B------:R-:W4:Y:S01]  /*2b3e0*/  LDL.LU R24, [R1+0xffc] ;  /* 0x000ffc0001187983 */ /* 0x000f220000300800 */
[----:B------:R-:W4:Y:S03]  /*2b3f0*/  LDL.LU R25, [R1+0xff8] ;  /* 0x000ff80001197983 */ /* 0x000f260000300800 */
[----:B------:R-:W-:Y:S04]  /*2b400*/  STL.64 [R1+0xec0], R8 ;  /* 0x000ec00801007387 */ /* 0x000fe80000100a00 */
[----:B---3--:R-:W-:Y:S01]  /*2b410*/  STL.64 [R1+0xe88], R6 ;  /* 0x000e880601007387 */ /* 0x008fe20000100a00 */
[----:B--2---:R0:W-:Y:S03]  /*2b420*/  STL.64 [R1+0xe80], R4 ;  /* 0x000e800401007387 */ /* 0x0041e60000100a00 */
[----:B0-----:R-:W2:Y:S01]  /*2b430*/  LDL.LU R4, [R1+0x1e0] ;  /* 0x0001e00001047983 */ /* 0x001ea20000300800 */
[----:B------:R-:W2:Y:S02]  /*2b440*/  LDL.LU R5, [R1+0x1e4] ;  /* 0x0001e40001057983 */ /* 0x000ea40000300800 */
[----:B------:R-:W3:Y:S02]  /*2b450*/  LDL.LU R6, [R1+0x1e8] ;  /* 0x0001e80001067983 */ /* 0x000ee40000300800 */
[----:B------:R-:W3:Y:S02]  /*2b460*/  LDL.LU R7, [R1+0x1ec] ;  /* 0x0001ec0001077983 */ /* 0x000ee40000300800 */
[----:B------:R-:W-:Y:S01]  /*2b470*/  IMAD.MOV.U32 R8, RZ, RZ, R26 ;  /* 0x000000ffff087224 */ /* 0x000fe200078e001a */
        /* <DEDUP_REMOVED lines=21> */
[----:B-----5:R-:W-:Y:S01]  /*2b5d0*/  IMAD.MOV.U32 R8, RZ, RZ, R29 ;  /* 0x000000ffff087224 */ /* 0x020fe200078e001d */
[----:B----4-:R-:W-:Y:S01]  /*2b5e0*/  MOV R9, R3 ;  /* 0x0000000300097202 */ /* 0x010fe20000000f00 */
[----:B------:R-:W4:Y:S01]  /*2b5f0*/  LDL.LU R29, [R1+0xfe4] ;  /* 0x000fe400011d7983 */ /* 0x000f220000300800 */
[----:B------:R-:W5:Y:S03]  /*2b600*/  LDL.LU R3, [R1+0xfe0] ;  /* 0x000fe00001037983 */ /* 0x000f660000300800 */
        /* <DEDUP_REMOVED lines=85> */
[----:B------:R-:W-:Y:S01]  /*2bb60*/  IMAD.MOV.U32 R2, RZ, RZ, R20 ;  /* 0x000000ffff027224 */ /* 0x000fe200078e0014 */
[----:B------:R-:W-:-:S02]  /*2bb70*/  MOV R0, R21 ;  /* 0x0000001500007202 */ /* 0x000fc40000000f00 */
[----:B------:R-:W0:Y:S04]  /*2bb80*/  LDSM.16.M88.4 R20, [R28+0x28080] ;  /* 0x028080001c14783b */ /* 0x000e280000000200 */
[----:B---3--:R-:W-:Y:S01]  /*2bb90*/  STL.64 [R1+0xfa8], R6 ;  /* 0x000fa80601007387 */ /* 0x008fe20000100a00 */
[----:B--2---:R1:W-:Y:S03]  /*2bba0*/  STL.64 [R1+0xfa0], R4 ;  /* 0x000fa00401007387 */ /* 0x0043e60000100a00 */
[----:B-1----:R-:W2:Y:S01]  /*2bbb0*/  LDL.LU R4, [R1+0x460] ;  /* 0x0004600001047983 */ /* 0x002ea20000300800 */
[----:B------:R-:W2:Y:S02]  /*2bbc0*/  LDL.LU R5, [R1+0x464] ;  /* 0x0004640001057983 */ /* 0x000ea40000300800 */
[----:B------:R-:W2:Y:S02]  /*2bbd0*/  LDL.LU R6, [R1+0x468] ;  /* 0x0004680001067983 */ /* 0x000ea40000300800 */
[----:B------:R-:W2:Y:S02]  /*2bbe0*/  LDL.LU R7, [R1+0x46c] ;  /* 0x00046c0001077983 */ /* 0x000ea40000300800 */
[----:B-----5:R-:W-:Y:S01]  /*2bbf0*/  IMAD.MOV.U32 R8, RZ, RZ, R29 ;  /* 0x000000ffff087224 */ /* 0x020fe200078e001d */
[----:B----4-:R-:W-:Y:S01]  /*2bc00*/  MOV R9, R3 ;  /* 0x0000000300097202 */ /* 0x010fe20000000f00 */
[----:B------:R-:W-:Y:S01]  /*2bc10*/  STL.64 [R1+0xda0], R12 ;  /* 0x000da00c01007387 */ /* 0x000fe20000100a00 */
[----:B------:R-:W-:Y:S02]  /*2bc20*/  STL.64 [R1+0xd88], R18 ;  /* 0x000d881201007387 */ /* 0x000fe40000100a00 */
[----:B0-----:R-:W-:Y:S02]  /*2bc30*/  STL.64 [R1+0x288], R22 ;  /* 0x0002881601007387 */ /* 0x001fe40000100a00 */
[----:B------:R0:W-:Y:S02]  /*2bc40*/  STL.64 [R1+0xd80], R16 ;  /* 0x000d801001007387 */ /* 0x0001e40000100a00 */
[----:B0-----:R-:W3:Y:S01]  /*2bc50*/  LDL.LU R16, [R1+0x1d0] ;  /* 0x0001d00001107983 */ /* 0x001ee20000300800 */
[----:B------:R-:W3:Y:S02]  /*2bc60*/  LDL.LU R17, [R1+0x1d4] ;  /* 0x0001d40001117983 */ /* 0x000ee40000300800 */
[----:B------:R-:W3:Y:S02]  /*2bc70*/  LDL.LU R18, [R1+0x1d8] ;  /* 0x0001d80001127983 */ /* 0x000ee40000300800 */
[----:B------:R-:W3:Y:S01]  /*2bc80*/  LDL.LU R19, [R1+0x1dc] ;  /* 0x0001dc0001137983 */ /* 0x000ee20000300800 */
[----:B------:R-:W-:Y:S01]  /*2bc90*/  MOV R13, R0 ;  /* 0x00000000000d7202 */ /* 0x000fe20000000f00 */
[----:B--2---:R-:W-:Y:S01]  /*2bca0*/  HMMA.16816.F32.BF16 R8, R24, R8, R4 ;  /* 0x000000081808723c */ /* 0x004fe20000041804 */
[----:B------:R-:W2:Y:S01]  /*2bcb0*/  LDL.LU.64 R6, [R1+0xfa8] ;  /* 0x000fa80001067983 */ /* 0x000ea20000300a00 */
[----:B------:R-:W2:Y:S11]  /*2bcc0*/  LDL.LU.64 R4, [R1+0xfa0] ;  /* 0x000fa00001047983 */ /* 0x000eb60000300a00 */
[----:B------:R-:W-:Y:S10]  /*2bcd0*/  @!UPT UIADD3 URZ, URZ, URZ, URZ ;  /* 0x0000003f3f3ff290 */ /* 0x000ff4000fffe03f */
[----:B------:R0:W-:Y:S01]  /*2bce0*/  STL [R1+0x180], R8 ;  /* 0x0001800801007387 */ /* 0x0001e20000100800 */
[----:B------:R-:W-:-:S03]  /*2bcf0*/  IMAD.MOV.U32 R0, RZ, RZ, R9 ;  /* 0x000000ffff007224 */ /* 0x000fc600078e0009 */
[----:B0-----:R-:W2:Y:S01]  /*2bd00*/  LDL.LU.64 R8, [R1+0xf98] ;  /* 0x000f980001087983 */ /* 0x001ea20000300a00 */
[----:B------:R-:W-:Y:S01]  /*2bd10*/  IMAD.MOV.U32 R12, RZ, RZ, R2 ;  /* 0x000000ffff0c7224 */ /* 0x000fe200078e0002 */
[----:B------:R-:W-:Y:S01]  /*2bd20*/  MOV R2, R10 ;  /* 0x0000000a00027202 */ /* 0x000fe20000000f00 */
[----:B------:R-:W-:Y:S02]  /*2bd30*/  IMAD.MOV.U32 R3, RZ, RZ, R11 ;  /* 0x000000ffff037224 */ /* 0x000fe400078e000b */
        /* <DEDUP_REMOVED lines=79> */
[----:B------:R-:W2:Y:S05]  /*2c230*/  LDL.LU.64 R4, [R1+0xe80] ;  /* 0x000e800001047983 */ /* 0x000eaa0000300a00 */
[C---:B---3--:R-:W-:Y:S11]  /*2c240*/  HMMA.16816.F32.BF16 R12, R24.reuse, R12, R16 ;  /* 0x0000000c180c723c */ /* 0x048ff60000041810 */
[----:B------:R-:W-:Y:S04]  /*2c250*/  @!UPT UIADD3 URZ, URZ, URZ, URZ ;  /* 0x0000003f3f3ff290 */ /* 0x000fe8000fffe03f */
[----:B------:R0:W-:Y:S01]  /*2c260*/  STL.64 [R1+0xc0], R8 ;  /* 0x0000c00801007387 */ /* 0x0001e20000100a00 */
[----:B------:R-:W-:Y:S03]  /*2c270*/  STL.64 [R1+0xc8], R10 ;  /* 0x0000c80a01007387 */ /* 0x000fe60000100a00 */
[----:B0-----:R-:W3:Y:S01]  /*2c280*/  LDL.LU.64 R8, [R1+0xe78] ;  /* 0x000e780001087983 */ /* 0x001ee20000300a00 */
[----:B--2---:R-:W-:Y:S03]  /*2c290*/  HMMA.16816.F32.BF16 R4, R24, R20, R4 ;  /* 0x000000141804723c */ /* 0x004fe60000041804 */
[----:B------:R-:W2:Y:S01]  /*2c2a0*/  LDL.LU R20, [R1+0x1a0] ;  /* 0x0001a00001147983 */ /* 0x000ea20000300800 */
[----:B------:R-:W-:Y:S02]  /*2c2b0*/  STL.64 [R1+0xb0], R12 ;  /* 0x0000b00c01007387 */ /* 0x000fe40000100a00 */
[----:B------:R-:W-:Y:S11]  /*2c2c0*/  STL.64 [R1+0xb8], R14 ;  /* 0x0000b80e01007387 */ /* 0x000ff60000100a00 */
[----:B------:R-:W-:Y:S06]  /*2c2d0*/  @!UPT UIADD3 URZ, URZ, URZ, URZ ;  /* 0x0000003f3f3ff290 */ /* 0x000fec000fffe03f */
[----:B------:R-:W-:Y:S01]  /*2c2e0*/  STL.64 [R1+0xa0], R4 ;  /* 0x0000a00401007387 */ /* 0x000fe20000100a00 */
[----:B------:R-:W-:Y:S02]  /*2c2f0*/  STL.64 [R1+0xa8], R6 ;  /* 0x0000a80601007387 */ /* 0x000fe40000100a00 */
[----:B------:R-:W2:Y:S02]  /*2c300*/  LDL.LU R21, [R1+0x1a4] ;  /* 0x0001a40001157983 */ /* 0x000ea40000300800 */
[----:B------:R-:W0:Y:S01]  /*2c310*/  LDSM.16.M88.4 R4, [R28+0x28880] ;  /* 0x028880001c04783b */ /* 0x000e220000000200 */
[----:B---3--:R-:W-:-:S03]  /*2c320*/  MOV R22, R9 ;  /* 0x0000000900167202 */ /* 0x008fc60000000f00 */
[----:B------:R-:W-:-:S05]  /*2c330*/  IMAD.MOV.U32 R23, RZ, RZ, R8 ;  /* 0x000000ffff177224 */ /* 0x000fca00078e0008 */
[----:B------:R-:W-:Y:S04]  /*2c340*/  STL.64 [R1+0xdb0], R22 ;  /* 0x000db01601007387 */ /* 0x000fe80000100a00 */
[----:B--2---:R1:W-:Y:S04]  /*2c350*/  STL.64 [R1+0xda8], R20 ;  /* 0x000da81401007387 */ /* 0x0043e80000100a00 */
        /* <DEDUP_REMOVED lines=9> */
[----:B------:R-:W3:Y:S02]  /*2c3f0*/  LDL.LU R23, [R1+0x3bc] ;  /* 0x0003bc0001177983 */ /* 0x000ee40000300800 */
[----:B---3--:R-:W-:Y:S01]  /*2c400*/  STL.64 [R1+0xe00], R22 ;  /* 0x000e001601007387 */ /* 0x008fe20000100a00 */
[----:B--2---:R-:W-:Y:S02]  /*2c410*/  STL.64 [R1+0xdf8], R20 ;  /* 0x000df81401007387 */ /* 0x004fe40000100a00 */
[----:B------:R-:W2:Y:S02]  /*2c420*/  LDL.LU R12, [R1+0x380] ;  /* 0x00038000010c7983 */ /* 0x000ea40000300800 */
[----:B------:R-:W2:Y:S01]  /*2c430*/  LDL.LU R13, [R1+0x384] ;  /* 0x00038400010d7983 */ /* 0x000ea20000300800 */
[----:B------:R-:W3:Y:S01]  /*2c440*/  LDL.LU R14, [R1+0x388] ;  /* 0x00038800010e7983 */ /* 0x000ee20000300800 */
[----:B------:R-:W3:Y:S02]  /*2c450*/  LDL.LU R15, [R1+0x38c] ;  /* 0x00038c00010f7983 */ /* 0x000ee40000300800 */
[----:B------:R-:W4:Y:S02]  /*2c460*/  LDL.LU R8, [R1+0x10] ;  /* 0x0000100001087983 */ /* 0x000f240000300800 */
[----:B------:R-:W4:Y:S01]  /*2c470*/  LDL.LU R9, [R1+0x14] ;  /* 0x0000140001097983 */ /* 0x000f220000300800 */
[----:B------:R-:W5:Y:S01]  /*2c480*/  LDL.LU R10, [R1+0x18] ;  /* 0x00001800010a7983 */ /* 0x000f620000300800 */
[----:B------:R-:W5:Y:S01]  /*2c490*/  LDL.LU R11, [R1+0x1c] ;  /* 0x00001c00010b7983 */ /* 0x000f620000300800 */
[----:B0-----:R-:W-:Y:S01]  /*2c4a0*/  MOV R17, R4 ;  /* 0x0000000400117202 */ /* 0x001fe20000000f00 */
[----:B------:R-:W-:Y:S01]  /*2c4b0*/  IMAD.MOV.U32 R16, RZ, RZ, R5 ;  /* 0x000000ffff107224 */ /* 0x000fe200078e0005 */
[----:B------:R-:W-:Y:S04]  /*2c4c0*/  LDSM.16.M88.4 R20, [R28+0x2a880] ;  /* 0x02a880001c14783b */ /* 0x000fe80000000200 */
[----:B-----5:R-:W-:Y:S01]  /*2c4d0*/  STL.64 [R1+0xe10], R10 ;  /* 0x000e100a01007387 */ /* 0x020fe20000100a00 */
[----:B----4-:R0:W-:Y:S03]  /*2c4e0*/  STL.64 [R1+0xe08], R8 ;  /* 0x000e080801007387 */ /* 0x0101e60000100a00 */
[----:B0-----:R-:W4:Y:S01]  /*2c4f0*/  LDL.LU R8, [R1+0x3d0] ;  /* 0x0003d00001087983 */ /* 0x001f220000300800 */
[----:B------:R-:W4:Y:S02]  /*2c500*/  LDL.LU R9, [R1+0x3d4] ;  /* 0x0003d40001097983 */ /* 0x000f240000300800 */
[----:B------:R-:W5:Y:S02]  /*2c510*/  LDL.LU R10, [R1+0x3d8] ;  /* 0x0003d800010a7983 */ /* 0x000f640000300800 */
[----:B------:R-:W5:Y:S02]  /*2c520*/  LDL.LU R11, [R1+0x3dc] ;  /* 0x0003dc00010b7983 */ /* 0x000f640000300800 */
[----:B-----5:R-:W-:Y:S01]  /*2c530*/  STL.64 [R1+0xe20], R10 ;  /* 0x000e200a01007387 */ /* 0x020fe20000100a00 */
[----:B----4-:R-:W-:Y:S02]  /*2c540*/  STL.64 [R1+0xe18], R8 ;  /* 0x000e180801007387 */ /* 0x010fe40000100a00 */
[----:B---3--:R-:W-:Y:S02]  /*2c550*/  STL.64 [R1+0xdc0], R14 ;  /* 0x000dc00e01007387 */ /* 0x008fe40000100a00 */
[----:B--2---:R0:W-:Y:S01]  /*2c560*/  STL.64 [R1+0xdb8], R12 ;  /* 0x000db80c01007387 */ /* 0x0041e20000100a00 */
[----:B------:R-:W1:Y:S04]  /*2c570*/  LDSM.16.M88.4 R8, [R28+0x29080] ;  /* 0x029080001c08783b */ /* 0x000e680000000200 */
[----:B0-----:R-:W2:Y:S01]  /*2c580*/  LDL.LU R12, [R1+0x3a0] ;  /* 0x0003a000010c7983 */ /* 0x001ea20000300800 */
[----:B------:R-:W2:Y:S02]  /*2c590*/  LDL.LU R13, [R1+0x3a4] ;  /* 0x0003a400010d7983 */ /* 0x000ea40000300800 */
[----:B------:R-:W3:Y:S02]  /*2c5a0*/  LDL.LU R14, [R1+0x3a8] ;  /* 0x0003a800010e7983 */ /* 0x000ee40000300800 */
[----:B------:R-:W3:Y:S02]  /*2c5b0*/  LDL.LU R15, [R1+0x3ac] ;  /* 0x0003ac00010f7983 */ /* 0x000ee40000300800 */
[----:B---3--:R-:W-:Y:S01]  /*2c5c0*/  STL.64 [R1+0xdd0], R14 ;  /* 0x000dd00e01007387 */ /* 0x008fe20000100a00 */
[----:B--2---:R-:W-:Y:S02]  /*2c5d0*/  STL.64 [R1+0xdc8], R12 ;  /* 0x000dc80c01007387 */ /* 0x004fe40000100a00 */
[----:B------:R0:W-:Y:S02]  /*2c5e0*/  STL.64 [R1+0x278], R6 ;  /* 0x0002780601007387 */ /* 0x0001e40000100a00 */
[----:B-1----:R-:W-:Y:S01]  /*2c5f0*/  STL.64 [R1+0x268], R10 ;  /* 0x0002680a01007387 */ /* 0x002fe20000100a00 */
[----:B------:R-:W-:Y:S01]  /*2c600*/  LDSM.16.M88.4 R12, [R28+0x2b080] ;  /* 0x02b080001c0c783b */ /* 0x000fe20000000200 */
[----:B0-----:R-:W-:Y:S01]  /*2c610*/  MOV R7, R8 ;  /* 0x0000000800077202 */ /* 0x001fe20000000f00 */
[----:B------:R-:W-:-:S02]  /*2c620*/  IMAD.MOV.U32 R6, RZ, RZ, R9 ;  /* 0x000000ffff067224 */ /* 0x000fc400078e0009 */
[----:B------:R-:W0:Y:S04]  /*2c630*/  LDSM.16.M88.4 R8, [R28+0x29880] ;  /* 0x029880001c08783b */ /* 0x000e280000000200 */
[----:B0-----:R-:W-:Y:S01]  /*2c640*/  STL.64 [R1+0x258], R10 ;  /* 0x0002580a01007387 */ /* 0x001fe20000100a00 */
[----:B------:R-:W-:Y:S02]  /*2c650*/  STL.64 [R1+0xe68], R14 ;  /* 0x000e680e01007387 */ /* 0x000fe40000100a00 */
[----:B------:R0:W-:Y:S02]  /*2c660*/  STL.64 [R1+0xe60], R12 ;  /* 0x000e600c01007387 */ /* 0x0001e40000100a00 */
[----:B0-----:R-:W-:Y:S01]  /*2c670*/  MOV R12, R17 ;  /* 0x00000011000c7202 */ /* 0x001fe20000000f00 */
[----:B------:R-:W-:-:S02]  /*2c680*/  IMAD.MOV.U32 R13, RZ, RZ, R16 ;  /* 0x000000ffff0d7224 */ /* 0x000fc400078e0010 */
[----:B------:R-:W0:Y:S04]  /*2c690*/  LDSM.16.M88.4 R16, [R28+0x2b880] ;  /* 0x02b880001c10783b */ /* 0x000e280000000200 */
[----:B0-----:R-:W-:Y:S01]  /*2c6a0*/  STL.64 [R1+0xe50], R18 ;  /* 0x000e501201007387 */ /* 0x001fe20000100a00 */
[----:B------:R0:W-:Y:S02]  /*2c6b0*/  STL.64 [R1+0xe48], R16 ;  /* 0x000e481001007387 */ /* 0x0001e40000100a00 */
[----:B0-----:R-:W-:Y:S01]  /*2c6c0*/  MOV R16, R7 ;  /* 0x0000000700107202 */ /* 0x001fe20000000f00 */
[----:B------:R-:W-:-:S05]  /*2c6d0*/  IMAD.MOV.U32 R17, RZ, RZ, R6 ;  /* 0x000000ffff117224 */ /* 0x000fca00078e0006 */
[----:B------:R0:W-:Y:S04]  /*2c6e0*/  STL.64 [R1+0xe70], R16 ;  /* 0x000e701001007387 */ /* 0x0001e80000100a00 */
[----:B0-----:R-:W2:Y:S01]  /*2c6f0*/  LDL.LU R16, [R1+0x410] ;  /* 0x0004100001107983 */ /* 0x001ea20000300800 */
[----:B------:R-:W2:Y:S02]  /*2c700*/  LDL.LU R17, [R1+0x414] ;  /* 0x0004140001117983 */ /* 0x000ea40000300800 */
[----:B------:R-:W2:Y:S02]  /*2c710*/  LDL.LU R18, [R1+0x418] ;  /* 0x0004180001127983 */ /* 0x000ea40000300800 */
[----:B------:R-:W2:Y:S01]  /*2c720*/  LDL.LU R19, [R1+0x41c] ;  /* 0x00041c0001137983 */ /* 0x000ea20000300800 */
[----:B------:R-:W-:Y:S01]  /*2c730*/  MOV R5, R8 ;  /* 0x0000000800057202 */ /* 0x000fe20000000f00 */
[----:B------:R-:W-:-:S02]  /*2c740*/  IMAD.MOV.U32 R4, RZ, RZ, R9 ;  /* 0x000000ffff047224 */ /* 0x000fc400078e0009 */
[----:B------:R-:W0:Y:S04]  /*2c750*/  LDSM.16.M88.4 R8, [R28+0x2a080] ;  /* 0x02a080001c08783b */ /* 0x000e280000000200 */
[----:B0-----:R-:W-:Y:S01]  /*2c760*/  STL.64 [R1+0x248], R10 ;  /* 0x0002480a01007387 */ /* 0x001fe20000100a00 */
[----:B------:R0:W-:Y:S02]  /*2c770*/  STL.64 [R1+0xe30], R8 ;  /* 0x000e300801007387 */ /* 0x0001e40000100a00 */
[----:B0-----:R-:W-:Y:S01]  /*2c780*/  MOV R8, R5 ;  /* 0x0000000500087202 */ /* 0x001fe20000000f00 */
[----:B------:R-:W-:Y:S02]  /*2c790*/  IMAD.MOV.U32 R9, RZ, RZ, R4 ;  /* 0x000000ffff097224 */ /* 0x000fe400078e0004 */
[----:B------:R-:W0:Y:S04]  /*2c7a0*/  LDSM.16.M88.4 R4, [R28+0x2c080] ;  /* 0x02c080001c04783b */ /* 0x000e280000000200 */
[----:B------:R1:W-:Y:S04]  /*2c7b0*/  STL.64 [R1+0xe58], R8 ;  /* 0x000e580801007387 */ /* 0x0003e80000100a00 */
[----:B-1----:R-:W3:Y:S01]  /*2c7c0*/  LDL.LU R8, [R1+0x400] ;  /* 0x0004000001087983 */ /* 0x002ee20000300800 */
[----:B------:R-:W3:Y:S02]  /*2c7d0*/  LDL.LU R9, [R1+0x404] ;  /* 0x0004040001097983 */ /* 0x000ee40000300800 */
[----:B------:R-:W3:Y:S02]  /*2c7e0*/  LDL.LU R10, [R1+0x408] ;  /* 0x00040800010a7983 */ /* 0x000ee40000300800 */
[----:B------:R-:W3:Y:S01]  /*2c7f0*/  LDL.LU R11, [R1+0x40c] ;  /* 0x00040c00010b7983 */ /* 0x000ee20000300800 */
[----:B0-----:R-:W-:Y:S01]  /*2c800*/  STL.64 [R1+0xe40], R6 ;  /* 0x000e400601007387 */ /* 0x001fe20000100a00 */
[----:B------:R0:W-:Y:S03]  /*2c810*/  STL.64 [R1+0xe38], R4 ;  /* 0x000e380401007387 */ /* 0x0001e60000100a00 */
[----:B0-----:R-:W4:Y:S01]  /*2c820*/  LDL.LU R4, [R1+0x3f0] ;  /* 0x0003f00001047983 */ /* 0x001f220000300800 */
[----:B------:R-:W4:Y:S02]  /*2c830*/  LDL.LU R5, [R1+0x3f4] ;  /* 0x0003f40001057983 */ /* 0x000f240000300800 */
[----:B------:R-:W4:Y:S02]  /*2c840*/  LDL.LU R6, [R1+0x3f8] ;  /* 0x0003f80001067983 */ /* 0x000f240000300800 */
[----:B------:R-:W4:Y:S01]  /*2c850*/  LDL.LU R7, [R1+0x3fc] ;  /* 0x0003fc0001077983 */ /* 0x000f220000300800 */
[----:B------:R-:W-:Y:S01]  /*2c860*/  STL.64 [R1+0x238], R22 ;  /* 0x0002381601007387 */ /* 0x000fe20000100a00 */
[----:B------:R0:W-:Y:S03]  /*2c870*/  STL.64 [R1+0xe28], R20 ;  /* 0x000e281401007387 */ /* 0x0001e60000100a00 */
[----:B0-----:R-:W5:Y:S01]  /*2c880*/  LDL.LU R20, [R1+0x3e0] ;  /* 0x0003e00001147983 */ /* 0x001f620000300800 */
[----:B------:R-:W5:Y:S02]  /*2c890*/  LDL.LU R21, [R1+0x3e4] ;  /* 0x0003e40001157983 */ /* 0x000f640000300800 */
[----:B------:R-:W5:Y:S02]  /*2c8a0*/  LDL.LU R22, [R1+0x3e8] ;  /* 0x0003e80001167983 */ /* 0x000f640000300800 */
[----:B------:R-:W5:Y:S01]  /*2c8b0*/  LDL.LU R23, [R1+0x3ec] ;  /* 0x0003ec0001177983 */ /* 0x000f620000300800 */
[C---:B--2---:R-:W-:Y:S01]  /*2c8c0*/  HMMA.16816.F32.BF16 R12, R24.reuse, R12, R16 ;  /* 0x0000000c180c723c */ /* 0x044fe20000041810 */
[----:B------:R-:W3:Y:S11]  /*2c8d0*/  LDL.LU.64 R16, [R1+0xe70] ;  /* 0x000e700001107983 */ /* 0x000ef60000300a00 */
[----:B------:R-:W-:Y:S11]  /*2c8e0*/  @!UPT UIADD3 URZ, URZ, URZ, URZ ;  /* 0x0000003f3f3ff290 */ /* 0x000ff6000fffe03f */
[----:B------:R-:W-:Y:S01]  /*2c8f0*/  STL.64 [R1+0x90], R12 ;  /* 0x0000900c01007387 */ /* 0x000fe20000100a00 */
[----:B------:R0:W-:Y:S03]  /*2c900*/  STL.64 [R1+0x98], R14 ;  /* 0x0000980e01007387 */ /* 0x0001e60000100a00 */
[----:B0-----:R-:W2:Y:S01]  /*2c910*/  LDL.LU.64 R14, [R1+0xe68] ;  /* 0x000e6800010e7983 */ /* 0x001ea20000300a00 */
[----:B------:R-:W4:Y:S01]  /*2c920*/  LDL.LU.64 R12, [R1+0xe60] ;  /* 0x000e6000010c7983 */ /* 0x000f220000300a00 */
[C---:B---3--:R-:W-:Y:S02]  /*2c930*/  HMMA.16816.F32.BF16 R16, R24.reuse, R16, R8 ;  /* 0x000000101810723c */ /* 0x048fe40000041808 */
[----:B--2---:R-:W-:Y:S01]  /*2c940*/  STL.64 [R1+0x228], R14 ;  /* 0x0002280e01007387 */ /* 0x004fe20000100a00 */
[----:B------:R-:W4:Y:S11]  /*2c950*/  LDL.LU.64 R8, [R1+0xe58] ;  /* 0x000e580001087983 */ /* 0x000f360000300a00 */
[----:B------:R-:W-:Y:S09]  /*2c960*/  @!UPT UIADD3 URZ, URZ, URZ, URZ ;  /* 0x0000003f3f3ff290 */ /* 0x000ff2000fffe03f */
[----:B------:R-:W-:Y:S02]  /*2c970*/  STL.64 [R1+0x80], R16 ;  /* 0x0000801001007387 */ /* 0x000fe40000100a00 */
[----:B------:R0:W-:Y:S02]  /*2c980*/  STL.64 [R1+0x88], R18 ;  /* 0x0000881201007387 */ /* 0x0001e40000100a00 */
[----:B0-----:R-:W2:Y:S01]  /*2c990*/  LDL.LU.64 R18, [R1+0xe50] ;  /* 0x000e500001127983 */ /* 0x001ea20000300a00 */
[----:B------:R-:W3:Y:S01]  /*2c9a0*/  LDL.LU.64 R16, [R1+0xe48] ;  /* 0x000e480001107983 */ /* 0x000ee20000300a00 */
[C---:B----4-:R-:W-:Y:S02]  /*2c9b0*/  HMMA.16816.F32.BF16 R8, R24.reuse, R8, R4 ;  /* 0x000000081808723c */ /* 0x050fe40000041804 */
[----:B--2---:R-:W-:Y:S01]  /*2c9c0*/  STL.64 [R1+0x218], R18 ;  /* 0x0002181201007387 */ /* 0x004fe20000100a00 */
[----:B------:R-:W2:Y:S02]  /*2c9d0*/  LDL.LU.64 R6, [R1+0xe40] ;  /* 0x000e400001067983 */ /* 0x000ea40000300a00 */
[----:B------:R-:W4:Y:S11]  /*2c9e0*/  LDL.LU.64 R4, [R1+0xe38] ;  /* 0x000e380001047983 */ /* 0x000f360000300a00 */
[----:B------:R-:W-:Y:S07]  /*2c9f0*/  @!UPT UIADD3 URZ, URZ, URZ, URZ ;  /* 0x0000003f3f3ff290 */ /* 0x000fee000fffe03f */
[----:B------:R0:W-:Y:S01]  /*2ca00*/  STL.64 [R1+0x70], R8 ;  /* 0x0000700801007387 */ /* 0x0001e20000100a00 */
[----:B------:R5:W-:Y:S03]  /*2ca10*/  STL.64 [R1+0x78], R10 ;  /* 0x0000780a01007387 */ /* 0x000be60000100a00 */
[----:B0-----:R-:W5:Y:S02]  /*2ca20*/  LDL.LU.64 R8, [R1+0xe30] ;  /* 0x000e300001087983 */ /* 0x001f640000300a00 */
[C---:B-----5:R-:W-:Y:S02]  /*2ca30*/  HMMA.16816.F32.BF16 R8, R24.reuse, R8, R20 ;  /* 0x000000081808723c */ /* 0x060fe40000041814 */
[----:B--2---:R-:W-:Y:S01]  /*2ca40*/  STL.64 [R1+0x208], R6 ;  /* 0x0002080601007387 */ /* 0x004fe20000100a00 */
[----:B------:R-:W2:Y:S11]  /*2ca50*/  LDL.LU.64 R20, [R1+0xe28] ;  /* 0x000e280001147983 */ /* 0x000eb60000300a00 */
[----:B------:R-:W-:Y:S09]  /*2ca60*/  @!UPT UIADD3 URZ, URZ, URZ, URZ ;  /* 0x0000003f3f3ff290 */ /* 0x000ff2000fffe03f */
[----:B------:R-:W-:Y:S01]  /*2ca70*/  STL.64 [R1+0x60], R8 ;  /* 0x0000600801007387 */ /* 0x000fe20000100a00 */
[----:B------:R0:W-:Y:S03]  /*2ca80*/  STL.64 [R1+0x68], R10 ;  /* 0x0000680a01007387 */ /* 0x0001e60000100a00 */
[----:B0-----:R-:W2:Y:S01]  /*2ca90*/  LDL.LU.64 R10, [R1+0xe20] ;  /* 0x000e2000010a7983 */ /* 0x001ea20000300a00 */
[----:B------:R-:W2:Y:S02]  /*2caa0*/  LDL.LU.64 R8, [R1+0xe18] ;  /* 0x000e180001087983 */ /* 0x000ea40000300a00 */
[C---:B--2---:R-:W-:Y:S01]  /*2cab0*/  HMMA.16816.F32.BF16 R20, R24.reuse, R20, R8 ;  /* 0x000000141814723c */ /* 0x044fe20000041808 */
[----:B------:R-:W4:Y:S01]  /*2cac0*/  LDL.LU.64 R10, [R1+0xe10] ;  /* 0x000e1000010a7983 */ /* 0x000f220000300a00 */
[----:B------:R-:W4:Y:S11]  /*2cad0*/  LDL.LU.64 R8, [R1+0xe08] ;  /* 0x000e080001087983 */ /* 0x000f360000300a00 */
[----:B------:R-:W-:Y:S10]  /*2cae0*/  @!UPT UIADD3 URZ, URZ, URZ, URZ ;  /* 0x0000003f3f3ff290 */ /* 0x000ff4000fffe03f */
[----:B------:R-:W-:Y:S01]  /*2caf0*/  STL.64 [R1+0x50], R20 ;  /* 0x0000501401007387 */ /* 0x000fe20000100a00 */
[----:B------:R0:W-:Y:S03]  /*2cb00*/  STL.64 [R1+0x58], R22 ;  /* 0x0000581601007387 */ /* 0x0001e60000100a00 */
[----:B0-----:R-:W2:Y:S01]  /*2cb10*/  LDL.LU.64 R22, [R1+0xe00] ;  /* 0x000e000001167983 */ /* 0x001ea20000300a00 */
[----:B------:R-:W2:Y:S02]  /*2cb20*/  LDL.LU.64 R20, [R1+0xdf8] ;  /* 0x000df80001147983 */ /* 0x000ea40000300a00 */
[C---:B--2---:R-:W-:Y:S01]  /*2cb30*/  HMMA.16816.F32.BF16 R12, R24.reuse, R12, R20 ;  /* 0x0000000c180c723c */ /* 0x044fe20000041814 */
[----:B------:R-:W3:Y:S01]  /*2cb40*/  LDL.LU.64 R22, [R1+0xdf0] ;  /* 0x000df00001167983 */ /* 0x000ee20000300a00 */
[----:B------:R-:W3:Y:S11]  /*2cb50*/  LDL.LU.64 R20, [R1+0xde8] ;  /* 0x000de80001147983 */ /* 0x000ef60000300a00 */
[----:B------:R-:W-:Y:S10]  /*2cb60*/  @!UPT UIADD3 URZ, URZ, URZ, URZ ;  /* 0x0000003f3f3ff290 */ /* 0x000ff4000fffe03f */
[----:B------:R-:W-:Y:S01]  /*2cb70*/  STL.64 [R1+0x40], R12 ;  /* 0x0000400c01007387 */ /* 0x000fe20000100a00 */
[----:B------:R3:W-:Y:S02]  /*2cb80*/  STL.64 [R1+0x48], R14 ;  /* 0x0000480e01007387 */ /* 0x0007e40000100a00 */
[C---:B---3--:R-:W-:Y:S01]  /*2cb90*/  HMMA.16816.F32.BF16 R12, R24.reuse, R16, R20 ;  /* 0x00000010180c723c */ /* 0x048fe20000041814 */
[----:B------:R-:W2:Y:S07]  /*2cba0*/  LDL.LU R16, [R1+0x370] ;  /* 0x0003700001107983 */ /* 0x000eae0000300800 */
[C---:B----4-:R-:W-:Y:S01]  /*2cbb0*/  HMMA.16816.F32.BF16 R4, R24.reuse, R4, R8 ;  /* 0x000000041804723c */ /* 0x050fe20000041808 */
[----:B------:R-:W-:Y:S01]  /*2cbc0*/  LDSM.16.M88.4 R8, [R28+0x2e080] ;  /* 0x02e080001c08783b */ /* 0x000fe20000000200 */
[----:B------:R-:W-:Y:S11]  /*2cbd0*/  LDSM.16.M88.4 R20, [R28+0x2d080] ;  /* 0x02d080001c14783b */ /* 0x000ff60000000200 */
[----:B------:R-:W-:Y:S02]  /*2cbe0*/  @!UPT UIADD3 URZ, URZ, URZ, URZ ;  /* 0x0000003f3f3ff290 */ /* 0x000fe4000fffe03f */
[----:B------:R-:W-:Y:S01]  /*2cbf0*/  STL.64 [R1+0x30], R12 ;  /* 0x0000300c01007387 */ /* 0x000fe20000100a00 */
[----:B------:R-:W-:Y:S02]  /*2cc00*/  STL.64 [R1+0x38], R14 ;  /* 0x0000380e01007387 */ /* 0x000fe40000100a00 */
[----:B------:R-:W2:Y:S02]  /*2cc10*/  LDL.LU R17, [R1+0x374] ;  /* 0x0003740001117983 */ /* 0x000ea40000300800 */
[----:B------:R-:W3:Y:S01]  /*2cc20*/  LDL.LU R18, [R1+0x378] ;  /* 0x0003780001127983 */ /* 0x000ee20000300800 */
[----:B------:R-:W3:Y:S04]  /*2cc30*/  LDL.LU R19, [R1+0x37c] ;  /* 0x00037c0001137983 */ /* 0x000ee80000300800 */
[----:B------:R-:W0:Y:S04]  /*2cc40*/  LDSM.16.M88.4 R12, [R28+0x2c880] ;  /* 0x02c880001c0c783b */ /* 0x000e280000000200 */
[----:B---3--:R-:W-:Y:S01]  /*2cc50*/  STL.64 [R1+0xde0], R18 ;  /* 0x000de01201007387 */ /* 0x008fe20000100a00 */
[----:B--2---:R1:W-:Y:S03]  /*2cc60*/  STL.64 [R1+0xdd8], R16 ;  /* 0x000dd81001007387 */ /* 0x0043e60000100a00 */
[----:B-1----:R-:W2:Y:S01]  /*2cc70*/  LDL.LU R16, [R1+0x3c0] ;  /* 0x0003c00001107983 */ /* 0x002ea20000300800 */
[----:B------:R-:W2:Y:S02]  /*2cc80*/  LDL.LU R17, [R1+0x3c4] ;  /* 0x0003c40001117983 */ /* 0x000ea40000300800 */
[----:B------:R-:W2:Y:S02]  /*2cc90*/  LDL.LU R18, [R1+0x3c8] ;  /* 0x0003c80001127983 */ /* 0x000ea40000300800 */
[----:B------:R-:W2:Y:S01]  /*2cca0*/  LDL.LU R19, [R1+0x3cc] ;  /* 0x0003cc0001137983 */ /* 0x000ea20000300800 */
[----:B------:R-:W-:Y:S01]  /*2ccb0*/  STL.64 [R1+0x20], R4 ;  /* 0x0000200401007387 */ /* 0x000fe20000100a00 */
[----:B------:R-:W-:Y:S02]  /*2ccc0*/  STL.64 [R1+0x28], R6 ;  /* 0x0000280601007387 */ /* 0x000fe40000100a00 */
[----:B------:R-:W1:Y:S04]  /*2ccd0*/  LDSM.16.M88.4 R4, [R28+0x2d880] ;  /* 0x02d880001c04783b */ /* 0x000e680000000200 */
[----:B0-----:R2:W-:Y:S01]  /*2cce0*/  STL.64 [R1+0x1f8], R14 ;  /* 0x0001f80e01007387 */ /* 0x0015e20000100a00 */
[----:B------:R-:W-:Y:S01]  /*2ccf0*/  MOV R29, R11 ;  /* 0x0000000b001d7202 */ /* 0x000fe20000000f00 */
[----:B------:R-:W-:Y:S04]  /*2cd00*/  STL.64 [R1+0x1e8], R22 ;  /* 0x0001e81601007387 */ /* 0x000fe80000100a00 */
[----:B------:R-:W-:Y:S04]  /*2cd10*/  STL [R1+0xc84], R29 ;  /* 0x000c841d01007387 */ /* 0x000fe80000100800 */
[----:B-1----:R-:W-:Y:S01]  /*2cd20*/  STL.64 [R1+0x1d8], R6 ;  /* 0x0001d80601007387 */ /* 0x002fe20000100a00 */
[C---:B--2---:R-:W-:Y:S03]  /*2cd30*/  HMMA.16816.F32.BF16 R12, R24.reuse, R12, R16 ;  /* 0x0000000c180c723c */ /* 0x044fe60000041810 */
[----:B------:R-:W2:Y:S01]  /*2cd40*/  LDL.LU.64 R18, [R1+0xde0] ;  /* 0x000de00001127983 */ /* 0x000ea20000300a00 */
[----:B------:R-:W2:Y:S11]  /*2cd50*/  LDL.LU.64 R16, [R1+0xdd8] ;  /* 0x000dd80001107983 */ /* 0x000eb60000300a00 */
[----:B------:R-:W-:Y:S08]  /*2cd60*/  @!UPT UIADD3 URZ, URZ, URZ, URZ ;  /* 0x0000003f3f3ff290 */ /* 0x000ff0000fffe03f */
[----:B------:R-:W-:Y:S01]  /*2cd70*/  STL.64 [R1+0x10], R12 ;  /* 0x0000100c01007387 */ /* 0x000fe20000100a00 */
[----:B------:R0:W-:Y:S03]  /*2cd80*/  STL.64 [R1+0x18], R14 ;  /* 0x0000180e01007387 */ /* 0x0001e60000100a00 */
[----:B0-----:R-:W3:Y:S01]  /*2cd90*/  LDL.LU.64 R14, [R1+0xdd0] ;  /* 0x000dd000010e7983 */ /* 0x001ee20000300a00 */
[----:B------:R-:W3:Y:S02]  /*2cda0*/  LDL.LU.64 R12, [R1+0xdc8] ;  /* 0x000dc800010c7983 */ /* 0x000ee40000300a00 */
[----:B------:R-:W-:Y:S01]  /*2cdb0*/  STL [R1+0x1c8], R10 ;  /* 0x0001c80a01007387 */ /* 0x000fe20000100800 */
[C---:B---3--:R-:W-:Y:S01]  /*2cdc0*/  HMMA.16816.F32.BF16 R20, R24.reuse, R20, R12 ;  /* 0x000000141814723c */ /* 0x048fe2000004180c */
[----:B------:R-:W3:Y:S01]  /*2cdd0*/  LDL.LU.64 R14, [R1+0xdc0] ;  /* 0x000dc000010e7983 */ /* 0x000ee20000300a00 */
[----:B------:R-:W3:Y:S11]  /*2cde0*/  LDL.LU.64 R12, [R1+0xdb8] ;  /* 0x000db800010c7983 */ /* 0x000ef60000300a00 */
[----:B------:R-:W-:Y:S10]  /*2cdf0*/  @!UPT UIADD3 URZ, URZ, URZ, URZ ;  /* 0x0000003f3f3ff290 */ /* 0x000ff4000fffe03f */
[----:B------:R-:W-:Y:S01]  /*2ce00*/  STL.64 [R1], R20 ;  /* 0x0000001401007387 */ /* 0x000fe20000100a00 */
[----:B------:R0:W-:Y:S02]  /*2ce10*/  STL [R1+0x8], R22 ;  /* 0x0000081601007387 */ /* 0x0001e40000100800 */
[----:B------:R-:W-:Y:S02]  /*2ce20*/  IMAD.MOV.U32 R29, RZ, RZ, R23 ;  /* 0x000000ffff1d7224 */ /* 0x000fe400078e0017 */
[----:B0-----:R-:W4:Y:S01]  /*2ce30*/  LDL.LU.64 R22, [R1+0xdb0] ;  /* 0x000db00001167983 */ /* 0x001f220000300a00 */
[----:B------:R-:W4:Y:S02]  /*2ce40*/  LDL.LU.64 R20, [R1+0xda8] ;  /* 0x000da80001147983 */ /* 0x000f240000300a00 */
[----:B------:R-:W-:Y:S01]  /*2ce50*/  STL [R1+0xc98], R29 ;  /* 0x000c981d01007387 */ /* 0x000fe20000100800 */
[C---:B---3--:R-:W-:Y:S01]  /*2ce60*/  HMMA.16816.F32.BF16 R4, R24.reuse, R4, R12 ;  /* 0x000000041804723c */ /* 0x048fe2000004180c */
[----:B------:R-:W3:Y:S07]  /*2ce70*/  LDL.LU.64 R12, [R1+0xda0] ;  /* 0x000da000010c7983 */ /* 0x000eee0000300a00 */
[C---:B----4-:R-:W-:Y:S01]  /*2ce80*/  HMMA.16816.F32.BF16 R8, R24.reuse, R8, R20 ;  /* 0x000000081808723c */ /* 0x050fe20000041814 */
[----:B------:R-:W0:Y:S11]  /*2ce90*/  LDSM.16.M88.4 R20, [R28+0x2e880] ;  /* 0x02e880001c14783b */ /* 0x000e360000000200 */
[----:B------:R-:W-:Y:S03]  /*2cea0*/  @!UPT UIADD3 URZ, URZ, URZ, URZ ;  /* 0x0000003f3f3ff290 */ /* 0x000fe6000fffe03f */
[----:B------:R-:W-:Y:S01]  /*2ceb0*/  STL.64 [R1+0xb00], R6 ;  /* 0x000b000601007387 */ /* 0x000fe20000100a00 */
[----:B------:R-:W-:Y:S07]  /*2cec0*/  STL.64 [R1+0xaf8], R4 ;  /* 0x000af80401007387 */ /* 0x000fee0000100a00 */
[----:B------:R-:W-:Y:S01]  /*2ced0*/  STL.64 [R1+0xaf0], R10 ;  /* 0x000af00a01007387 */ /* 0x000fe20000100a00 */
[----:B------:R-:W-:Y:S03]  /*2cee0*/  STL.64 [R1+0xae8], R8 ;  /* 0x000ae80801007387 */ /* 0x000fe60000100a00 */
[----:B0-----:R2:W-:Y:S02]  /*2cef0*/  STL.64 [R1+0x1b8], R22 ;  /* 0x0001b81601007387 */ /* 0x0015e40000100a00 */
[----:B--2---:R-:W-:Y:S01]  /*2cf00*/  HMMA.16816.F32.BF16 R20, R24, R20, R16 ;  /* 0x000000141814723c */ /* 0x004fe20000041810 */
[----:B------:R-:W-:Y:S01]  /*2cf10*/  IMAD.MOV.U32 R6, RZ, RZ, R2 ;  /* 0x000000ffff067224 */ /* 0x000fe200078e0002 */
[----:B------:R-:W-:-:S02]  /*2cf20*/  MOV R7, R3 ;  /* 0x0000000300077202 */ /* 0x000fc40000000f00 */
[----:B---3--:R-:W-:Y:S01]  /*2cf30*/  MOV R10, R13 ;  /* 0x0000000d000a7202 */ /* 0x008fe20000000f00 */
[----:B------:R-:W-:Y:S02]  /*2cf40*/  IMAD.MOV.U32 R11, RZ, RZ, R12 ;  /* 0x000000ffff0b7224 */ /* 0x000fe400078e000c */
[----:B------:R-:W0:Y:S02]  /*2cf50*/  LDSM.16.M88.4 R12, [R28+0x2f080] ;  /* 0x02f080001c0c783b */ /* 0x000e240000000200 */
[----:B0-----:R-:W-:Y:S01]  /*2cf60*/  IMAD.MOV.U32 R4, RZ, RZ, R15 ;  /* 0x000000ffff047224 */ /* 0x001fe200078e000f */
[----:B------:R-:W-:-:S04]  /*2cf70*/  MOV R5, R14 ;  /* 0x0000000e00057202 */ /* 0x000fc80000000f00 */
[----:B------:R0:W-:Y:S01]  /*2cf80*/  STL [R1+0xcc4], R4 ;  /* 0x000cc40401007387 */ /* 0x0001e20000100800 */
[----:B------:R1:W-:Y:S03]  /*2cf90*/  STL [R1+0xcc0], R5 ;  /* 0x000cc00501007387 */ /* 0x0003e60000100800 */
[----:B0-----:R-:W2:Y:S01]  /*2cfa0*/  LDL.LU R4, [R1+0x180] ;  /* 0x0001800001047983 */ /* 0x001ea20000300800 */
[----:B-1----:R-:W-:Y:S02]  /*2cfb0*/  MOV R5, R0 ;  /* 0x0000000000057202 */ /* 0x002fe40000000f00 */
[----:B------:R-:W3:Y:S02]  /*2cfc0*/  LDL.LU R0, [R1+0xd98] ;  /* 0x000d980001007983 */ /* 0x000ee40000300800 */
[----:B------:R-:W4:Y:S01]  /*2cfd0*/  LDL.LU R2, [R1+0xd94] ;  /* 0x000d940001027983 */ /* 0x000f220000300800 */
[----:B------:R-:W5:Y:S01]  /*2cfe0*/  LDL.LU R3, [R1+0xd90] ;  /* 0x000d900001037983 */ /* 0x000f620000300800 */
[----:B------:R-:W2:Y:S02]  /*2cff0*/  LDL.LU.64 R18, [R1+0xd88] ;  /* 0x000d880001127983 */ /* 0x000ea40000300a00 */
[----:B------:R-:W2:Y:S02]  /*2d000*/  LDL.LU.64 R16, [R1+0xd80] ;  /* 0x000d800001107983 */ /* 0x000ea40000300a00 */
[----:B------:R-:W-:Y:S01]  /*2d010*/  STL.64 [R1+0xae0], R22 ;  /* 0x000ae01601007387 */ /* 0x000fe20000100a00 */
[----:B------:R0:W-:Y:S04]  /*2d020*/  STL.64 [R1+0xad8], R20 ;  /* 0x000ad81401007387 */ /* 0x0001e80000100a00 */
[----:B0-----:R-:W2:Y:S01]  /*2d030*/  LDL.LU R20, [R1+0x190] ;  /* 0x0001900001147983 */ /* 0x001ea20000300800 */
[----:B------:R-:W2:Y:S02]  /*2d040*/  LDL.LU R21, [R1+0x194] ;  /* 0x0001940001157983 */ /* 0x000ea40000300800 */
[----:B------:R-:W2:Y:S02]  /*2d050*/  LDL.LU R22, [R1+0x198] ;  /* 0x0001980001167983 */ /* 0x000ea40000300800 */
[----:B------:R-:W2:Y:S02]  /*2d060*/  LDL.LU R23, [R1+0x19c] ;  /* 0x00019c0001177983 */ /* 0x000ea40000300800 */
[----:B--2---:R-:W-:Y:S01]  /*2d070*/  HMMA.16816.F32.BF16 R12, R24, R12, R20 ;  /* 0x0000000c180c723c */ /* 0x004fe20000041814 */
[----:B------:R-:W0:Y:S11]  /*2d080*/  LDSM.16.M88.4 R20, [R28+0x2f880] ;  /* 0x02f880001c14783b */ /* 0x000e360000000200 */
[----:B------:R-:W-:Y:S11]  /*2d090*/  @!UPT UIADD3 URZ, URZ, URZ, URZ ;  /* 0x0000003f3f3ff290 */ /* 0x000ff6000fffe03f */
[----:B------:R-:W-:Y:S01]  /*2d0a0*/  STL.64 [R1+0xb10], R14 ;  /* 0x000b100e01007387 */ /* 0x000fe20000100a00 */
[----:B------:R1:W-:Y:S03]  /*2d0b0*/  STL.64 [R1+0xb08], R12 ;  /* 0x000b080c01007387 */ /* 0x0003e60000100a00 */
[----:B-1----:R-:W2:Y:S01]  /*2d0c0*/  LDL.LU R12, [R1+0x360] ;  /* 0x00036000010c7983 */ /* 0x002ea20000300800 */
[----:B------:R-:W2:Y:S02]  /*2d0d0*/  LDL.LU R13, [R1+0x364] ;  /* 0x00036400010d7983 */ /* 0x000ea40000300800 */
[----:B------:R-:W2:Y:S02]  /*2d0e0*/  LDL.LU R14, [R1+0x368] ;  /* 0x00036800010e7983 */ /* 0x000ea40000300800 */
[----:B-----5:R-:W-:Y:S01]  /*2d0f0*/  IMAD.MOV.U32 R15, RZ, RZ, R3 ;  /* 0x000000ffff0f7224 */ /* 0x020fe200078e0003 */
[----:B------:R-:W-:Y:S01]  /*2d100*/  HMMA.16816.F32.BF16 R4, R16, R10, R4 ;  /* 0x0000000a1004723c */ /* 0x000fe20000041804 */
[----:B0-----:R-:W-:-:S05]  /*2d110*/  MOV R3, R23 ;  /* 0x0000001700037202 */ /* 0x001fca0000000f00 */
[----:B------:R-:W-:Y:S01]  /*2d120*/  STL [R1+0xce8], R3 ;  /* 0x000ce80301007387 */ /* 0x000fe20000100800 */
[----:B----4-:R-:W-:Y:S02]  /*2d130*/  IMAD.MOV.U32 R10, RZ, RZ, R2 ;  /* 0x000000ffff0a7224 */ /* 0x010fe400078e0002 */
[----:B------:R-:W-:Y:S01]  /*2d140*/  STL [R1+0x198], R22 ;  /* 0x0001981601007387 */ /* 0x000fe20000100800 */
[----:B---3--:R-:W-:Y:S01]  /*2d150*/  MOV R11, R0 ;  /* 0x00000000000b7202 */ /* 0x008fe20000000f00 */
[----:B--2---:R-:W-:Y:S11]  /*2d160*/  HMMA.16816.F32.BF16 R24, R24, R20, R12 ;  /* 0x000000141818723c */ /* 0x004ff6000004180c */
[----:B------:R-:W-:Y:S11]  /*2d170*/  @!UPT UIADD3 URZ, URZ, URZ, URZ ;  /* 0x0000003f3f3ff290 */ /* 0x000ff6000fffe03f */
[----:B------:R-:W-:Y:S01]  /*2d180*/  @!UPT UIADD3 URZ, URZ, URZ, URZ ;  /* 0x0000003f3f3ff290 */ /* 0x000fe2000fffe03f */
[----:B------:R-:W-:Y:S01]  /*2d190*/  STL.64 [R1+0xad0], R26 ;  /* 0x000ad01a01007387 */ /* 0x000fe20000100a00 */
[----:B------:R-:W-:Y:S02]  /*2d1a0*/  STL.64 [R1+0xac8], R24 ;  /* 0x000ac81801007387 */ /* 0x000fe40000100a00 */
[----:B------:R-:W-:Y:S02]  /*2d1b0*/  STL [R1+0xd38], R10 ;  /* 0x000d380a01007387 */ /* 0x000fe40000100800 */
[----:B------:R-:W-:Y:S01]  /*2d1c0*/  STL.64 [R1+0x350], R4 ;  /* 0x0003500401007387 */ /* 0x000fe20000100a00 */
[----:B------:R-:W-:Y:S01]  /*2d1d0*/  STL.64 [R1+0x358], R6 ;  /* 0x0003580601007387 */ /* 0x000fe20000100a00 */
[----:B------:R-:W2:Y:S02]  /*2d1e0*/  LDL.LU R28, [R1+0x690] ;  /* 0x00069000011c7983 */ /* 0x000ea40000300800 */
[----:B------:R-:W2:Y:S02]  /*2d1f0*/  LDL.LU R0, [R1+0x694] ;  /* 0x0006940001007983 */ /* 0x000ea40000300800 */
[----:B------:R-:W3:Y:S02]  /*2d200*/  LDL.LU R2, [R1+0x688] ;  /* 0x0006880001027983 */ /* 0x000ee40000300800 */
[----:B---3--:R0:W-:Y:S04]  /*2d210*/  STL [R1+0xd58], R2 ;  /* 0x000d580201007387 */ /* 0x0081e80000100800 */
[----:B0-----:R-:W3:Y:S01]  /*2d220*/  LDL.LU R2, [R1+0x678] ;  /* 0x0006780001027983 */ /* 0x001ee20000300800 */
[----:B------:R0:W-:Y:S03]  /*2d230*/  STL [R1+0xd3c], R11 ;  /* 0x000d3c0b01007387 */ /* 0x0001e60000100800 */
[----:B0-----:R-:W4:Y:S04]  /*2d240*/  LDL.LU R11, [R1+0x558] ;  /* 0x00055800010b7983 */ /* 0x001f280000300800 */
[----:B----4-:R0:W-:Y:S04]  /*2d250*/  STL [R1+0xd40], R11 ;  /* 0x000d400b01007387 */ /* 0x0101e80000100800 */
        /* <DEDUP_REMOVED lines=10> */
[----:B0-----:R-:W4:Y:S01]  /*2d300*/  LDL.LU R11, [R1+0x684] ;  /* 0x00068400010b7983 */ /* 0x001f220000300800 */
[----:B------:R-:W5:Y:S02]  /*2d310*/  LDL.LU R10, [R1+0x548] ;  /* 0x00054800010a7983 */ /* 0x000f640000300800 */
[----:B------:R-:W2:Y:S02]  /*2d320*/  LDL.LU R24, [R1+0x544] ;  /* 0x0005440001187983 */ /* 0x000ea40000300800 */
[----:B------:R-:W2:Y:S01]  /*2d330*/  LDL.LU R25, [R1+0x540] ;  /* 0x0005400001197983 */ /* 0x000ea20000300800 */
[----:B------:R-:W2:Y:S01]  /*2d340*/  LDL.LU R26, [R1+0x530] ;  /* 0x00053000011a7983 */ /* 0x000ea20000300800 */
[----:B------:R-:W2:Y:S03]  /*2d350*/  LDL.LU R27, [R1+0x53c] ;  /* 0x00053c00011b7983 */ /* 0x000ea60000300800 */
[----:B--2---:R0:W-:Y:S01]  /*2d360*/  STL.64 [R1+0xd68], R26 ;  /* 0x000d681a01007387 */ /* 0x0041e20000100a00 */
[----:B------:R-:W-:Y:S03]  /*2d370*/  STL.64 [R1+0xd60], R24 ;  /* 0x000d601801007387 */ /* 0x000fe60000100a00 */
[----:B0-----:R-:W2:Y:S01]  /*2d380*/  LDL.LU R26, [R1+0x348] ;  /* 0x00034800011a7983 */ /* 0x001ea20000300800 */
[----:B------:R-:W2:Y:S02]  /*2d390*/  LDL.LU R27, [R1+0x34c] ;  /* 0x00034c00011b7983 */ /* 0x000ea40000300800 */
[----:B------:R-:W2:Y:S02]  /*2d3a0*/  LDL.LU R3, [R1+0x52c] ;  /* 0x00052c0001037983 */ /* 0x000ea40000300800 */
[----:B------:R-:W2:Y:S01]  /*2d3b0*/  LDL.LU R12, [R1+0x538] ;  /* 0x00053800010c7983 */ /* 0x000ea20000300800 */
[----:B------:R-:W2:Y:S01]  /*2d3c0*/  LDL.LU R13, [R1+0x528] ;  /* 0x00052800010d7983 */ /* 0x000ea20000300800 */
[----:B------:R-:W2:Y:S02]  /*2d3d0*/  LDL.LU R14, [R1+0x534] ;  /* 0x00053400010e7983 */ /* 0x000ea40000300800 */
[----:B------:R-:W2:Y:S02]  /*2d3e0*/  LDL.LU R15, [R1+0x524] ;  /* 0x00052400010f7983 */ /* 0x000ea40000300800 */
[----:B--2---:R-:W-:Y:S01]  /*2d3f0*/  STL.64 [R1+0xd78], R14 ;  /* 0x000d780e01007387 */ /* 0x004fe20000100a00 */
[----:B------:R0:W-:Y:S03]  /*2d400*/  STL.64 [R1+0xd70], R12 ;  /* 0x000d700c01007387 */ /* 0x0001e60000100a00 */
[----:B0-----:R-:W2:Y:S01]  /*2d410*/  LDL.LU R12, [R1+0x170] ;  /* 0x00017000010c7983 */ /* 0x001ea20000300800 */
[----:B------:R-:W2:Y:S02]  /*2d420*/  LDL.LU R13, [R1+0x174] ;  /* 0x00017400010d7983 */ /* 0x000ea40000300800 */
[----:B------:R-:W2:Y:S02]  /*2d430*/  LDL.LU R14, [R1+0x178] ;  /* 0x00017800010e7983 */ /* 0x000ea40000300800 */
[----:B------:R-:W2:Y:S01]  /*2d440*/  LDL.LU R15, [R1+0x17c] ;  /* 0x00017c00010f7983 */ /* 0x000ea20000300800 */
[----:B------:R-:W3:Y:S01]  /*2d450*/  LDL.LU R5, [R1+0x51c] ;  /* 0x00051c0001057983 */ /* 0x000ee20000300800 */
[----:B------:R-:W3:Y:S02]  /*2d460*/  LDL.LU R4, [R1+0x508] ;  /* 0x0005080001047983 */ /* 0x000ee40000300800 */
[----:B------:R-:W3:Y:S02]  /*2d470*/  LDL.LU R8, [R1+0x518] ;  /* 0x0005180001087983 */ /* 0x000ee40000300800 */
[----:B------:R-:W3:Y:S01]  /*2d480*/  LDL.LU R9, [R1+0x504] ;  /* 0x0005040001097983 */ /* 0x000ee20000300800 */
[----:B------:R-:W3:Y:S01]  /*2d490*/  LDL.LU R6, [R1+0x514] ;  /* 0x0005140001067983 */ /* 0x000ee20000300800 */
[----:B------:R-:W3:Y:S02]  /*2d4a0*/  LDL.LU R20, [R1+0x160] ;  /* 0x0001600001147983 */ /* 0x000ee40000300800 */
[----:B------:R-:W3:Y:S02]  /*2d4b0*/  LDL.LU R21, [R1+0x164] ;  /* 0x0001640001157983 */ /* 0x000ee40000300800 */
[----:B------:R-:W3:Y:S01]  /*2d4c0*/  LDL.LU R22, [R1+0x168] ;  /* 0x0001680001167983 */ /* 0x000ee20000300800 */
[----:B------:R-:W3:Y:S01]  /*2d4d0*/  LDL.LU R23, [R1+0x16c] ;  /* 0x00016c0001177983 */ /* 0x000ee20000300800 */
[----:B------:R-:W3:Y:S02]  /*2d4e0*/  LDL.LU R7, [R1+0x510] ;  /* 0x0005100001077983 */ /* 0x000ee40000300800 */
[----:B------:R-:W3:Y:S02]  /*2d4f0*/  LDL.LU R29, [R1+0x520] ;  /* 0x00052000011d7983 */ /* 0x000ee40000300800 */
[----:B------:R-:W-:Y:S01]  /*2d500*/  FADD R0, R0, R28 ;  /* 0x0000001c00007221 */ /* 0x000fe20000000000 */
[----:B--2---:R-:W-:Y:S01]  /*2d510*/  HMMA.16816.F32.BF16 R24, R16, R26, R12 ;  /* 0x0000001a1018723c */ /* 0x004fe2000004180c */
[----:B------:R-:W2:Y:S01]  /*2d520*/  LDL.LU.64 R14, [R1+0xd78] ;  /* 0x000d7800010e7983 */ /* 0x000ea20000300a00 */
[----:B------:R-:W2:Y:S11]  /*2d530*/  LDL.LU.64 R12, [R1+0xd70] ;  /* 0x000d7000010c7983 */ /* 0x000eb60000300a00 */
[----:B------:R-:W-:Y:S10]  /*2d540*/  @!UPT UIADD3 URZ, URZ, URZ, URZ ;  /* 0x0000003f3f3ff290 */ /* 0x000ff4000fffe03f */
[----:B------:R-:W-:Y:S01]  /*2d550*/  STL.64 [R1+0x340], R24 ;  /* 0x0003401801007387 */ /* 0x000fe20000100a00 */
[----:B------:R0:W-:Y:S03]  /*2d560*/  STL.64 [R1+0x348], R26 ;  /* 0x0003481a01007387 */ /* 0x0001e60000100a00 */
[----:B0-----:R-:W2:Y:S01]  /*2d570*/  LDL.LU.64 R26, [R1+0xd68] ;  /* 0x000d6800011a7983 */ /* 0x001ea20000300a00 */
[----:B------:R-:W2:Y:S02]  /*2d580*/  LDL.LU.64 R24, [R1+0xd60] ;  /* 0x000d600001187983 */ /* 0x000ea40000300a00 */
[----:B------:R-:W3:Y:S02]  /*2d590*/  LDL.LU R28, [R1+0xd5c] ;  /* 0x000d5c00011c7983 */ /* 0x000ee40000300800 */
[----:B---3--:R-:W-:Y:S02]  /*2d5a0*/  FADD R28, R2, R28 ;  /* 0x0000001c021c7221 */ /* 0x008fe40000000000 */
[----:B------:R-:W3:Y:S02]  /*2d5b0*/  LDL.LU R2, [R1+0xd58] ;  /* 0x000d580001027983 */ /* 0x000ee40000300800 */
[----:B---3--:R-:W-:-:S02]  /*2d5c0*/  FADD R2, R2, R0 ;  /* 0x0000000002027221 */ /* 0x008fc40000000000 */
[----:B------:R-:W3:Y:S02]  /*2d5d0*/  LDL.LU R0, [R1+0x66c] ;  /* 0x00066c0001007983 */ /* 0x000ee40000300800 */
[----:B----4-:R-:W-:Y:S02]  /*2d5e0*/  FADD R2, R11, R2 ;  /* 0x000000020b027221 */ /* 0x010fe40000000000 */
[----:B---3--:R-:W-:Y:S02]  /*2d5f0*/  FADD R0, R0, R28 ;  /* 0x0000001c00007221 */ /* 0x008fe40000000000 */
[----:B------:R-:W3:Y:S01]  /*2d600*/  LDL.LU R28, [R1+0x554] ;  /* 0x00055400011c7983 */ /* 0x000ee20000300800 */
[----:B------:R-:W4:Y:S02]  /*2d610*/  LDL.LU R11, [R1+0xd54] ;  /* 0x000d5400010b7983 */ /* 0x000f240000300800 */
[----:B----4-:R-:W-:Y:S02]  /*2d620*/  FADD R0, R11, R0 ;  /* 0x000000000b007221 */ /* 0x010fe40000000000 */
[----:B------:R-:W4:Y:S02]  /*2d630*/  LDL.LU R11, [R1+0xd50] ;  /* 0x000d5000010b7983 */ /* 0x000f240000300800 */
[----:B----4-:R-:W-:-:S02]  /*2d640*/  FADD R2, R11, R2 ;  /* 0x000000020b027221 */ /* 0x010fc40000000000 */
[----:B------:R-:W4:Y:S02]  /*2d650*/  LDL.LU R11, [R1+0xd4c] ;  /* 0x000d4c00010b7983 */ /* 0x000f240000300800 */
[----:B----4-:R-:W-:Y:S02]  /*2d660*/  FADD R0, R11, R0 ;  /* 0x000000000b007221 */ /* 0x010fe40000000000 */
[----:B------:R-:W4:Y:S02]  /*2d670*/  LDL.LU R11, [R1+0xd48] ;  /* 0x000d4800010b7983 */ /* 0x000f240000300800 */
[----:B----4-:R-:W-:Y:S02]  /*2d680*/  FADD R2, R11, R2 ;  /* 0x000000020b027221 */ /* 0x010fe40000000000 */
[----:B------:R-:W4:Y:S02]  /*2d690*/  LDL.LU R11, [R1+0xd44] ;  /* 0x000d4400010b7983 */ /* 0x000f240000300800 */
[----:B----4-:R-:W-:-:S02]  /*2d6a0*/  FADD R0, R11, R0 ;  /* 0x000000000b007221 */ /* 0x010fc40000000000 */
[----:B------:R-:W4:Y:S02]  /*2d6b0*/  LDL.LU R11, [R1+0xd40] ;  /* 0x000d4000010b7983 */ /* 0x000f240000300800 */
[----:B-----5:R-:W-:-:S04]  /*2d6c0*/  FADD R0, R10, R0 ;  /* 0x000000000a007221 */ /* 0x020fc80000000000 */
[----:B--2---:R-:W-:-:S04]  /*2d6d0*/  FADD R0, R24, R0 ;  /* 0x0000000018007221 */ /* 0x004fc80000000000 */
[----:B------:R-:W-:-:S04]  /*2d6e0*/  FADD R0, R26, R0 ;  /* 0x000000001a007221 */ /* 0x000fc80000000000 */
[----:B------:R-:W-:Y:S02]  /*2d6f0*/  FADD R0, R3, R0 ;  /* 0x0000000003007221 */ /* 0x000fe40000000000 */
[----:B----4-:R-:W-:Y:S02]  /*2d700*/  FADD R2, R11, R2 ;  /* 0x000000020b027221 */ /* 0x010fe40000000000 */
[----:B------:R-:W2:Y:S01]  /*2d710*/  LDL.LU R11, [R1+0xd3c] ;  /* 0x000d3c00010b7983 */ /* 0x000ea20000300800 */
[----:B------:R-:W2:Y:S02]  /*2d720*/  LDL.LU R10, [R1+0xd38] ;  /* 0x000d3800010a7983 */ /* 0x000ea40000300800 */
[----:B---3--:R-:W-:-:S04]  /*2d730*/  FADD R2, R28, R2 ;  /* 0x000000021c027221 */ /* 0x008fc80000000000 */
[----:B------:R-:W-:-:S04]  /*2d740*/  FADD R2, R25, R2 ;  /* 0x0000000219027221 */ /* 0x000fc80000000000 */
[----:B------:R-:W-:Y:S02]  /*2d750*/  FADD R2, R27, R2 ;  /* 0x000000021b027221 */ /* 0x000fe40000000000 */
[----:B------:R-:W-:Y:S02]  /*2d760*/  FADD R0, R13, R0 ;  /* 0x000000000d007221 */ /* 0x000fe40000000000 */
[----:B------:R-:W-:Y:S02]  /*2d770*/  FADD R2, R12, R2 ;  /* 0x000000020c027221 */ /* 0x000fe40000000000 */
[----:B------:R-:W-:Y:S02]  /*2d780*/  FADD R0, R15, R0 ;  /* 0x000000000f007221 */ /* 0x000fe40000000000 */
[----:B------:R-:W-:Y:S02]  /*2d790*/  FADD R2, R14, R2 ;  /* 0x000000020e027221 */ /* 0x000fe40000000000 */
[----:B------:R-:W-:-:S02]  /*2d7a0*/  FADD R0, R4, R0 ;  /* 0x0000000004007221 */ /* 0x000fc40000000000 */
[----:B------:R-:W-:Y:S02]  /*2d7b0*/  FADD R2, R5, R2 ;  /* 0x0000000205027221 */ /* 0x000fe40000000000 */
[----:B------:R-:W-:Y:S02]  /*2d7c0*/  FADD R0, R9, R0 ;  /* 0x0000000009007221 */ /* 0x000fe40000000000 */
[----:B------:R-:W-:Y:S02]  /*2d7d0*/  FADD R2, R8, R2 ;  /* 0x0000000208027221 */ /* 0x000fe40000000000 */
[----:B--2---:R-:W-:Y:S11]  /*2d7e0*/  HMMA.16816.F32.BF16 R8, R16, R10, R20 ;  /* 0x0000000a1008723c */ /* 0x004ff60000041814 */
[----:B------:R-:W-:Y:S11]  /*2d7f0*/  @!UPT UIADD3 URZ, URZ, URZ, URZ ;  /* 0x0000003f3f3ff290 */ /* 0x000ff6000fffe03f */
[----:B------:R-:W-:Y:S01]  /*2d800*/  @!UPT UIADD3 URZ, URZ, URZ, URZ ;  /* 0x0000003f3f3ff290 */ /* 0x000fe2000fffe03f */
[----:B------:R-:W-:Y:S01]  /*2d810*/  STL.64 [R1+0x330], R8 ;  /* 0x0003300801007387 */ /* 0x000fe20000100a00 */
[----:B------:R-:W-:Y:S02]  /*2d820*/  STL.64 [R1+0x338], R10 ;  /* 0x0003380a01007387 */ /* 0x000fe40000100a00 */
[----:B------:R-:W2:Y:S02]  /*2d830*/  LDL.LU R22, [R1+0x2e0] ;  /* 0x0002e00001167983 */ /* 0x000ea40000300800 */
[----:B------:R-:W2:Y:S01]  /*2d840*/  LDL.LU R23, [R1+0x2e4] ;  /* 0x0002e40001177983 */ /* 0x000ea20000300800 */
[----:B------:R-:W3:Y:S01]  /*2d850*/  LDL.LU R26, [R1+0x2f0] ;  /* 0x0002f000011a7983 */ /* 0x000ee20000300800 */
[----:B------:R-:W3:Y:S02]  /*2d860*/  LDL.LU R27, [R1+0x2f4] ;  /* 0x0002f400011b7983 */ /* 0x000ee40000300800 */
[----:B------:R-:W4:Y:S01]  /*2d870*/  LDL.LU R21, [R1+0x478] ;  /* 0x0004780001157983 */ /* 0x000f220000300800 */
[----:B--2---:R-:W-:Y:S01]  /*2d880*/  STL.64 [R1+0xc90], R22 ;  /* 0x000c901601007387 */ /* 0x004fe20000100a00 */
[----:B----4-:R0:W-:Y:S02]  /*2d890*/  STL [R1+0xc88], R21 ;  /* 0x000c881501007387 */ /* 0x0101e40000100800 */
[----:B------:R-:W2:Y:S01]  /*2d8a0*/  LDL.LU R20, [R1+0x110] ;  /* 0x0001100001147983 */ /* 0x000ea20000300800 */
[----:B0-----:R-:W2:Y:S01]  /*2d8b0*/  LDL.LU R21, [R1+0x114] ;  /* 0x0001140001157983 */ /* 0x001ea20000300800 */
[----:B------:R-:W4:Y:S02]  /*2d8c0*/  LDL.LU R22, [R1+0x118] ;  /* 0x0001180001167983 */ /* 0x000f240000300800 */
[----:B------:R-:W4:Y:S02]  /*2d8d0*/  LDL.LU R23, [R1+0x11c] ;  /* 0x00011c0001177983 */ /* 0x000f240000300800 */
[----:B----4-:R0:W-:Y:S01]  /*2d8e0*/  STL.64 [R1+0xca8], R22 ;  /* 0x000ca81601007387 */ /* 0x0101e20000100a00 */
[----:B--2---:R1:W-:Y:S03]  /*2d8f0*/  STL.64 [R1+0xca0], R20 ;  /* 0x000ca01401007387 */ /* 0x0043e60000100a00 */
[----:B0-----:R-:W2:Y:S01]  /*2d900*/  LDL.LU R22, [R1+0x300] ;  /* 0x0003000001167983 */ /* 0x001ea20000300800 */
[----:B------:R-:W2:Y:S02]  /*2d910*/  LDL.LU R23, [R1+0x304] ;  /* 0x0003040001177983 */ /* 0x000ea40000300800 */
[----:B------:R-:W4:Y:S02]  /*2d920*/  LDL.LU R4, [R1+0x4d0] ;  /* 0x0004d00001047983 */ /* 0x000f240000300800 */
[----:B----4-:R-:W-:Y:S01]  /*2d930*/  STL [R1+0xcec], R4 ;  /* 0x000cec0401007387 */ /* 0x010fe20000100800 */
[----:B------:R-:W4:Y:S03]  /*2d940*/  LDL.LU R5, [R1+0x4dc] ;  /* 0x0004dc0001057983 */ /* 0x000f260000300800 */
[----:B----4-:R-:W-:Y:S01]  /*2d950*/  STL [R1+0xd10], R5 ;  /* 0x000d100501007387 */ /* 0x010fe20000100800 */
[----:B-1----:R-:W4:Y:S02]  /*2d960*/  LDL.LU R20, [R1+0x4cc] ;  /* 0x0004cc0001147983 */ /* 0x002f240000300800 */
[----:B------:R-:W4:Y:S02]  /*2d970*/  LDL.LU R21, [R1+0x4d8] ;  /* 0x0004d80001157983 */ /* 0x000f240000300800 */
[----:B--2---:R0:W-:Y:S01]  /*2d980*/  STL.64 [R1+0xcd0], R22 ;  /* 0x000cd01601007387 */ /* 0x0041e20000100a00 */
[----:B----4-:R1:W-:Y:S01]  /*2d990*/  STL.64 [R1+0xcc8], R20 ;  /* 0x000cc81401007387 */ /* 0x0103e20000100a00 */
[----:B0-----:R-:W2:Y:S02]  /*2d9a0*/  LDL.LU R22, [R1+0x310] ;  /* 0x0003100001167983 */ /* 0x001ea40000300800 */
[----:B------:R-:W2:Y:S02]  /*2d9b0*/  LDL.LU R23, [R1+0x314] ;  /* 0x0003140001177983 */ /* 0x000ea40000300800 */
[----:B------:R-:W4:Y:S02]  /*2d9c0*/  LDL.LU R4, [R1+0x4e8] ;  /* 0x0004e80001047983 */ /* 0x000f240000300800 */
[----:B----4-:R-:W-:Y:S01]  /*2d9d0*/  STL [R1+0xd14], R4 ;  /* 0x000d140401007387 */ /* 0x010fe20000100800 */
[----:B------:R-:W4:Y:S02]  /*2d9e0*/  LDL.LU R3, [R1+0x4f4] ;  /* 0x0004f40001037983 */ /* 0x000f240000300800 */
[----:B-1----:R-:W5:Y:S02]  /*2d9f0*/  LDL.LU R20, [R1+0x4e4] ;  /* 0x0004e40001147983 */ /* 0x002f640000300800 */
[----:B------:R-:W5:Y:S01]  /*2da00*/  LDL.LU R21, [R1+0x4e0] ;  /* 0x0004e00001157983 */ /* 0x000f620000300800 */
[----:B--2---:R0:W-:Y:S04]  /*2da10*/  STL.64 [R1+0xcf8], R22 ;  /* 0x000cf81601007387 */ /* 0x0041e80000100a00 */
[----:B-----5:R1:W-:Y:S01]  /*2da20*/  STL.64 [R1+0xcf0], R20 ;  /* 0x000cf01401007387 */ /* 0x0203e20000100a00 */
[----:B0-----:R-:W2:Y:S02]  /*2da30*/  LDL.LU R22, [R1+0x318] ;  /* 0x0003180001167983 */ /* 0x001ea40000300800 */
[----:B------:R-:W2:Y:S02]  /*2da40*/  LDL.LU R23, [R1+0x31c] ;  /* 0x00031c0001177983 */ /* 0x000ea40000300800 */
[----:B------:R-:W5:Y:S01]  /*2da50*/  LDL.LU R4, [R1+0x4f0] ;  /* 0x0004f00001047983 */ /* 0x000f620000300800 */
[----:B------:R-:W3:Y:S04]  /*2da60*/  LDL.LU R5, [R1+0x4fc] ;  /* 0x0004fc0001057983 */ /* 0x000ee80000300800 */
[----:B-1----:R-:W3:Y:S01]  /*2da70*/  LDL.LU R20, [R1+0x4ec] ;  /* 0x0004ec0001147983 */ /* 0x002ee20000300800 */
[----:B------:R-:W3:Y:S02]  /*2da80*/  LDL.LU R21, [R1+0x4f8] ;  /* 0x0004f80001157983 */ /* 0x000ee40000300800 */
[----:B------:R-:W-:-:S04]  /*2da90*/  FADD R2, R6, R2 ;  /* 0x0000000206027221 */ /* 0x000fc80000000000 */
[----:B------:R-:W-:Y:S01]  /*2daa0*/  FADD R2, R29, R2 ;  /* 0x000000021d027221 */ /* 0x000fe20000000000 */
[----:B--2---:R0:W-:Y:S04]  /*2dab0*/  STL.64 [R1+0xd20], R22 ;  /* 0x000d201601007387 */ /* 0x0041e80000100a00 */
[----:B---3--:R1:W-:Y:S01]  /*2dac0*/  STL.64 [R1+0xd18], R20 ;  /* 0x000d181401007387 */ /* 0x0083e20000100a00 */
[----:B0-----:R-:W2:Y:S02]  /*2dad0*/  LDL.LU R22, [R1+0x328] ;  /* 0x0003280001167983 */ /* 0x001ea40000300800 */
[----:B------:R-:W2:Y:S01]  /*2dae0*/  LDL.LU R23, [R1+0x32c] ;  /* 0x00032c0001177983 */ /* 0x000ea20000300800 */
[----:B-1----:R-:W3:Y:S01]  /*2daf0*/  LDL.LU R20, [R1+0x50c] ;  /* 0x00050c0001147983 */ /* 0x002ee20000300800 */
[----:B------:R-:W2:Y:S02]  /*2db00*/  LDL.LU R21, [R1+0x500] ;  /* 0x0005000001157983 */ /* 0x000ea40000300800 */
[----:B------:R-:W2:Y:S02]  /*2db10*/  LDL.LU R29, [R1+0x4c8] ;  /* 0x0004c800011d7983 */ /* 0x000ea40000300800 */
[----:B------:R-:W2:Y:S01]  /*2db20*/  LDL.LU R28, [R1+0x4d4] ;  /* 0x0004d400011c7983 */ /* 0x000ea20000300800 */
[----:B------:R-:W2:Y:S01]  /*2db30*/  LDL.LU R24, [R1+0x4c4] ;  /* 0x0004c40001187983 */ /* 0x000ea20000300800 */
[----:B------:R-:W2:Y:S02]  /*2db40*/  LDL.LU R25, [R1+0x4c0] ;  /* 0x0004c00001197983 */ /* 0x000ea40000300800 */
[----:B------:R-:W-:Y:S01]  /*2db50*/  STL.64 [R1+0xcb8], R26 ;  /* 0x000cb81a01007387 */ /* 0x000fe20000100a00 */
[----:B--2---:R0:W-:Y:S04]  /*2db60*/  STL.64 [R1+0xcb0], R24 ;  /* 0x000cb01801007387 */ /* 0x0041e80000100a00 */
        /* <DEDUP_REMOVED lines=22> */
[----:B------:R-:W-:-:S02]  /*2dcd0*/  FADD R0, R7, R0 ;  /* 0x0000000007007221 */ /* 0x000fc40000000000 */
[----:B------:R-:W-:Y:S01]  /*2dce0*/  FADD R2, R21, R2 ;  /* 0x0000000215027221 */ /* 0x000fe20000000000 */
[----:B------:R-:W4:Y:S01]  /*2dcf0*/  LDL.LU R8, [R1+0x4bc] ;  /* 0x0004bc0001087983 */ /* 0x000f220000300800 */
[----:B------:R-:W4:Y:S02]  /*2dd00*/  LDL.LU R9, [R1+0x474] ;  /* 0x0004740001097983 */ /* 0x000f240000300800 */
[----:B---3--:R-:W-:Y:S02]  /*2dd10*/  FADD R0, R20, R0 ;  /* 0x0000000014007221 */ /* 0x008fe40000000000 */
[----:B------:R-:W3:Y:S01]  /*2dd20*/  LDL.LU R10, [R1+0x4b8] ;  /* 0x0004b800010a7983 */ /* 0x000ee20000300800 */
[----:B------:R-:W3:Y:S01]  /*2dd30*/  LDL.LU R12, [R1+0x100] ;  /* 0x00010000010c7983 */ /* 0x000ee20000300800 */
[----:B------:R-:W3:Y:S02]  /*2dd40*/  LDL.LU R13, [R1+0x104] ;  /* 0x00010400010d7983 */ /* 0x000ee40000300800 */
[----:B------:R-:W3:Y:S02]  /*2dd50*/  LDL.LU R14, [R1+0x108] ;  /* 0x00010800010e7983 */ /* 0x000ee40000300800 */
[----:B------:R-:W3:Y:S01]  /*2dd60*/  LDL.LU R15, [R1+0x10c] ;  /* 0x00010c00010f7983 */ /* 0x000ee20000300800 */
[----:B------:R-:W3:Y:S01]  /*2dd70*/  LDL.LU R11, [R1+0x470] ;  /* 0x00047000010b7983 */ /* 0x000ee20000300800 */
        /* <DEDUP_REMOVED lines=10> */
[----:B-----5:R-:W-:Y:S02]  /*2de20*/  FADD R0, R4, R0 ;  /* 0x0000000004007221 */ /* 0x020fe40000000000 */
[----:B------:R-:W-:Y:S01]  /*2de30*/  FADD R2, R5, R2 ;  /* 0x0000000205027221 */ /* 0x000fe20000000000 */
[----:B------:R-:W5:Y:S01]  /*2de40*/  LDL.LU R4, [R1+0xd14] ;  /* 0x000d140001047983 */ /* 0x000f620000300800 */
[----:B------:R-:W3:Y:S02]  /*2de50*/  LDL.LU R5, [R1+0xd10] ;  /* 0x000d100001057983 */ /* 0x000ee40000300800 */
[----:B--2---:R-:W-:-:S02]  /*2de60*/  FADD R0, R20, R0 ;  /* 0x0000000014007221 */ /* 0x004fc40000000000 */
[----:B------:R-:W-:Y:S02]  /*2de70*/  FADD R2, R21, R2 ;  /* 0x0000000215027221 */ /* 0x000fe40000000000 */
[----:B------:R-:W-:Y:S01]  /*2de80*/  HMMA.16816.F32.BF16 R20, R16, R22, R24 ;  /* 0x000000161014723c */ /* 0x000fe20000041818 */
        /* <DEDUP_REMOVED lines=8> */
[----:B----4-:R-:W-:Y:S01]  /*2df10*/  FADD R2, R3, R2 ;  /* 0x0000000203027221 */ /* 0x010fe20000000000 */
[----:B------:R-:W4:Y:S01]  /*2df20*/  LDL.LU R4, [R1+0xcec] ;  /* 0x000cec0001047983 */ /* 0x000f220000300800 */
[----:B------:R-:W5:Y:S02]  /*2df30*/  LDL.LU R3, [R1+0xce8] ;  /* 0x000ce80001037983 */ /* 0x000f640000300800 */
        /* <DEDUP_REMOVED lines=10> */
[----:B----4-:R-:W-:Y:S02]  /*2dfe0*/  FADD R0, R4, R0 ;  /* 0x0000000004007221 */ /* 0x010fe40000000000 */
[----:B---3--:R-:W-:Y:S01]  /*2dff0*/  FADD R2, R5, R2 ;  /* 0x0000000205027221 */ /* 0x008fe20000000000 */
[----:B------:R-:W3:Y:S01]  /*2e000*/  LDL.LU R4, [R1+0xcc4] ;  /* 0x000cc40001047983 */ /* 0x000ee20000300800 */
[----:B------:R-:W3:Y:S02]  /*2e010*/  LDL.LU R5, [R1+0xcc0] ;  /* 0x000cc00001057983 */ /* 0x000ee40000300800 */
[----:B--2---:R-:W-:-:S02]  /*2e020*/  FADD R0, R20, R0 ;  /* 0x0000000014007221 */ /* 0x004fc40000000000 */
[----:B------:R-:W-:Y:S02]  /*2e030*/  FADD R2, R21, R2 ;  /* 0x0000000215027221 */ /* 0x000fe40000000000 */
[----:B------:R-:W-:Y:S01]  /*2e040*/  HMMA.16816.F32.BF16 R20, R16, R22, R24 ;  /* 0x000000161014723c */ /* 0x000fe20000041818 */
[----:B------:R-:W2:Y:S01]  /*2e050*/  LDL.LU.64 R26, [R1+0xcb8] ;  /* 0x000cb800011a7983 */ /* 0x000ea20000300a00 */
[----:B------:R-:W4:Y:S11]  /*2e060*/  LDL.LU.64 R24, [R1+0xcb0] ;  /* 0x000cb00001187983 */ /* 0x000f360000300a00 */
[----:B------:R-:W-:Y:S10]  /*2e070*/  @!UPT UIADD3 URZ, URZ, URZ, URZ ;  /* 0x0000003f3f3ff290 */ /* 0x000ff4000fffe03f */
[----:B------:R-:W-:Y:S01]  /*2e080*/  STL.64 [R1+0x4e0], R20 ;  /* 0x0004e01401007387 */ /* 0x000fe20000100a00 */
[----:B------:R0:W-:Y:S03]  /*2e090*/  STL.64 [R1+0x4e8], R22 ;  /* 0x0004e81601007387 */ /* 0x0001e60000100a00 */
[----:B0-----:R-:W2:Y:S01]  /*2e0a0*/  LDL.LU.64 R22, [R1+0xca8] ;  /* 0x000ca80001167983 */ /* 0x001ea20000300a00 */
[----:B------:R-:W2:Y:S02]  /*2e0b0*/  LDL.LU.64 R20, [R1+0xca0] ;  /* 0x000ca00001147983 */ /* 0x000ea40000300a00 */
[----:B------:R-:W-:Y:S02]  /*2e0c0*/  FADD R0, R29, R0 ;  /* 0x000000001d007221 */ /* 0x000fe40000000000 */
[----:B------:R-:W-:Y:S01]  /*2e0d0*/  FADD R2, R28, R2 ;  /* 0x000000021c027221 */ /* 0x000fe20000000000 */
[----:B------:R-:W3:Y:S01]  /*2e0e0*/  LDL.LU R29, [R1+0xc98] ;  /* 0x000c9800011d7983 */ /* 0x000ee20000300800 */
[----:B----4-:R-:W-:-:S02]  /*2e0f0*/  FADD R0, R24, R0 ;  /* 0x0000000018007221 */ /* 0x010fc40000000000 */
[----:B------:R-:W-:Y:S02]  /*2e100*/  FADD R2, R25, R2 ;  /* 0x0000000219027221 */ /* 0x000fe40000000000 */
[----:B--2---:R-:W-:Y:S01]  /*2e110*/  HMMA.16816.F32.BF16 R24, R16, R26, R20 ;  /* 0x0000001a1018723c */ /* 0x004fe20000041814 */
[----:B------:R-:W2:Y:S01]  /*2e120*/  LDL.LU.64 R22, [R1+0xc90] ;  /* 0x000c900001167983 */ /* 0x000ea20000300a00 */
[----:B------:R-:W4:Y:S02]  /*2e130*/  LDL.LU R21, [R1+0xc88] ;  /* 0x000c880001157983 */ /* 0x000f240000300800 */
[----:B------:R-:W-:-:S04]  /*2e140*/  FADD R2, R8, R2 ;  /* 0x0000000208027221 */ /* 0x000fc80000000000 */
[----:B------:R-:W-:-:S04]  /*2e150*/  FADD R2, R10, R2 ;  /* 0x000000020a027221 */ /* 0x000fc80000000000 */
[----:B------:R-:W-:-:S11]  /*2e160*/  FADD R2, R6, R2 ;  /* 0x0000000206027221 */ /* 0x000fd60000000000 */
[----:B------:R-:W-:Y:S01]  /*2e170*/  STL.64 [R1+0x440], R24 ;  /* 0x0004401801007387 */ /* 0x000fe20000100a00 */
[----:B------:R-:W-:Y:S01]  /*2e180*/  STL.64 [R1+0x448], R26 ;  /* 0x0004481a01007387 */ /* 0x000fe20000100a00 */
[----:B--2---:R-:W-:Y:S01]  /*2e190*/  HMMA.16816.F32.BF16 R12, R16, R22, R12 ;  /* 0x00000016100c723c */ /* 0x004fe2000004180c */
[----:B----4-:R-:W-:-:S04]  /*2e1a0*/  FADD R0, R21, R0 ;  /* 0x0000000015007221 */ /* 0x010fc80000000000 */
[----:B------:R-:W-:-:S04]  /*2e1b0*/  FADD R0, R9, R0 ;  /* 0x0000000009007221 */ /* 0x000fc80000000000 */
[----:B------:R-:W-:-:S04]  /*2e1c0*/  FADD R0, R11, R0 ;  /* 0x000000000b007221 */ /* 0x000fc80000000000 */
[----:B------:R-:W-:-:S10]  /*2e1d0*/  FADD R0, R7, R0 ;  /* 0x0000000007007221 */ /* 0x000fd40000000000 */
[----:B------:R0:W-:Y:S01]  /*2e1e0*/  STL.64 [R1+0x410], R12 ;  /* 0x0004100c01007387 */ /* 0x0001e20000100a00 */
[----:B------:R1:W-:Y:S02]  /*2e1f0*/  STL.64 [R1+0x418], R14 ;  /* 0x0004180e01007387 */ /* 0x0003e40000100a00 */
[----:B------:R-:W2:Y:S02]  /*2e200*/  LDL.LU R6, [R1+0x1e8] ;  /* 0x0001e80001067983 */ /* 0x000ea40000300800 */
[----:B------:R-:W2:Y:S02]  /*2e210*/  LDL.LU R7, [R1+0x1ec] ;  /* 0x0001ec0001077983 */ /* 0x000ea40000300800 */
[----:B--2---:R2:W-:Y:S01]  /*2e220*/  STL.64 [R1+0xb18], R6 ;  /* 0x000b180601007387 */ /* 0x0045e20000100a00 */
[----:B0-----:R-:W4:Y:S02]  /*2e230*/  LDL.LU R12, [R1] ;  /* 0x00000000010c7983 */ /* 0x001f240000300800 */
[----:B------:R-:W4:Y:S02]  /*2e240*/  LDL.LU R13, [R1+0x4] ;  /* 0x00000400010d7983 */ /* 0x000f240000300800 */
[----:B-1----:R-:W2:Y:S02]  /*2e250*/  LDL.LU R14, [R1+0x8] ;  /* 0x00000800010e7983 */ /* 0x002ea40000300800 */
[----:B---3--:R-:W-:-:S02]  /*2e260*/  IMAD.MOV.U32 R15, RZ, RZ, R29 ;  /* 0x000000ffff0f7224 */ /* 0x008fc400078e001d */
[----:B------:R-:W3:Y:S04]  /*2e270*/  LDL.LU R29, [R1+0xc84] ;  /* 0x000c8400011d7983 */ /* 0x000ee80000300800 */
[----:B--2---:R-:W-:Y:S01]  /*2e280*/  STL.64 [R1+0xb28], R14 ;  /* 0x000b280e01007387 */ /* 0x004fe20000100a00 */
[----:B----4-:R-:W-:Y:S02]  /*2e290*/  STL.64 [R1+0xb20], R12 ;  /* 0x000b200c01007387 */ /* 0x010fe40000100a00 */
[----:B------:R-:W2:Y:S02]  /*2e2a0*/  LDL.LU R6, [R1+0x1f8] ;  /* 0x0001f80001067983 */ /* 0x000ea40000300800 */
[----:B------:R-:W2:Y:S02]  /*2e2b0*/  LDL.LU R7, [R1+0x1fc] ;  /* 0x0001fc0001077983 */ /* 0x000ea40000300800 */
[----:B--2---:R0:W-:Y:S04]  /*2e2c0*/  STL.64 [R1+0xb30], R6 ;  /* 0x000b300601007387 */ /* 0x0041e80000100a00 */
[----:B0-----:R-:W2:Y:S01]  /*2e2d0*/  LDL.LU R6, [R1+0x208] ;  /* 0x0002080001067983 */ /* 0x001ea20000300800 */
[----:B------:R-:W2:Y:S03]  /*2e2e0*/  LDL.LU R7, [R1+0x20c] ;  /* 0x00020c0001077983 */ /* 0x000ea60000300800 */
[----:B--2---:R0:W-:Y:S01]  /*2e2f0*/  STL.64 [R1+0xb48], R6 ;  /* 0x000b480601007387 */ /* 0x0041e20000100a00 */
[----:B------:R-:W2:Y:S02]  /*2e300*/  LDL.LU R12, [R1+0x10] ;  /* 0x00001000010c7983 */ /* 0x000ea40000300800 */
[----:B------:R-:W2:Y:S02]  /*2e310*/  LDL.LU R13, [R1+0x14] ;  /* 0x00001400010d7983 */ /* 0x000ea40000300800 */
[----:B------:R-:W4:Y:S01]  /*2e320*/  LDL.LU R14, [R1+0x18] ;  /* 0x00001800010e7983 */ /* 0x000f220000300800 */
[----:B------:R-:W4:Y:S04]  /*2e330*/  LDL.LU R15, [R1+0x1c] ;  /* 0x00001c00010f7983 */ /* 0x000f280000300800 */
[----:B0-----:R-:W2:Y:S01]  /*2e340*/  LDL.LU R6, [R1+0x218] ;  /* 0x0002180001067983 */ /* 0x001ea20000300800 */
[----:B------:R-:W2:Y:S03]  /*2e350*/  LDL.LU R7, [R1+0x21c] ;  /* 0x00021c0001077983 */ /* 0x000ea60000300800 */
[----:B--2---:R-:W-:Y:S01]  /*2e360*/  STL.64 [R1+0xb60], R6 ;  /* 0x000b600601007387 */ /* 0x004fe20000100a00 */
[----:B----4-:R-:W-:Y:S02]  /*2e370*/  STL.64 [R1+0xb40], R14 ;  /* 0x000b400e01007387 */ /* 0x010fe40000100a00 */
[----:B------:R0:W-:Y:S02]  /*2e380*/  STL.64 [R1+0xb38], R12 ;  /* 0x000b380c01007387 */ /* 0x0001e40000100a00 */
[----:B0-----:R-:W2:Y:S01]  /*2e390*/  LDL.LU R12, [R1+0x20] ;  /* 0x00002000010c7983 */ /* 0x001ea20000300800 */
[----:B------:R-:W2:Y:S02]  /*2e3a0*/  LDL.LU R13, [R1+0x24] ;  /* 0x00002400010d7983 */ /* 0x000ea40000300800 */
[----:B------:R-:W4:Y:S02]  /*2e3b0*/  LDL.LU R14, [R1+0x28] ;  /* 0x00002800010e7983 */ /* 0x000f240000300800 */
[----:B------:R-:W4:Y:S01]  /*2e3c0*/  LDL.LU R15, [R1+0x2c] ;  /* 0x00002c00010f7983 */ /* 0x000f220000300800 */
        /* <DEDUP_REMOVED lines=29> */
[----:B--2---:R0:W-:Y:S04]  /*2e5a0*/  STL.64 [R1+0xbc0], R6 ;  /* 0x000bc00601007387 */ /* 0x0041e80000100a00 */
        /* <DEDUP_REMOVED lines=39> */
[----:B------:R0:W-:Y:S02]  /*2e820*/  STL.64 [R1+0xc38], R4 ;  /* 0x000c380401007387 */ /* 0x0001e40000100a00 */
[----:B------:R-:W2:Y:S02]  /*2e830*/  LDL.LU R26, [R1+0x2b8] ;  /* 0x0002b800011a7983 */ /* 0x000ea40000300800 */
[----:B------:R-:W2:Y:S02]  /*2e840*/  LDL.LU R27, [R1+0x2bc] ;  /* 0x0002bc00011b7983 */ /* 0x000ea40000300800 */
[----:B--2---:R1:W-:Y:S01]  /*2e850*/  STL.64 [R1+0xc48], R26 ;  /* 0x000c481a01007387 */ /* 0x0043e20000100a00 */
[----:B0-----:R-:W2:Y:S02]  /*2e860*/  LDL.LU R4, [R1+0xd0] ;  /* 0x0000d00001047983 */ /* 0x001ea40000300800 */
[----:B------:R-:W2:Y:S02]  /*2e870*/  LDL.LU R5, [R1+0xd4] ;  /* 0x0000d40001057983 */ /* 0x000ea40000300800 */
[----:B------:R-:W2:Y:S01]  /*2e880*/  LDL.LU R6, [R1+0xd8] ;  /* 0x0000d80001067983 */ /* 0x000ea20000300800 */
[----:B------:R-:W2:Y:S04]  /*2e890*/  LDL.LU R7, [R1+0xdc] ;  /* 0x0000dc0001077983 */ /* 0x000ea80000300800 */
[----:B--2---:R-:W-:Y:S01]  /*2e8a0*/  STL.64 [R1+0xc58], R6 ;  /* 0x000c580601007387 */ /* 0x004fe20000100a00 */
[----:B------:R-:W-:Y:S02]  /*2e8b0*/  STL.64 [R1+0xc50], R4 ;  /* 0x000c500401007387 */ /* 0x000fe40000100a00 */
[----:B-1----:R-:W2:Y:S02]  /*2e8c0*/  LDL.LU R26, [R1+0x2c8] ;  /* 0x0002c800011a7983 */ /* 0x002ea40000300800 */
[----:B------:R-:W2:Y:S01]  /*2e8d0*/  LDL.LU R27, [R1+0x2cc] ;  /* 0x0002cc00011b7983 */ /* 0x000ea20000300800 */
[----:B------:R-:W3:Y:S01]  /*2e8e0*/  LDL.LU R24, [R1+0x458] ;  /* 0x0004580001187983 */ /* 0x000ee20000300800 */
[----:B------:R-:W3:Y:S03]  /*2e8f0*/  LDL.LU R25, [R1+0x4ac] ;  /* 0x0004ac0001197983 */ /* 0x000ee60000300800 */
[----:B--2---:R0:W-:Y:S01]  /*2e900*/  STL.64 [R1+0xc68], R26 ;  /* 0x000c681a01007387 */ /* 0x0041e20000100a00 */
[----:B---3--:R-:W-:Y:S03]  /*2e910*/  STL.64 [R1+0xc60], R24 ;  /* 0x000c601801007387 */ /* 0x008fe60000100a00 */
[----:B0-----:R-:W2:Y:S01]  /*2e920*/  LDL.LU R26, [R1+0x2d8] ;  /* 0x0002d800011a7983 */ /* 0x001ea20000300800 */
[----:B------:R-:W2:Y:S02]  /*2e930*/  LDL.LU R27, [R1+0x2dc] ;  /* 0x0002dc00011b7983 */ /* 0x000ea40000300800 */
[----:B------:R-:W3:Y:S02]  /*2e940*/  LDL.LU R23, [R1+0x4b0] ;  /* 0x0004b00001177983 */ /* 0x000ee40000300800 */
[----:B------:R-:W2:Y:S01]  /*2e950*/  LDL.LU R20, [R1+0x454] ;  /* 0x0004540001147983 */ /* 0x000ea20000300800 */
[----:B------:R-:W2:Y:S01]  /*2e960*/  LDL.LU R21, [R1+0x4a8] ;  /* 0x0004a80001157983 */ /* 0x000ea20000300800 */
[----:B------:R-:W2:Y:S02]  /*2e970*/  LDL.LU R4, [R1+0xe0] ;  /* 0x0000e00001047983 */ /* 0x000ea40000300800 */
[----:B------:R-:W2:Y:S02]  /*2e980*/  LDL.LU R5, [R1+0xe4] ;  /* 0x0000e40001057983 */ /* 0x000ea40000300800 */
[----:B------:R-:W2:Y:S01]  /*2e990*/  LDL.LU R6, [R1+0xe8] ;  /* 0x0000e80001067983 */ /* 0x000ea20000300800 */
[----:B------:R-:W2:Y:S04]  /*2e9a0*/  LDL.LU R7, [R1+0xec] ;  /* 0x0000ec0001077983 */ /* 0x000ea80000300800 */
[----:B--2---:R-:W-:Y:S01]  /*2e9b0*/  STL.64 [R1+0xc78], R6 ;  /* 0x000c780601007387 */ /* 0x004fe20000100a00 */
[----:B------:R0:W-:Y:S03]  /*2e9c0*/  STL.64 [R1+0xc70], R4 ;  /* 0x000c700401007387 */ /* 0x0001e60000100a00 */
[----:B0-----:R-:W2:Y:S01]  /*2e9d0*/  LDL.LU R4, [R1+0xf0] ;  /* 0x0000f00001047983 */ /* 0x001ea20000300800 */
[----:B------:R-:W2:Y:S02]  /*2e9e0*/  LDL.LU R5, [R1+0xf4] ;  /* 0x0000f40001057983 */ /* 0x000ea40000300800 */
[----:B------:R-:W2:Y:S02]  /*2e9f0*/  LDL.LU R6, [R1+0xf8] ;  /* 0x0000f80001067983 */ /* 0x000ea40000300800 */
[----:B------:R-:W2:Y:S01]  /*2ea00*/  LDL.LU R7, [R1+0xfc] ;  /* 0x0000fc0001077983 */ /* 0x000ea20000300800 */
[----:B------:R-:W2:Y:S01]  /*2ea10*/  LDL.LU R8, [R1+0x450] ;  /* 0x0004500001087983 */ /* 0x000ea20000300800 */
[----:B------:R-:W2:Y:S02]  /*2ea20*/  LDL.LU R9, [R1+0x47c] ;  /* 0x00047c0001097983 */ /* 0x000ea40000300800 */
[----:B----4-:R-:W-:Y:S02]  /*2ea30*/  STL.64 [R1+0xc00], R14 ;  /* 0x000c000e01007387 */ /* 0x010fe40000100a00 */
[----:B------:R0:W-:Y:S02]  /*2ea40*/  STL.64 [R1+0xbf8], R12 ;  /* 0x000bf80c01007387 */ /* 0x0001e40000100a00 */
[----:B0-----:R-:W4:Y:S01]  /*2ea50*/  LDL.LU R12, [R1+0xa0] ;  /* 0x0000a000010c7983 */ /* 0x001f220000300800 */
[----:B------:R-:W4:Y:S02]  /*2ea60*/  LDL.LU R13, [R1+0xa4] ;  /* 0x0000a400010d7983 */ /* 0x000f240000300800 */
[----:B------:R-:W2:Y:S02]  /*2ea70*/  LDL.LU R14, [R1+0xa8] ;  /* 0x0000a800010e7983 */ /* 0x000ea40000300800 */
[----:B------:R-:W2:Y:S02]  /*2ea80*/  LDL.LU R15, [R1+0xac] ;  /* 0x0000ac00010f7983 */ /* 0x000ea40000300800 */
[----:B--2---:R-:W-:Y:S01]  /*2ea90*/  STL.64 [R1+0xc18], R14 ;  /* 0x000c180e01007387 */ /* 0x004fe20000100a00 */
[----:B----4-:R0:W-:Y:S03]  /*2eaa0*/  STL.64 [R1+0xc10], R12 ;  /* 0x000c100c01007387 */ /* 0x0101e60000100a00 */
[----:B0-----:R-:W2:Y:S01]  /*2eab0*/  LDL.LU R12, [R1+0xb0] ;  /* 0x0000b000010c7983 */ /* 0x001ea20000300800 */
[----:B------:R-:W2:Y:S02]  /*2eac0*/  LDL.LU R13, [R1+0xb4] ;  /* 0x0000b400010d7983 */ /* 0x000ea40000300800 */
[----:B------:R-:W4:Y:S02]  /*2ead0*/  LDL.LU R14, [R1+0xb8] ;  /* 0x0000b800010e7983 */ /* 0x000f240000300800 */
[----:B------:R-:W4:Y:S01]  /*2eae0*/  LDL.LU R15, [R1+0xbc] ;  /* 0x0000bc00010f7983 */ /* 0x000f220000300800 */
[----:B------:R-:W-:Y:S01]  /*2eaf0*/  HMMA.16816.F32.BF16 R24, R16, R26, R4 ;  /* 0x0000001a1018723c */ /* 0x000fe20000041804 */
[----:B---3--:R-:W-:Y:S01]  /*2eb00*/  FADD R2, R23, R2 ;  /* 0x0000000217027221 */ /* 0x008fe20000000000 */
[----:B------:R-:W-:Y:S01]  /*2eb10*/  MOV R23, R29 ;  /* 0x0000001d00177202 */ /* 0x000fe20000000f00 */
[----:B----4-:R-:W-:Y:S01]  /*2eb20*/  STL.64 [R1+0xc30], R14 ;  /* 0x000c300e01007387 */ /* 0x010fe20000100a00 */
[----:B--2---:R0:W-:Y:S03]  /*2eb30*/  STL.64 [R1+0xc28], R12 ;  /* 0x000c280c01007387 */ /* 0x0041e60000100a00 */
[----:B0-----:R-:W2:Y:S01]  /*2eb40*/  LDL.LU R12, [R1+0xc0] ;  /* 0x0000c000010c7983 */ /* 0x001ea20000300800 */
[----:B------:R-:W2:Y:S02]  /*2eb50*/  LDL.LU R13, [R1+0xc4] ;  /* 0x0000c400010d7983 */ /* 0x000ea40000300800 */
[----:B------:R-:W2:Y:S02]  /*2eb60*/  LDL.LU R14, [R1+0xc8] ;  /* 0x0000c800010e7983 */ /* 0x000ea40000300800 */
[----:B------:R-:W2:Y:S01]  /*2eb70*/  LDL.LU R15, [R1+0xcc] ;  /* 0x0000cc00010f7983 */ /* 0x000ea20000300800 */
[----:B------:R-:W3:Y:S01]  /*2eb80*/  LDL.LU R10, [R1+0x1d8] ;  /* 0x0001d800010a7983 */ /* 0x000ee20000300800 */
[----:B------:R-:W3:Y:S02]  /*2eb90*/  LDL.LU R11, [R1+0x1dc] ;  /* 0x0001dc00010b7983 */ /* 0x000ee40000300800 */
[----:B------:R-:W4:Y:S02]  /*2eba0*/  LDL.LU R22, [R1+0x1c8] ;  /* 0x0001c80001167983 */ /* 0x000f240000300800 */
[----:B------:R-:W2:Y:S01]  /*2ebb0*/  LDL.LU R29, [R1+0xc80] ;  /* 0x000c8000011d7983 */ /* 0x000ea20000300800 */
[----:B------:R-:W2:Y:S01]  /*2ebc0*/  LDL.LU.64 R6, [R1+0xc78] ;  /* 0x000c780001067983 */ /* 0x000ea20000300a00 */
[----:B------:R-:W2:Y:S03]  /*2ebd0*/  LDL.LU.64 R4, [R1+0xc70] ;  /* 0x000c700001047983 */ /* 0x000ea60000300a00 */
[----:B------:R-:W-:Y:S02]  /*2ebe0*/  STL.64 [R1+0x3f0], R24 ;  /* 0x0003f01801007387 */ /* 0x000fe40000100a00 */
[----:B------:R0:W-:Y:S02]  /*2ebf0*/  STL.64 [R1+0x3f8], R26 ;  /* 0x0003f81a01007387 */ /* 0x0001e40000100a00 */
[----:B0-----:R-:W2:Y:S01]  /*2ec00*/  LDL.LU.64 R26, [R1+0xc68] ;  /* 0x000c6800011a7983 */ /* 0x001ea20000300a00 */
[----:B------:R-:W2:Y:S02]  /*2ec10*/  LDL.LU.64 R24, [R1+0xc60] ;  /* 0x000c600001187983 */ /* 0x000ea40000300a00 */
[----:B--2---:R-:W-:-:S02]  /*2ec20*/  FADD R0, R24, R0 ;  /* 0x0000000018007221 */ /* 0x004fc40000000000 */
[----:B------:R-:W-:Y:S02]  /*2ec30*/  FADD R2, R25, R2 ;  /* 0x0000000219027221 */ /* 0x000fe40000000000 */
[C---:B------:R-:W-:Y:S01]  /*2ec40*/  HMMA.16816.F32.BF16 R24, R16.reuse, R26, R4 ;  /* 0x0000001a1018723c */ /* 0x040fe20000041804 */
        /* <DEDUP_REMOVED lines=11> */
[----:B------:R2:W-:Y:S02]  /*2ed00*/  STL.64 [R1+0x3a8], R26 ;  /* 0x0003a81a01007387 */ /* 0x0005e40000100a00 */
[----:B--2---:R-:W-:Y:S01]  /*2ed10*/  IMAD.MOV.U32 R26, RZ, RZ, R5 ;  /* 0x000000ffff1a7224 */ /* 0x004fe200078e0005 */
[----:B------:R-:W-:Y:S02]  /*2ed20*/  MOV R27, R4 ;  /* 0x00000004001b7202 */ /* 0x000fe40000000f00 */
        /* <DEDUP_REMOVED lines=90> */
[----:B0-----:R-:W3:Y:S01]  /*2f2d0*/  LDL.LU.64 R6, [R1+0xb00] ;  /* 0x000b000001067983 */ /* 0x001ee20000300a00 */
[----:B------:R-:W3:Y:S02]  /*2f2e0*/  LDL.LU.64 R4, [R1+0xaf8] ;  /* 0x000af80001047983 */ /* 0x000ee40000300a00 */
[----:B------:R-:W-:Y:S02]  /*2f2f0*/  FADD R0, R20, R0 ;  /* 0x0000000014007221 */ /* 0x000fe40000000000 */
[----:B------:R-:W-:Y:S02]  /*2f300*/  FADD R2, R21, R2 ;  /* 0x0000000215027221 */ /* 0x000fe40000000000 */
[----:B------:R-:W-:-:S02]  /*2f310*/  FADD R0, R8, R0 ;  /* 0x0000000008007221 */ /* 0x000fc40000000000 */
[----:B------:R-:W-:Y:S01]  /*2f320*/  FADD R2, R9, R2 ;  /* 0x0000000209027221 */ /* 0x000fe20000000000 */
[C---:B---3--:R-:W-:Y:S01]  /*2f330*/  HMMA.16816.F32.BF16 R4, R16.reuse, R10, R4 ;  /* 0x0000000a1004723c */ /* 0x048fe20000041804 */
[----:B------:R-:W4:Y:S01]  /*2f340*/  LDL.LU.64 R10, [R1+0xaf0] ;  /* 0x000af000010a7983 */ /* 0x000f220000300a00 */
[----:B------:R-:W4:Y:S11]  /*2f350*/  LDL.LU.64 R8, [R1+0xae8] ;  /* 0x000ae80001087983 */ /* 0x000f360000300a00 */
[----:B------:R-:W-:Y:S10]  /*2f360*/  @!UPT UIADD3 URZ, URZ, URZ, URZ ;  /* 0x0000003f3f3ff290 */ /* 0x000ff4000fffe03f */
[----:B------:R-:W-:Y:S01]  /*2f370*/  STL.64 [R1+0x530], R4 ;  /* 0x0005300401007387 */ /* 0x000fe20000100a00 */
[----:B------:R0:W-:Y:S03]  /*2f380*/  STL.64 [R1+0x538], R6 ;  /* 0x0005380601007387 */ /* 0x0001e60000100a00 */
[----:B0-----:R-:W3:Y:S01]  /*2f390*/  LDL.LU R6, [R1+0x1b8] ;  /* 0x0001b80001067983 */ /* 0x001ee20000300800 */
[----:B------:R-:W3:Y:S01]  /*2f3a0*/  LDL.LU R7, [R1+0x1bc] ;  /* 0x0001bc0001077983 */ /* 0x000ee20000300800 */
[C---:B----4-:R-:W-:Y:S02]  /*2f3b0*/  HMMA.16816.F32.BF16 R8, R16.reuse, R22, R8 ;  /* 0x000000161008723c */ /* 0x050fe40000041808 */
[----:B------:R-:W3:Y:S01]  /*2f3c0*/  LDL.LU.64 R22, [R1+0xae0] ;  /* 0x000ae00001167983 */ /* 0x000ee20000300a00 */
[----:B------:R-:W3:Y:S02]  /*2f3d0*/  LDL.LU.64 R20, [R1+0xad8] ;  /* 0x000ad80001147983 */ /* 0x000ee40000300a00 */
[----:B------:R-:W-:Y:S01]  /*2f3e0*/  FADD R0, R29, R0 ;  /* 0x000000001d007221 */ /* 0x000fe20000000000 */
[----:B------:R-:W0:Y:S04]  /*2f3f0*/  SHFL.BFLY PT, R28, R2, 0x2, 0x1f ;  /* 0x0c401f00021c7f89 */ /* 0x000e2800000e0000 */
[----:B------:R-:W1:Y:S01]  /*2f400*/  SHFL.BFLY PT, R29, R0, 0x2, 0x1f ;  /* 0x0c401f00001d7f89 */ /* 0x000e6200000e0000 */
[----:B--2---:R-:W-:Y:S11]  /*2f410*/  HMMA.16816.F32.BF16 R12, R16, R26, R12 ;  /* 0x0000001a100c723c */ /* 0x004ff6000004180c */
[----:B------:R-:W-:Y:S01]  /*2f420*/  @!UPT UIADD3 URZ, URZ, URZ, URZ ;  /* 0x0000003f3f3ff290 */ /* 0x000fe2000fffe03f */
[----:B------:R2:W-:Y:S01]  /*2f430*/  STL.64 [R1+0x550], R8 ;  /* 0x0005500801007387 */ /* 0x0005e20000100a00 */
[----:B------:R4:W-:Y:S02]  /*2f440*/  STL.64 [R1+0x558], R10 ;  /* 0x0005580a01007387 */ /* 0x0009e40000100a00 */
[----:B0-----:R-:W-:Y:S01]  /*2f450*/  FADD R2, R2, R28 ;  /* 0x0000001c02027221 */ /* 0x001fe20000000000 */
[----:B--2---:R-:W2:Y:S01]  /*2f460*/  LDL.LU R8, [R1+0x6a4] ;  /* 0x0006a40001087983 */ /* 0x004ea20000300800 */
[----:B------:R-:W2:Y:S02]  /*2f470*/  LDL.LU R9, [R1+0x4a0] ;  /* 0x0004a00001097983 */ /* 0x000ea40000300800 */
[----:B----4-:R-:W4:Y:S02]  /*2f480*/  LDL.LU R10, [R1+0x6a8] ;  /* 0x0006a800010a7983 */ /* 0x010f240000300800 */
[----:B------:R-:W2:Y:S01]  /*2f490*/  LDL R11, [R1+0x488] ;  /* 0x00048800010b7983 */ /* 0x000ea20000100800 */
[----:B------:R-:W2:Y:S01]  /*2f4a0*/  LDL.LU R28, [R1+0x4a4] ;  /* 0x0004a400011c7983 */ /* 0x000ea20000300800 */
[----:B-1----:R-:W-:-:S02]  /*2f4b0*/  FADD R0, R0, R29 ;  /* 0x0000001d00007221 */ /* 0x002fc40000000000 */
[----:B------:R-:W2:Y:S01]  /*2f4c0*/  LDL.LU R29, [R1+0x490] ;  /* 0x00049000011d7983 */ /* 0x000ea20000300800 */
[----:B---3--:R-:W-:Y:S01]  /*2f4d0*/  HMMA.16816.F32.BF16 R4, R16, R6, R20 ;  /* 0x000000061004723c */ /* 0x008fe20000041814 */
[----:B------:R-:W3:Y:S11]  /*2f4e0*/  LDL.LU R23, [R1+0x48c] ;  /* 0x00048c0001177983 */ /* 0x000ef60000300800 */
[----:B------:R-:W-:Y:S11]  /*2f4f0*/  @!UPT UIADD3 URZ, URZ, URZ, URZ ;  /* 0x0000003f3f3ff290 */ /* 0x000ff6000fffe03f */
[----:B------:R-:W-:Y:S01]  /*2f500*/  STL.64 [R1+0x540], R4 ;  /* 0x0005400401007387 */ /* 0x000fe20000100a00 */
[----:B------:R-:W-:Y:S02]  /*2f510*/  STL.64 [R1+0x548], R6 ;  /* 0x0005480601007387 */ /* 0x000fe40000100a00 */
[----:B------:R-:W3:Y:S02]  /*2f520*/  LDL.LU.64 R26, [R1+0xad0] ;  /* 0x000ad000011a7983 */ /* 0x000ee40000300a00 */
[----:B------:R-:W3:Y:S01]  /*2f530*/  LDL.LU.64 R24, [R1+0xac8] ;  /* 0x000ac80001187983 */ /* 0x000ee20000300a00 */
[----:B------:R-:W-:Y:S01]  /*2f540*/  STL.64 [R1+0x570], R12 ;  /* 0x0005700c01007387 */ /* 0x000fe20000100a00 */
[----:B------:R0:W-:Y:S03]  /*2f550*/  STL.64 [R1+0x578], R14 ;  /* 0x0005780e01007387 */ /* 0x0001e60000100a00 */
[----:B0-----:R-:W3:Y:S01]  /*2f560*/  LDL.LU R14, [R1+0x198] ;  /* 0x00019800010e7983 */ /* 0x001ee20000300800 */
[----:B-----5:R-:W-:-:S02]  /*2f570*/  IMAD.MOV.U32 R15, RZ, RZ, R3 ;  /* 0x000000ffff0f7224 */ /* 0x020fc400078e0003 */
[----:B------:R-:W5:Y:S01]  /*2f580*/  LDL.LU R3, [R1+0xac4] ;  /* 0x000ac40001037983 */ /* 0x000f620000300800 */
[----:B------:R-:W0:Y:S04]  /*2f590*/  S2R R7, SR_CTAID.X ;  /* 0x0000000000077919 */ /* 0x000e280000002500 */
[----:B------:R-:W1:Y:S04]  /*2f5a0*/  SHFL.BFLY PT, R4, R2, 0x1, 0x1f ;  /* 0x0c201f0002047f89 */ /* 0x000e6800000e0000 */
[----:B------:R-:W1:Y:S01]  /*2f5b0*/  SHFL.BFLY PT, R5, R0, 0x1, 0x1f ;  /* 0x0c201f0000057f89 */ /* 0x000e6200000e0000 */
[----:B------:R-:W-:-:S04]  /*2f5c0*/  UIADD3 UR4, UP0, UR4, 0x80, URZ ;  /* 0x0000008004047890 */ /* 0x000fc8000ff1e03f */
[----:B------:R-:W-:Y:S01]  /*2f5d0*/  UIADD3.X UR5, URZ, UR5, URZ, UP0, !UPT ;  /* 0x000000053f057290 */ /* 0x000fe200087fe43f */
[----:B0-----:R-:W-:Y:S01]  /*2f5e0*/  SHF.L.U32 R6, R7, 0x8, RZ ;  /* 0x0000000807067819 */ /* 0x001fe200000006ff */
[----:B------:R-:W-:Y:S02]  /*2f5f0*/  MOV R7, 0x80 ;  /* 0x0000008000077802 */ /* 0x000fe40000000f00 */
[----:B-1----:R-:W-:Y:S02]  /*2f600*/  FADD R2, R2, R4 ;  /* 0x0000000402027221 */ /* 0x002fe40000000000 */
[----:B------:R-:W-:Y:S02]  /*2f610*/  FADD R0, R0, R5 ;  /* 0x0000000500007221 */ /* 0x000fe40000000000 */
[----:B--2---:R-:W-:Y:S02]  /*2f620*/  IMAD R29, R7, c[0x0][0x1a4], R29 ;  /* 0x00006900071d7a24 */ /* 0x004fe400078e021d */
[----:B------:R-:W-:-:S02]  /*2f630*/  FFMA R8, R28, R8, R2 ;  /* 0x000000081c087223 */ /* 0x000fc40000000002 */
[----:B----4-:R-:W-:Y:S01]  /*2f640*/  FFMA R10, R9, R10, R0 ;  /* 0x0000000a090a7223 */ /* 0x010fe20000000000 */
[----:B------:R-:W-:-:S04]  /*2f650*/  IADD3 R6, R6, 0x100, RZ ;  /* 0x0000010006067810 */ /* 0x000fc80007ffe0ff */
[----:B------:R-:W-:Y:S01]  /*2f660*/  ISETP.LE.U32.AND P0, PT, R6, UR4, PT ;  /* 0x0000000406007c0c */ /* 0x000fe2000bf03070 */
[----:B------:R-:W-:-:S05]  /*2f670*/  IMAD.U32 R6, RZ, RZ, UR5 ;  /* 0x00000005ff067e24 */ /* 0x000fca000f8e00ff */
[----:B------:R-:W-:Y:S01]  /*2f680*/  ISETP.GE.U32.AND.EX P0, PT, R6, RZ, PT, P0 ;  /* 0x000000ff0600720c */ /* 0x000fe20003f06100 */
[----:B---3--:R-:W-:Y:S01]  /*2f690*/  IMAD R23, R7, c[0x0][0x1b4], R23 ;  /* 0x00006d0007177a24 */ /* 0x008fe200078e0217 */
[----:B------:R-:W-:Y:S11]  /*2f6a0*/  HMMA.16816.F32.BF16 R12, R16, R14, R24 ;  /* 0x0000000e100c723c */ /* 0x000ff60000041818 */
[----:B------:R-:W-:Y:S11]  /*2f6b0*/  @!UPT UIADD3 URZ, URZ, URZ, URZ ;  /* 0x0000003f3f3ff290 */ /* 0x000ff6000fffe03f */
[----:B------:R-:W-:Y:S01]  /*2f6c0*/  @!UPT UIADD3 URZ, URZ, URZ, URZ ;  /* 0x0000003f3f3ff290 */ /* 0x000fe2000fffe03f */
[----:B------:R0:W-:Y:S01]  /*2f6d0*/  STL.64 [R1+0x560], R12 ;  /* 0x0005600c01007387 */ /* 0x0001e20000100a00 */
[----:B------:R0:W-:Y:S02]  /*2f6e0*/  STL.64 [R1+0x568], R14 ;  /* 0x0005680e01007387 */ /* 0x0001e40000100a00 */
[----:B------:R0:W-:Y:S02]  /*2f6f0*/  STL [R1+0x48c], R23 ;  /* 0x00048c1701007387 */ /* 0x0001e40000100800 */
[----:B------:R0:W-:Y:S01]  /*2f700*/  STL [R1+0x490], R29 ;  /* 0x0004901d01007387 */ /* 0x0001e20000100800 */
[----:B------:R0:W-:Y:S01]  /*2f710*/  STL [R1+0x240], R11 ;  /* 0x0002400b01007387 */ /* 0x0001e20000100800 */
[----:B------:R0:W-:Y:S02]  /*2f720*/  STL [R1+0x6a4], R8 ;  /* 0x0006a40801007387 */ /* 0x0001e40000100800 */
[----:B------:R0:W-:Y:S02]  /*2f730*/  STL [R1+0x6a8], R10 ;  /* 0x0006a80a01007387 */ /* 0x0001e40000100800 */
[----:B-----5:R0:W-:Y:S01]  /*2f740*/  STL [R1+0x244], R3 ;  /* 0x0002440301007387 */ /* 0x0201e20000100800 */
[----:B------:R-:W-:Y:S01]  /*2f750*/  @P0 CALL.REL.NOINC `(.L_x_1) ;  /* 0x0000001000000944 */ /* 0x000fe20003c00000 */
[----:B------:R-:W-:Y:S05]  /*2f760*/  BRA `(.L_x_2) ;  /* 0xfffd7f8000007947 */ /* 0x000fea000383ffff */
.L_x_1:
[----:B------:R-:W-:Y:S01]  /*2f770*/  IMAD.MOV.U32 R0, RZ, RZ, R11 ;  /* 0x000000ffff007224 */ /* 0x000fe200078e000b */
[----:B------:R1:W-:Y:S04]  /*2f780*/  STL [R1+0x228], R3 ;  /* 0x0002280301007387 */ /* 0x0003e80000100800 */
[----:B------:R1:W-:Y:S02]  /*2f790*/  STL [R1+0x22c], R0 ;  /* 0x00022c0001007387 */ /* 0x0003e40000100800 */
.L_x_0:
[----:B--2---:R-:W2:Y:S04]  /*2f7a0*/  LDL.LU R7, [R1+0x6a8] ;  /* 0x0006a80001077983 */ /* 0x004ea80000300800 */
[----:B0-----:R-:W3:Y:S01]  /*2f7b0*/  LDL.LU R29, [R1+0x6a4] ;  /* 0x0006a400011d7983 */ /* 0x001ee20000300800 */
[----:B------:R-:W-:-:S03]  /*2f7c0*/  IMAD.MOV.U32 R6, RZ, RZ, 0x3dc6b27f ;  /* 0x3dc6b27fff067424 */ /* 0x000fc600078e00ff */
[----:B------:R-:W0:Y:S02]  /*2f7d0*/  S2R R8, SR_TID.X ;  /* 0x0000000000087919 */ /* 0x000e240000002100 */
[C---:B0-----:R-:W-:Y:S02]  /*2f7e0*/  LOP3.LUT R9, R8.reuse, 0x1e0, RZ, 0xc0, !PT ;  /* 0x000001e008097812 */ /* 0x041fe400078ec0ff */
[----:B------:R-:W-:Y:S01]  /*2f7f0*/  LOP3.LUT R10, R8, 0x1c, RZ, 0xc0, !PT ;  /* 0x0000001c080a7812 */ /* 0x000fe200078ec0ff */
[----:B------:R-:W-:Y:S01]  /*2f800*/  BAR.SYNC.DEFER_BLOCKING 0x0 ;  /* 0x0000000000007b1d */ /* 0x000fe20000010000 */
[C---:B---3--:R-:W-:Y:S01]  /*2f810*/  FMUL R2, R29.reuse, 8388608 ;  /* 0x4b0000001d027820 */ /* 0x048fe20000400000 */
[----:B------:R-:W-:-:S04]  /*2f820*/  FSETP.GEU.AND P0, PT, R29, 1.175494350822287508e-38, PT ;  /* 0x008000001d00780b */ /* 0x000fc80003f0e000 */
[----:B------:R-:W-:Y:S01]  /*2f830*/  STL [R1+0xda4], R29 ;  /* 0x000da41d01007387 */ /* 0x000fe20000100800 */
[----:B------:R-:W-:Y:S02]  /*2f840*/  FSEL R2, R2, R29, !P0 ;  /* 0x0000001d02027208 */ /* 0x000fe40004000000 */
[----:B-1----:R-:W-:Y:S02]  /*2f850*/  FSEL R3, RZ, -23, P0 ;  /* 0xc1b80000ff037808 */ /* 0x002fe40000000000 */
[C---:B------:R-:W-:Y:S02]  /*2f860*/  IADD3 R0, R2.reuse, -0x3f3504f3, RZ ;  /* 0xc0cafb0d02007810 */ /* 0x040fe40007ffe0ff */
[----:B------:R-:W-:Y:S02]  /*2f870*/  ISETP.GE.U32.AND P0, PT, R2, 0x7f800000, PT ;  /* 0x7f8000000200780c */ /* 0x000fe40003f06070 */
[----:B------:R-:W-:-:S04]  /*2f880*/  LOP3.LUT R0, R0, 0xff800000, RZ, 0xc0, !PT ;  /* 0xff80000000007812 */ /* 0x000fc800078ec0ff */
[----:B-----5:R0:W1:Y:S02]  /*2f890*/  I2F R4, R0 ;  /* 0x0000000000047306 */ /* 0x0200640000201400 */
[----:B0-----:R-:W-:-:S05]  /*2f8a0*/  IADD3 R0, R2, -R0, RZ ;  /* 0x8000000002007210 */ /* 0x001fca0007ffe0ff */
[----:B------:R-:W-:Y:S02]  /*2f8b0*/  FADD R0, R0, -1 ;  /* 0xbf80000000007421 */ /* 0x000fe40000000000 */
[----:B-1----:R-:W-:Y:S02]  /*2f8c0*/  FFMA.FTZ R4, R4, 1.1920928955078125e-07, R3 ;  /* 0x3400000004047823 */ /* 0x002fe40000010003 */
[----:B------:R-:W-:-:S04]  /*2f8d0*/  FFMA.FTZ R3, R0, R6, -0.16845393180847167969 ;  /* 0xbe2c7f3000037423 */ /* 0x000fc80000010006 */
[----:B------:R-:W-:-:S04]  /*2f8e0*/  FFMA.FTZ R3, R0, R3, 0.1716887056827545166 ;  /* 0x3e2fcf2a00037423 */ /* 0x000fc80000010003 */
[----:B------:R-:W-:-:S04]  /*2f8f0*/  FFMA.FTZ R3, R0, R3, -0.17900948226451873779 ;  /* 0xbe374e4300037423 */ /* 0x000fc80000010003 */
[----:B------:R-:W-:-:S04]  /*2f900*/  FFMA.FTZ R3, R0, R3, 0.20512372255325317383 ;  /* 0x3e520bf400037423 */ /* 0x000fc80000010003 */
[----:B------:R-:W-:-:S04]  /*2f910*/  FFMA.FTZ R3, R0, R3, -0.24046532809734344482 ;  /* 0xbe763c8b00037423 */ /* 0x000fc80000010003 */
[----:B------:R-:W-:-:S04]  /*2f920*/  FFMA.FTZ R3, R0, R3, 0.28857114911079406738 ;  /* 0x3e93bf9900037423 */ /* 0x000fc80000010003 */
[----:B------:R-:W-:-:S04]  /*2f930*/  FFMA.FTZ R3, R0, R3, -0.36067417263984680176 ;  /* 0xbeb8aa4900037423 */ /* 0x000fc80000010003 */
[----:B------:R-:W-:-:S04]  /*2f940*/  FFMA.FTZ R3, R0, R3, 0.48089820146560668945 ;  /* 0x3ef6384a00037423 */ /* 0x000fc80000010003 */
[----:B------:R-:W-:-:S04]  /*2f950*/  FFMA.FTZ R3, R0, R3, -0.72134751081466674805 ;  /* 0xbf38aa3b00037423 */ /* 0x000fc80000010003 */
[----:B------:R-:W-:-:S04]  /*2f960*/  FMUL R3, R0, R3 ;  /* 0x0000000300037220 */ /* 0x000fc80000400000 */
[----:B------:R-:W-:-:S04]  /*2f970*/  FMUL R3, R0, R3 ;  /* 0x0000000300037220 */ /* 0x000fc80000400000 */
[----:B------:R-:W-:Y:S02]  /*2f980*/  FFMA.FTZ R0, R0, 1.4426950216293334961, R3 ;  /* 0x3fb8aa3b00007823 */ /* 0x000fe40000010003 */
[----:B--2---:R-:W-:Y:S02]  /*2f990*/  IMAD.MOV.U32 R3, RZ, RZ, R7 ;  /* 0x000000ffff037224 */ /* 0x004fe400078e0007 */
[----:B------:R-:W-:Y:S01]  /*2f9a0*/  FADD R5, R4, R0 ;  /* 0x0000000004057221 */ /* 0x000fe20000000000 */
[----:B------:R-:W-:Y:S01]  /*2f9b0*/  @P0 MOV R0, 0x7f800000 ;  /* 0x7f80000000000802 */ /* 0x000fe20000000f00 */
[----:B------:R-:W0:Y:S01]  /*2f9c0*/  S2R R7, SR_TID.X ;  /* 0x0000000000077919 */ /* 0x000e220000002100 */
[----:B------:R-:W-:-:S03]  /*2f9d0*/  FSETP.GEU.AND P1, PT, R3, 1.175494350822287508e-38, PT ;  /* 0x008000000300780b */ /* 0x000fc60003f2e000 */
[C---:B------:R-:W-:Y:S01]  /*2f9e0*/  @P0 FFMA.FTZ R5, R2.reuse, R0, +INF ;  /* 0x7f80000002050423 */ /* 0x040fe20000010000 */
[----:B------:R-:W-:Y:S01]  /*2f9f0*/  FSETP.NEU.AND P0, PT, R2, RZ, PT ;  /* 0x000000ff0200720b */ /* 0x000fe20003f0d000 */
[----:B------:R-:W-:Y:S01]  /*2fa00*/  FMUL R0, R3, 8388608 ;  /* 0x4b00000003007820 */ /* 0x000fe20000400000 */
[----:B------:R-:W-:Y:S02]  /*2fa10*/  FSEL R2, RZ, -23, P1 ;  /* 0xc1b80000ff027808 */ /* 0x000fe40000800000 */
[----:B------:R1:W-:Y:S02]  /*2fa20*/  STL [R1+0x224], R5 ;  /* 0x0002240501007387 */ /* 0x0003e40000100800 */
[----:B-1----:R-:W-:-:S04]  /*2fa30*/  FSEL R5, R0, R3, !P1 ;  /* 0x0000000300057208 */ /* 0x002fc80004800000 */
[----:B------:R-:W-:Y:S01]  /*2fa40*/  IADD3 R0, R5, -0x3f3504f3, RZ ;  /* 0xc0cafb0d05007810 */ /* 0x000fe20007ffe0ff */
[----:B------:R1:W-:Y:S03]  /*2fa50*/  STL [R1+0xa0], R5 ;  /* 0x0000a00501007387 */ /* 0x0003e60000100800 */
[----:B------:R-:W-:-:S04]  /*2fa60*/  LOP3.LUT R0, R0, 0xff800000, RZ, 0xc0, !PT ;  /* 0xff80000000007812 */ /* 0x000fc800078ec0ff */
[----:B------:R2:W1:Y:S02]  /*2fa70*/  I2F R4, R0 ;  /* 0x0000000000047306 */ /* 0x0004640000201400 */
[----:B--2---:R-:W-:-:S05]  /*2fa80*/  IADD3 R0, R5, -R0, RZ ;  /* 0x8000000005007210 */ /* 0x004fca0007ffe0ff */
[----:B------:R-:W-:Y:S02]  /*2fa90*/  FADD R0, R0, -1 ;  /* 0xbf80000000007421 */ /* 0x000fe40000000000 */
[----:B-1----:R-:W-:Y:S02]  /*2faa0*/  FFMA.FTZ R5, R4, 1.1920928955078125e-07, R2 ;  /* 0x3400000004057823 */ /* 0x002fe40000010002 */
[----:B------:R-:W-:Y:S01]  /*2fab0*/  FFMA.FTZ R2, R0, R6, -0.16845393180847167969 ;  /* 0xbe2c7f3000027423 */ /* 0x000fe20000010006 */
[----:B0-----:R-:W-:-:S03]  /*2fac0*/  SHF.L.U32 R6, R7, 0xc, RZ ;  /* 0x0000000c07067819 */ /* 0x001fc600000006ff */
[----:B------:R-:W-:Y:S01]  /*2fad0*/  FFMA.FTZ R2, R0, R2, 0.1716887056827545166 ;  /* 0x3e2fcf2a00027423 */ /* 0x000fe20000010002 */
[----:B------:R-:W-:-:S03]  /*2fae0*/  LOP3.LUT R6, R6, 0x6000, RZ, 0xc0, !PT ;  /* 0x0000600006067812 */ /* 0x000fc600078ec0ff */
        /* <DEDUP_REMOVED lines=9> */
[----:B------:R-:W-:Y:S01]  /*2fb80*/  FFMA.FTZ R4, R0, 1.4426950216293334961, R2 ;  /* 0x3fb8aa3b00047823 */ /* 0x000fe20000010002 */
[----:B------:R-:W-:Y:S01]  /*2fb90*/  SHF.L.U32 R2, R7, 0xa, RZ ;  /* 0x0000000a07027819 */ /* 0x000fe200000006ff */
[----:B------:R-:W-:Y:S01]  /*2fba0*/  IMAD R0, R9, 0x2, R10 ;  /* 0x0000000209007824 */ /* 0x000fe200078e020a */
[----:B------:R-:W-:Y:S01]  /*2fbb0*/  LOP3.LUT R9, R8, 0x3, RZ, 0xc0, !PT ;  /* 0x0000000308097812 */ /* 0x000fe200078ec0ff */
[----:B------:R-:W0:Y:S01]  /*2fbc0*/  S2R R10, SR_CTAID.X ;  /* 0x00000000000a7919 */ /* 0x000e220000002500 */
[----:B------:R-:W-:Y:S01]  /*2fbd0*/  LOP3.LUT R2, R2, 0x6000, RZ, 0xc0, !PT ;  /* 0x0000600002027812 */ /* 0x000fe200078ec0ff */
[----:B------:R-:W-:-:S04]  /*2fbe0*/  IMAD.SHL.U32 R0, R0, 0x4, RZ ;  /* 0x0000000400007824 */ /* 0x000fc800078e00ff */
[----:B------:R-:W-:Y:S01]  /*2fbf0*/  IMAD R2, R9, 0x20, R2 ;  /* 0x0000002009027824 */ /* 0x000fe200078e0202 */
[----:B------:R-:W-:-:S04]  /*2fc00*/  LOP3.LUT R9, R8, 0x1ff, RZ, 0xc0, !PT ;  /* 0x000001ff08097812 */ /* 0x000fc800078ec0ff */
[----:B------:R-:W-:Y:S01]  /*2fc10*/  LEA R6, R9, R6, 0x4 ;  /* 0x0000000609067211 */ /* 0x000fe200078e20ff */
[----:B------:R-:W-:Y:S01]  /*2fc20*/  IMAD.SHL.U32 R6, R7, 0x8, RZ ;  /* 0x0000000807067824 */ /* 0x000fe200078e00ff */
[----:B------:R-:W1:Y:S01]  /*2fc30*/  S2R R9, SR_CTAID.Y ;  /* 0x0000000000097919 */ /* 0x000e620000002600 */
[----:B------:R-:W-:Y:S01]  /*2fc40*/  LOP3.LUT R2, R2, R0, RZ, 0x3c, !PT ;  /* 0x0000000002027212 */ /* 0x000fe200078e3cff */
[----:B------:R-:W-:Y:S02]  /*2fc50*/  FADD R0, R5, R4 ;  /* 0x0000000405007221 */ /* 0x000fe40000000000 */
[----:B------:R-:W-:Y:S02]  /*2fc60*/  LOP3.LUT R6, R6, 0x38, RZ, 0xc0, !PT ;  /* 0x0000003806067812 */ /* 0x000fe400078ec0ff */
[----:B------:R2:W-:Y:S04]  /*2fc70*/  STL [R1+0x64], R2 ;  /* 0x0000640201007387 */ /* 0x0005e80000100800 */
[----:B------:R3:W-:Y:S01]  /*2fc80*/  STL [R1+0x220], R0 ;  /* 0x0002200001007387 */ /* 0x0007e20000100800 */
[----:B0-----:R-:W-:-:S05]  /*2fc90*/  PRMT R8, R8, 0x6540, R10 ;  /* 0x0000654008087816 */ /* 0x001fca000000000a */
[----:B--2---:R-:W-:-:S05]  /*2fca0*/  IMAD R2, R8, c[0x0][0x1c4], RZ ;  /* 0x0000710008027a24 */ /* 0x004fca00078e02ff */
[C---:B---3--:R-:W-:Y:S01]  /*2fcb0*/  SHF.L.U32 R0, R2.reuse, 0x1, RZ ;  /* 0x0000000102007819 */ /* 0x048fe200000006ff */
[----:B------:R-:W-:-:S04]  /*2fcc0*/  IMAD.HI R2, R2, 0x2, RZ ;  /* 0x0000000202027827 */ /* 0x000fc800078e02ff */
[----:B-1----:R-:W-:-:S04]  /*2fcd0*/  IMAD R4, R9, c[0x0][0x1c0], RZ ;  /* 0x0000700009047a24 */ /* 0x002fc800078e02ff */
[C---:B------:R-:W-:Y:S02]  /*2fce0*/  IMAD.SHL.U32 R5, R4.reuse, 0x2, RZ ;  /* 0x0000000204057824 */ /* 0x040fe400078e00ff */
[----:B------:R-:W-:-:S03]  /*2fcf0*/  IMAD.HI R4, R4, 0x2, RZ ;  /* 0x0000000204047827 */ /* 0x000fc600078e02ff */
[----:B------:R-:W-:Y:S02]  /*2fd00*/  IADD3 R0, P1, P2, R0, c[0x0][0x178], R5 ;  /* 0x00005e0000007a10 */ /* 0x000fe40007a3e005 */
[----:B------:R-:W-:Y:S02]  /*2fd10*/  SHF.L.U32 R5, R7, 0x2, RZ ;  /* 0x0000000207057819 */ /* 0x000fe400000006ff */
[----:B------:R-:W-:Y:S01]  /*2fd20*/  IADD3.X R2, R2, c[0x0][0x17c], R4, P1, P2 ;  /* 0x00005f0002027a10 */ /* 0x000fe20000fe4404 */
[----:B------:R0:W-:Y:S01]  /*2fd30*/  STL [R1+0xc10], R0 ;  /* 0x000c100001007387 */ /* 0x0001e20000100800 */
[----:B------:R-:W-:Y:S02]  /*2fd40*/  SHF.R.U32.HI R4, RZ, 0x1, R7 ;  /* 0x00000001ff047819 */ /* 0x000fe40000011607 */
[----:B------:R-:W-:Y:S01]  /*2fd50*/  LOP3.LUT R5, R5, 0x3c0, RZ, 0xc0, !PT ;  /* 0x000003c005057812 */ /* 0x000fe200078ec0ff */
[----:B------:R-:W-:Y:S01]  /*2fd60*/  STL [R1+0xc0c], R2 ;  /* 0x000c0c0201007387 */ /* 0x000fe20000100800 */
[----:B------:R-:W-:-:S02]  /*2fd70*/  LOP3.LUT R4, R4, 0x4, RZ, 0xc0, !PT ;  /* 0x0000000404047812 */ /* 0x000fc400078ec0ff */
[----:B------:R-:W-:Y:S01]  /*2fd80*/  LOP3.LUT P1, RZ, R7, 0x100, RZ, 0xc0, !PT ;  /* 0x0000010007ff7812 */ /* 0x000fe2000782c0ff */
[----:B------:R-:W2:Y:S01]  /*2fd90*/  LDL.LU R29, [R1+0x598] ;  /* 0x00059800011d7983 */ /* 0x000ea20000300800 */
[----:B0-----:R-:W-:-:S05]  /*2fda0*/  IADD3 R0, R4, R6, R5 ;  /* 0x0000000604007210 */ /* 0x001fca0007ffe005 */
[----:B------:R-:W-:Y:S04]  /*2fdb0*/  STL [R1+0x230], R0 ;  /* 0x0002300001007387 */ /* 0x000fe80000100800 */
[----:B--2---:R0:W-:Y:S04]  /*2fdc0*/  STL [R1+0xe34], R29 ;  /* 0x000e341d01007387 */ /* 0x0041e80000100800 */
[----:B0-----:R-:W2:Y:S04]  /*2fdd0*/  LDL.LU R29, [R1+0x59c] ;  /* 0x00059c00011d7983 */ /* 0x001ea80000300800 */
        /* <DEDUP_REMOVED lines=53> */
[----:B------:R-:W2:Y:S04]  /*30130*/  LDL.LU R2, [R1+0x3c8] ;  /* 0x0003c80001027983 */ /* 0x000ea80000300800 */
[----:B------:R-:W3:Y:S04]  /*30140*/  LDL.LU R0, [R1+0x3cc] ;  /* 0x0003cc0001007983 */ /* 0x000ee80000300800 */
[----:B--2---:R-:W-:Y:S04]  /*30150*/  STL [R1+0x28], R2 ;  /* 0x0000280201007387 */ /* 0x004fe80000100800 */
[----:B0-----:R-:W2:Y:S04]  /*30160*/  LDL.LU R29, [R1+0x3d8] ;  /* 0x0003d800011d7983 */ /* 0x001ea80000300800 */
[----:B---3--:R-:W-:Y:S04]  /*30170*/  STL [R1+0x24], R0 ;  /* 0x0000240001007387 */ /* 0x008fe80000100800 */
        /* <DEDUP_REMOVED lines=12> */
[----:B------:R-:W3:Y:S04]  /*30240*/  LDL.LU R2, [R1+0x42c] ;  /* 0x00042c0001027983 */ /* 0x000ee80000300800 */
[----:B------:R-:W4:Y:S04]  /*30250*/  LDL.LU R0, [R1+0x438] ;  /* 0x0004380001007983 */ /* 0x000f280000300800 */
        /* <DEDUP_REMOVED lines=19> */
[----:B------:R-:W4:Y:S04]  /*30390*/  LDL.LU R15, [R1+0x548] ;  /* 0x00054800010f7983 */ /* 0x000f280000300800 */
[----:B------:R-:W4:Y:S04]  /*303a0*/  LDL.LU R16, [R1+0x54c] ;  /* 0x00054c0001107983 */ /* 0x000f280000300800 */
[----:B------:R-:W4:Y:S04]  /*303b0*/  LDL.LU R17, [R1+0x56c] ;  /* 0x00056c0001117983 */ /* 0x000f280000300800 */
[----:B------:R-:W4:Y:S04]  /*303c0*/  LDL.LU R18, [R1+0x568] ;  /* 0x0005680001127983 */ /* 0x000f280000300800 */
[----:B------:R-:W4:Y:S04]  /*303d0*/  LDL.LU R19, [R1+0x57c] ;  /* 0x00057c0001137983 */ /* 0x000f280000300800 */
[----:B------:R-:W4:Y:S01]  /*303e0*/  LDL.LU R20, [R1+0x578] ;  /* 0x0005780001147983 */ /* 0x000f220000300800 */
[----:B------:R-:W-:-:S13]  /*303f0*/  FSETP.GT.AND P2, PT, |R3|, 8.50705917302346158658e+37, PT ;  /* 0x7e8000000300780b */ /* 0x000fda0003f44200 */
[----:B--2---:R-:W-:Y:S02]  /*30400*/  @P2 FMUL R29, R29, 0.25 ;  /* 0x3e8000001d1d2820 */ /* 0x004fe40000400000 */
[----:B---3--:R-:W-:Y:S02]  /*30410*/  @P2 FMUL R14, R14, 0.25 ;  /* 0x3e8000000e0e2820 */ /* 0x008fe40000400000 */
[----:B----4-:R-:W-:-:S05]  /*30420*/  @P2 FMUL R20, R20, 0.25 ;  /* 0x3e80000014142820 */ /* 0x010fca0000400000 */
[----:B------:R0:W-:Y:S04]  /*30430*/  STL [R1+0xe30], R20 ;  /* 0x000e301401007387 */ /* 0x0001e80000100800 */
[----:B0-----:R-:W2:Y:S04]  /*30440*/  LDL R20, [R1+0x28] ;  /* 0x0000280001147983 */ /* 0x001ea80000100800 */
[----:B------:R0:W-:Y:S04]  /*30450*/  STL [R1+0xe2c], R14 ;  /* 0x000e2c0e01007387 */ /* 0x0001e80000100800 */
[----:B0-----:R-:W3:Y:S04]  /*30460*/  LDL R14, [R1+0x24] ;  /* 0x00002400010e7983 */ /* 0x001ee80000100800 */
[----:B------:R0:W-:Y:S04]  /*30470*/  STL [R1+0x8], R29 ;  /* 0x0000081d01007387 */ /* 0x0001e80000100800 */
[----:B0-----:R-:W4:Y:S02]  /*30480*/  LDL.LU R29, [R1+0xeb8] ;  /* 0x000eb800011d7983 */ /* 0x001f240000300800 */
[----:B----4-:R-:W-:-:S05]  /*30490*/  @P2 FMUL R29, R29, 0.25 ;  /* 0x3e8000001d1d2820 */ /* 0x010fca0000400000 */
        /* <DEDUP_REMOVED lines=22> */
[----:B0-----:R-:W4:Y:S01]  /*30600*/  LDL.LU R29, [R1+0xe98] ;  /* 0x000e9800011d7983 */ /* 0x001f220000300800 */
[----:B---3--:R-:W-:Y:S02]  /*30610*/  @P2 FMUL R14, R14, 0.25 ;  /* 0x3e8000000e0e2820 */ /* 0x008fe40000400000 */
[----:B--2---:R-:W-:-:S03]  /*30620*/  @P2 FMUL R20, R20, 0.25 ;  /* 0x3e80000014142820 */ /* 0x004fc60000400000 */
[----:B------:R-:W-:Y:S04]  /*30630*/  @P2 STL [R1+0x24], R14 ;  /* 0x0000240e01002387 */ /* 0x000fe80000100800 */
[----:B------:R-:W-:Y:S01]  /*30640*/  @P2 STL [R1+0x28], R20 ;  /* 0x0000281401002387 */ /* 0x000fe20000100800 */
[----:B----4-:R-:W-:-:S05]  /*30650*/  @P2 FMUL R29, R29, 0.25 ;  /* 0x3e8000001d1d2820 */ /* 0x010fca0000400000 */
[----:B------:R0:W-:Y:S04]  /*30660*/  STL [R1+0x34], R29 ;  /* 0x0000341d01007387 */ /* 0x0001e80000100800 */
[----:B0-----:R-:W2:Y:S02]  /*30670*/  LDL.LU R29, [R1+0xe94] ;  /* 0x000e9400011d7983 */ /* 0x001ea40000300800 */
[----:B--2---:R-:W-:-:S05]  /*30680*/  @P2 FMUL R29, R29, 0.25 ;  /* 0x3e8000001d1d2820 */ /* 0x004fca0000400000 */
        /* <DEDUP_REMOVED lines=67> */
[----:B0-----:R-:W2:Y:S01]  /*30ac0*/  LDL.LU R29, [R1+0xe38] ;  /* 0x000e3800011d7983 */ /* 0x001ea20000300800 */
[----:B------:R-:W-:Y:S01]  /*30ad0*/  FSETP.GEU.AND P3, PT, |R3|, 1.175494350822287508e-38, PT ;  /* 0x008000000300780b */ /* 0x000fe20003f6e200 */
[----:B--2---:R-:W-:-:S05]  /*30ae0*/  @P2 FMUL R29, R29, 0.25 ;  /* 0x3e8000001d1d2820 */ /* 0x004fca0000400000 */
[----:B------:R0:W-:Y:S04]  /*30af0*/  STL [R1+0x98], R29 ;  /* 0x0000981d01007387 */ /* 0x0001e80000100800 */
[----:B0-----:R-:W2:Y:S01]  /*30b00*/  LDL.LU R29, [R1+0xe34] ;  /* 0x000e3400011d7983 */ /* 0x001ea20000300800 */
[----:B------:R-:W-:Y:S02]  /*30b10*/  @P2 FMUL R17, R17, 0.25 ;  /* 0x3e80000011112820 */ /* 0x000fe40000400000 */
[----:B------:R-:W-:Y:S02]  /*30b20*/  @P2 FMUL R3, R3, 0.25 ;  /* 0x3e80000003032820 */ /* 0x000fe40000400000 */
[----:B------:R-:W-:Y:S02]  /*30b30*/  @P2 FMUL R18, R18, 0.25 ;  /* 0x3e80000012122820 */ /* 0x000fe40000400000 */
[----:B------:R-:W-:-:S02]  /*30b40*/  @!P3 FMUL R17, R17, 16777216 ;  /* 0x4b8000001111b820 */ /* 0x000fc40000400000 */
[----:B------:R-:W-:Y:S02]  /*30b50*/  @!P3 FMUL R18, R18, 16777216 ;  /* 0x4b8000001212b820 */ /* 0x000fe40000400000 */
[----:B--2---:R-:W-:-:S05]  /*30b60*/  @P2 FMUL R29, R29, 0.25 ;  /* 0x3e8000001d1d2820 */ /* 0x004fca0000400000 */
[----:B------:R0:W-:Y:S04]  /*30b70*/  STL [R1+0xdb8], R29 ;  /* 0x000db81d01007387 */ /* 0x0001e80000100800 */
[----:B0-----:R-:W2:Y:S04]  /*30b80*/  LDL R29, [R1+0x20] ;  /* 0x00002000011d7983 */ /* 0x001ea80000100800 */
[----:B------:R0:W-:Y:S02]  /*30b90*/  STL [R1+0xdfc], R3 ;  /* 0x000dfc0301007387 */ /* 0x0001e40000100800 */
[----:B0-----:R-:W-:-:S02]  /*30ba0*/  IMAD.MOV.U32 R3, RZ, RZ, R20 ;  /* 0x000000ffff037224 */ /* 0x001fc400078e0014 */
[----:B------:R-:W3:Y:S04]  /*30bb0*/  LDL.LU R20, [R1+0xe30] ;  /* 0x000e300001147983 */ /* 0x000ee80000300800 */
[----:B------:R0:W-:Y:S04]  /*30bc0*/  STL [R1+0xdbc], R17 ;  /* 0x000dbc1101007387 */ /* 0x0001e80000100800 */
[----:B0-----:R-:W4:Y:S04]  /*30bd0*/  LDL R17, [R1+0x1c] ;  /* 0x00001c0001117983 */ /* 0x001f280000100800 */
[----:B------:R0:W-:Y:S02]  /*30be0*/  STL [R1+0xdc0], R18 ;  /* 0x000dc01201007387 */ /* 0x0001e40000100800 */
[----:B0-----:R-:W-:-:S02]  /*30bf0*/  MOV R18, R14 ;  /* 0x0000000e00127202 */ /* 0x001fc40000000f00 */
[----:B------:R-:W2:Y:S01]  /*30c00*/  LDL.LU R14, [R1+0xe2c] ;  /* 0x000e2c00010e7983 */ /* 0x000ea20000300800 */
[----:B------:R-:W-:Y:S02]  /*30c10*/  @P2 FMUL R19, R19, 0.25 ;  /* 0x3e80000013132820 */ /* 0x000fe40000400000 */
[----:B------:R-:W-:Y:S02]  /*30c20*/  @P2 FMUL R16, R16, 0.25 ;  /* 0x3e80000010102820 */ /* 0x000fe40000400000 */
[----:B------:R-:W-:Y:S02]  /*30c30*/  @!P3 FMUL R19, R19, 16777216 ;  /* 0x4b8000001313b820 */ /* 0x000fe40000400000 */
[----:B------:R-:W-:Y:S02]  /*30c40*/  @P2 FMUL R15, R15, 0.25 ;  /* 0x3e8000000f0f2820 */ /* 0x000fe40000400000 */
[----:B------:R-:W-:Y:S01]  /*30c50*/  @!P3 FMUL R16, R16, 16777216 ;  /* 0x4b8000001010b820 */ /* 0x000fe20000400000 */
[----:B------:R0:W-:Y:S01]  /*30c60*/  STL [R1+0xdc4], R19 ;  /* 0x000dc41301007387 */ /* 0x0001e20000100800 */
[----:B------:R-:W-:-:S03]  /*30c70*/  @!P3 FMUL R15, R15, 16777216 ;  /* 0x4b8000000f0fb820 */ /* 0x000fc60000400000 */
[----:B0-----:R-:W4:Y:S01]  /*30c80*/  LDL R19, [R1+0x18] ;  /* 0x0000180001137983 */ /* 0x001f220000100800 */
[----:B---3--:R-:W-:-:S05]  /*30c90*/  @!P3 FMUL R20, R20, 16777216 ;  /* 0x4b8000001414b820 */ /* 0x008fca0000400000 */
[----:B------:R0:W-:Y:S04]  /*30ca0*/  STL [R1+0xdc8], R20 ;  /* 0x000dc81401007387 */ /* 0x0001e80000100800 */
[----:B0-----:R-:W3:Y:S04]  /*30cb0*/  LDL R20, [R1+0x14] ;  /* 0x0000140001147983 */ /* 0x001ee80000100800 */
[----:B------:R0:W-:Y:S04]  /*30cc0*/  STL [R1+0xdcc], R16 ;  /* 0x000dcc1001007387 */ /* 0x0001e80000100800 */
[----:B0-----:R-:W3:Y:S01]  /*30cd0*/  LDL R16, [R1+0x10] ;  /* 0x0000100001107983 */ /* 0x001ee20000100800 */
[----:B--2---:R-:W-:-:S03]  /*30ce0*/  @!P3 FMUL R14, R14, 16777216 ;  /* 0x4b8000000e0eb820 */ /* 0x004fc60000400000 */
[----:B------:R0:W-:Y:S04]  /*30cf0*/  STL [R1+0xdd0], R15 ;  /* 0x000dd00f01007387 */ /* 0x0001e80000100800 */
[----:B0-----:R-:W2:Y:S04]  /*30d00*/  LDL R15, [R1+0xc] ;  /* 0x00000c00010f7983 */ /* 0x001ea80000100800 */
[----:B------:R0:W-:Y:S04]  /*30d10*/  STL [R1+0xdd4], R14 ;  /* 0x000dd40e01007387 */ /* 0x0001e80000100800 */
[----:B0-----:R-:W2:Y:S01]  /*30d20*/  LDL R14, [R1+0x8] ;  /* 0x00000800010e7983 */ /* 0x001ea20000100800 */
[----:B------:R-:W-:-:S02]  /*30d30*/  @P2 FMUL R13, R13, 0.25 ;  /* 0x3e8000000d0d2820 */ /* 0x000fc40000400000 */
[----:B------:R-:W-:Y:S02]  /*30d40*/  @P2 FMUL R12, R12, 0.25 ;  /* 0x3e8000000c0c2820 */ /* 0x000fe40000400000 */
[----:B------:R-:W-:Y:S02]  /*30d50*/  @P2 FMUL R11, R11, 0.25 ;  /* 0x3e8000000b0b2820 */ /* 0x000fe40000400000 */
[----:B------:R-:W-:Y:S02]  /*30d60*/  @P2 FMUL R10, R10, 0.25 ;  /* 0x3e8000000a0a2820 */ /* 0x000fe40000400000 */
[----:B------:R-:W-:Y:S02]  /*30d70*/  @P2 FMUL R9, R9, 0.25 ;  /* 0x3e80000009092820 */ /* 0x000fe40000400000 */
[----:B------:R-:W-:Y:S02]  /*30d80*/  @!P3 FMUL R13, R13, 16777216 ;  /* 0x4b8000000d0db820 */ /* 0x000fe40000400000 */
[----:B------:R-:W-:-:S02]  /*30d90*/  @P2 FMUL R8, R8, 0.25 ;  /* 0x3e80000008082820 */ /* 0x000fc40000400000 */
[----:B------:R-:W-:Y:S02]  /*30da0*/  @!P3 FMUL R12, R12, 16777216 ;  /* 0x4b8000000c0cb820 */ /* 0x000fe40000400000 */
[----:B------:R-:W-:Y:S02]  /*30db0*/  @P2 FMUL R7, R7, 0.25 ;  /* 0x3e80000007072820 */ /* 0x000fe40000400000 */
[----:B------:R-:W-:Y:S02]  /*30dc0*/  @!P3 FMUL R11, R11, 16777216 ;  /* 0x4b8000000b0bb820 */ /* 0x000fe40000400000 */
[----:B------:R-:W-:Y:S02]  /*30dd0*/  @P2 FMUL R6, R6, 0.25 ;  /* 0x3e80000006062820 */ /* 0x000fe40000400000 */
[----:B------:R-:W-:Y:S01]  /*30de0*/  @!P3 FMUL R10, R10, 16777216 ;  /* 0x4b8000000a0ab820 */ /* 0x000fe20000400000 */
[----:B------:R-:W-:Y:S01]  /*30df0*/  STL [R1+0xdd8], R13 ;  /* 0x000dd80d01007387 */ /* 0x000fe20000100800 */
[----:B------:R-:W-:-:S02]  /*30e00*/  @P2 FMUL R5, R5, 0.25 ;  /* 0x3e80000005052820 */ /* 0x000fc40000400000 */
[----:B------:R-:W-:Y:S01]  /*30e10*/  @!P3 FMUL R9, R9, 16777216 ;  /* 0x4b8000000909b820 */ /* 0x000fe20000400000 */
[----:B------:R-:W-:Y:S01]  /*30e20*/  STL [R1+0xddc], R12 ;  /* 0x000ddc0c01007387 */ /* 0x000fe20000100800 */
[----:B------:R-:W-:Y:S02]  /*30e30*/  @P2 FMUL R4, R4, 0.25 ;  /* 0x3e80000004042820 */ /* 0x000fe40000400000 */
[----:B------:R-:W-:Y:S01]  /*30e40*/  @!P3 FMUL R8, R8, 16777216 ;  /* 0x4b8000000808b820 */ /* 0x000fe20000400000 */
[----:B------:R-:W-:Y:S01]  /*30e50*/  STL [R1+0xde0], R11 ;  /* 0x000de00b01007387 */ /* 0x000fe20000100800 */
        /* <DEDUP_REMOVED lines=30> */
[----:B------:R-:W-:-:S02]  /*31040*/  @!P3 FMUL R27, R27, 16777216 ;  /* 0x4b8000001b1bb820 */ /* 0x000fc40000400000 */
[----:B------:R-:W-:Y:S01]  /*31050*/  @!P3 FMUL R28, R28, 16777216 ;  /* 0x4b8000001c1cb820 */ /* 0x000fe20000400000 */
[----:B------:R-:W-:Y:S01]  /*31060*/  STL [R1+0xe10], R24 ;  /* 0x000e101801007387 */ /* 0x000fe20000100800 */
[----:B------:R-:W-:Y:S02]  /*31070*/  @!P3 FMUL R0, R0, 16777216 ;  /* 0x4b8000000000b820 */ /* 0x000fe40000400000 */
[----:B------:R-:W-:Y:S01]  /*31080*/  @!P3 FMUL R2, R2, 16777216 ;  /* 0x4b8000000202b820 */ /* 0x000fe20000400000 */
[----:B------:R-:W-:Y:S04]  /*31090*/  STL [R1+0xe14], R25 ;  /* 0x000e141901007387 */ /* 0x000fe80000100800 */
[----:B------:R-:W-:Y:S04]  /*310a0*/  STL [R1+0xe18], R26 ;  /* 0x000e181a01007387 */ /* 0x000fe80000100800 */
[----:B------:R-:W-:Y:S01]  /*310b0*/  STL [R1+0xe1c], R27 ;  /* 0x000e1c1b01007387 */ /* 0x000fe20000100800 */
[----:B----4-:R-:W-:-:S03]  /*310c0*/  @!P3 FMUL R19, R19, 16777216 ;  /* 0x4b8000001313b820 */ /* 0x010fc60000400000 */
[----:B------:R-:W-:Y:S04]  /*310d0*/  STL [R1+0xe20], R28 ;  /* 0x000e201c01007387 */ /* 0x000fe80000100800 */
[----:B------:R0:W-:Y:S04]  /*310e0*/  STL [R1+0xe24], R0 ;  /* 0x000e240001007387 */ /* 0x0001e80000100800 */
[----:B------:R1:W-:Y:S01]  /*310f0*/  STL [R1+0xe28], R2 ;  /* 0x000e280201007387 */ /* 0x0003e20000100800 */
[----:B------:R-:W-:Y:S01]  /*31100*/  @!P3 FMUL R17, R17, 16777216 ;  /* 0x4b8000001111b820 */ /* 0x000fe20000400000 */
[----:B0-----:R-:W-:Y:S01]  /*31110*/  MOV R0, R3 ;  /* 0x0000000300007202 */ /* 0x001fe20000000f00 */
[----:B------:R-:W-:-:S02]  /*31120*/  @!P3 FMUL R29, R29, 16777216 ;  /* 0x4b8000001d1db820 */ /* 0x000fc40000400000 */
[----:B-1----:R-:W-:Y:S02]  /*31130*/  IMAD.MOV.U32 R2, RZ, RZ, R18 ;  /* 0x000000ffff027224 */ /* 0x002fe400078e0012 */
[----:B---3--:R-:W-:Y:S02]  /*31140*/  @!P3 FMUL R20, R20, 16777216 ;  /* 0x4b8000001414b820 */ /* 0x008fe40000400000 */
[----:B------:R-:W-:Y:S02]  /*31150*/  @!P3 FMUL R16, R16, 16777216 ;  /* 0x4b8000001010b820 */ /* 0x000fe40000400000 */
[----:B--2---:R-:W-:Y:S02]  /*31160*/  @!P3 FMUL R15, R15, 16777216 ;  /* 0x4b8000000f0fb820 */ /* 0x004fe40000400000 */
[----:B------:R-:W-:-:S05]  /*31170*/  @!P3 FMUL R14, R14, 16777216 ;  /* 0x4b8000000e0eb820 */ /* 0x000fca0000400000 */
[----:B------:R0:W-:Y:S04]  /*31180*/  @!P3 STL [R1+0x8], R14 ;  /* 0x0000080e0100b387 */ /* 0x0001e80000100800 */
[----:B------:R1:W-:Y:S04]  /*31190*/  @!P3 STL [R1+0xc], R15 ;  /* 0x00000c0f0100b387 */ /* 0x0003e80000100800 */
[----:B------:R2:W-:Y:S04]  /*311a0*/  @!P3 STL [R1+0x10], R16 ;  /* 0x000010100100b387 */ /* 0x0005e80000100800 */
[----:B------:R3:W-:Y:S04]  /*311b0*/  @!P3 STL [R1+0x14], R20 ;  /* 0x000014140100b387 */ /* 0x0007e80000100800 */
[----:B------:R-:W4:Y:S04]  /*311c0*/  LDL R28, [R1+0x2c] ;  /* 0x00002c00011c7983 */ /* 0x000f280000100800 */
[----:B------:R0:W-:Y:S04]  /*311d0*/  @!P3 STL [R1+0x18], R19 ;  /* 0x000018130100b387 */ /* 0x0001e80000100800 */
[----:B------:R-:W4:Y:S04]  /*311e0*/  LDL R27, [R1+0x30] ;  /* 0x00003000011b7983 */ /* 0x000f280000100800 */
        /* <DEDUP_REMOVED lines=11> */
[----:B------:R0:W-:Y:S04]  /*312a0*/  @!P3 STL [R1+0x1c], R17 ;  /* 0x00001c110100b387 */ /* 0x0001e80000100800 */
[----:B------:R-:W4:Y:S04]  /*312b0*/  LDL R8, [R1+0x60] ;  /* 0x0000600001087983 */ /* 0x000f280000100800 */
[----:B------:R-:W4:Y:S04]  /*312c0*/  LDL R9, [R1+0x68] ;  /* 0x0000680001097983 */ /* 0x000f280000100800 */
[----:B------:R-:W4:Y:S04]  /*312d0*/  LDL R10, [R1+0x6c] ;  /* 0x00006c00010a7983 */ /* 0x000f280000100800 */
[----:B------:R0:W-:Y:S04]  /*312e0*/  @!P3 STL [R1+0x20], R29 ;  /* 0x0000201d0100b387 */ /* 0x0001e80000100800 */
[----:B------:R-:W4:Y:S04]  /*312f0*/  LDL R11, [R1+0x70] ;  /* 0x00007000010b7983 */ /* 0x000f280000100800 */
[----:B------:R-:W4:Y:S04]  /*31300*/  LDL R12, [R1+0x74] ;  /* 0x00007400010c7983 */ /* 0x000f280000100800 */
[----:B------:R-:W4:Y:S04]  /*31310*/  LDL R13, [R1+0x78] ;  /* 0x00007800010d7983 */ /* 0x000f280000100800 */
[----:B0-----:R-:W4:Y:S04]  /*31320*/  LDL R14, [R1+0x7c] ;  /* 0x00007c00010e7983 */ /* 0x001f280000100800 */
[----:B-1----:R-:W4:Y:S04]  /*31330*/  LDL R15, [R1+0x80] ;  /* 0x00008000010f7983 */ /* 0x002f280000100800 */
[----:B--2---:R-:W2:Y:S04]  /*31340*/  LDL R16, [R1+0x84] ;  /* 0x0000840001107983 */ /* 0x004ea80000100800 */
[----:B---3--:R-:W3:Y:S04]  /*31350*/  LDL R20, [R1+0x88] ;  /* 0x0000880001147983 */ /* 0x008ee80000100800 */
[----:B------:R-:W2:Y:S04]  /*31360*/  LDL R19, [R1+0x8c] ;  /* 0x00008c0001137983 */ /* 0x000ea80000100800 */
[----:B------:R-:W2:Y:S04]  /*31370*/  LDL R18, [R1+0x90] ;  /* 0x0000900001127983 */ /* 0x000ea80000100800 */
[----:B------:R-:W2:Y:S04]  /*31380*/  LDL R17, [R1+0x94] ;  /* 0x0000940001117983 */ /* 0x000ea80000100800 */
[----:B------:R-:W2:Y:S01]  /*31390*/  LDL R29, [R1+0x98] ;  /* 0x00009800011d7983 */ /* 0x000ea20000100800 */
[----:B------:R-:W-:-:S02]  /*313a0*/  @!P3 FMUL R2, R2, 16777216 ;  /* 0x4b8000000202b820 */ /* 0x000fc40000400000 */
[----:B------:R-:W-:-:S03]  /*313b0*/  @!P3 FMUL R0, R0, 16777216 ;  /* 0x4b8000000000b820 */ /* 0x000fc60000400000 */
[----:B------:R0:W-:Y:S04]  /*313c0*/  @!P3 STL [R1+0x24], R2 ;  /* 0x000024020100b387 */ /* 0x0001e80000100800 */
[----:B0-----:R-:W2:Y:S04]  /*313d0*/  LDL.LU R2, [R1+0xe28] ;  /* 0x000e280001027983 */ /* 0x001ea80000300800 */
[----:B------:R0:W-:Y:S04]  /*313e0*/  @!P3 STL [R1+0x28], R0 ;  /* 0x000028000100b387 */ /* 0x0001e80000100800 */
[----:B0-----:R-:W2:Y:S01]  /*313f0*/  LDL.LU R0, [R1+0xe24] ;  /* 0x000e240001007983 */ /* 0x001ea20000300800 */
[----:B----4-:R-:W-:-:S05]  /*31400*/  @!P3 FMUL R28, R28, 16777216 ;  /* 0x4b8000001c1cb820 */ /* 0x010fca0000400000 */
[----:B------:R0:W-:Y:S01]  /*31410*/  @!P3 STL [R1+0x2c], R28 ;  /* 0x00002c1c0100b387 */ /* 0x0001e20000100800 */
[----:B------:R-:W-:Y:S02]  /*31420*/  @!P3 FMUL R27, R27, 16777216 ;  /* 0x4b8000001b1bb820 */ /* 0x000fe40000400000 */
[----:B------:R-:W-:Y:S01]  /*31430*/  @!P3 FMUL R26, R26, 16777216 ;  /* 0x4b8000001a1ab820 */ /* 0x000fe20000400000 */
[----:B0-----:R-:W4:Y:S01]  /*31440*/  LDL.LU R28, [R1+0xe20] ;  /* 0x000e2000011c7983 */ /* 0x001f220000300800 */
[----:B------:R-:W-:-:S03]  /*31450*/  @!P3 FMUL R25, R25, 16777216 ;  /* 0x4b8000001919b820 */ /* 0x000fc60000400000 */
        /* <DEDUP_REMOVED lines=8> */
[----:B0-----:R-:W4:Y:S04]  /*314e0*/  LDL.LU R26, [R1+0xe18] ;  /* 0x000e1800011a7983 */ /* 0x001f280000300800 */
[----:B------:R0:W-:Y:S01]  /*314f0*/  @!P3 STL [R1+0x38], R25 ;  /* 0x000038190100b387 */ /* 0x0001e20000100800 */
[----:B------:R-:W-:-:S03]  /*31500*/  @!P3 FMUL R3, R3, 16777216 ;  /* 0x4b8000000303b820 */ /* 0x000fc60000400000 */
        /* <DEDUP_REMOVED lines=35> */
[----:B--2---:R-:W-:-:S03]  /*31740*/  @!P3 FMUL R16, R16, 16777216 ;  /* 0x4b8000001010b820 */ /* 0x004fc60000400000 */
[----:B0-----:R-:W2:Y:S04]  /*31750*/  LDL.LU R10, [R1+0xde4] ;  /* 0x000de400010a7983 */ /* 0x001ea80000300800 */
[----:B------:R0:W-:Y:S01]  /*31760*/  @!P3 STL [R1+0x70], R11 ;  /* 0x0000700b0100b387 */ /* 0x0001e20000100800 */
[----:B---3--:R-:W-:-:S03]  /*31770*/  @!P3 FMUL R20, R20, 16777216 ;  /* 0x4b8000001414b820 */ /* 0x008fc60000400000 */
[----:B0-----:R-:W3:Y:S04]  /*31780*/  LDL.LU R11, [R1+0xde0] ;  /* 0x000de000010b7983 */ /* 0x001ee80000300800 */
[----:B------:R0:W-:Y:S01]  /*31790*/  @!P3 STL [R1+0x74], R12 ;  /* 0x0000740c0100b387 */ /* 0x0001e20000100800 */
[----:B------:R-:W-:-:S03]  /*317a0*/  @!P3 FMUL R19, R19, 16777216 ;  /* 0x4b8000001313b820 */ /* 0x000fc60000400000 */
[----:B0-----:R-:W2:Y:S04]  /*317b0*/  LDL.LU R12, [R1+0xddc] ;  /* 0x000ddc00010c7983 */ /* 0x001ea80000300800 */
        /* <DEDUP_REMOVED lines=9> */
[----:B------:R0:W-:Y:S04]  /*31850*/  @!P3 STL [R1+0x84], R16 ;  /* 0x000084100100b387 */ /* 0x0001e80000100800 */
[----:B0-----:R-:W2:Y:S04]  /*31860*/  LDL.LU R16, [R1+0xdcc] ;  /* 0x000dcc0001107983 */ /* 0x001ea80000300800 */
[----:B------:R0:W-:Y:S04]  /*31870*/  @!P3 STL [R1+0x88], R20 ;  /* 0x000088140100b387 */ /* 0x0001e80000100800 */
[----:B0-----:R-:W2:Y:S04]  /*31880*/  LDL.LU R20, [R1+0xdc8] ;  /* 0x000dc80001147983 */ /* 0x001ea80000300800 */
[----:B------:R0:W-:Y:S04]  /*31890*/  @!P3 STL [R1+0x8c], R19 ;  /* 0x00008c130100b387 */ /* 0x0001e80000100800 */
[----:B0-----:R-:W3:Y:S04]  /*318a0*/  LDL.LU R19, [R1+0xdc4] ;  /* 0x000dc40001137983 */ /* 0x001ee80000300800 */
[----:B------:R0:W-:Y:S04]  /*318b0*/  @!P3 STL [R1+0x90], R18 ;  /* 0x000090120100b387 */ /* 0x0001e80000100800 */
[----:B0-----:R-:W3:Y:S04]  /*318c0*/  LDL.LU R18, [R1+0xdc0] ;  /* 0x000dc00001127983 */ /* 0x001ee80000300800 */
[----:B------:R0:W-:Y:S04]  /*318d0*/  @!P3 STL [R1+0x94], R17 ;  /* 0x000094110100b387 */ /* 0x0001e80000100800 */
[----:B0-----:R-:W3:Y:S04]  /*318e0*/  LDL.LU R17, [R1+0xdbc] ;  /* 0x000dbc0001117983 */ /* 0x001ee80000300800 */
[----:B------:R0:W-:Y:S04]  /*318f0*/  @!P3 STL [R1+0x98], R29 ;  /* 0x0000981d0100b387 */ /* 0x0001e80000100800 */
[----:B0-----:R-:W3:Y:S01]  /*31900*/  LDL.LU R29, [R1+0xdb8] ;  /* 0x000db800011d7983 */ /* 0x001ee20000300800 */
[----:B----4-:R-:W-:-:S06]  /*31910*/  @!P3 FMUL R3, R3, 16777216 ;  /* 0x4b8000000303b820 */ /* 0x010fcc0000400000 */
[----:B------:R-:W2:Y:S02]  /*31920*/  MUFU.RCP R3, R3 ;  /* 0x0000000300037308 */ /* 0x000ea40000001000 */
[C---:B--2---:R-:W-:Y:S02]  /*31930*/  FMUL R20, R3.reuse, R20 ;  /* 0x0000001403147220 */ /* 0x044fe40000400000 */
[----:B---3--:R-:W-:Y:S02]  /*31940*/  FMUL R18, R3, R18 ;  /* 0x0000001203127220 */ /* 0x008fe40000400000 */
[----:B------:R-:W-:-:S05]  /*31950*/  @!P3 FMUL R29, R29, 16777216 ;  /* 0x4b8000001d1db820 */ /* 0x000fca0000400000 */
[----:B------:R0:W-:Y:S02]  /*31960*/  STL [R1+0xda8], R29 ;  /* 0x000da81d01007387 */ /* 0x0001e40000100800 */
[C---:B0-----:R-:W-:Y:S02]  /*31970*/  FMUL R29, R3.reuse, R17 ;  /* 0x00000011031d7220 */ /* 0x041fe40000400000 */
[----:B------:R-:W-:-:S03]  /*31980*/  FMUL R17, R3, R19 ;  /* 0x0000001303117220 */ /* 0x000fc60000400000 */
[----:B------:R-:W-:Y:S04]  /*31990*/  STL [R1+0x210], R29 ;  /* 0x0002101d01007387 */ /* 0x000fe80000100800 */
[----:B------:R-:W2:Y:S04]  /*319a0*/  LDL.LU R19, [R1+0xc] ;  /* 0x00000c0001137983 */ /* 0x000ea80000300800 */
[----:B------:R0:W-:Y:S04]  /*319b0*/  STL [R1+0x208], R18 ;  /* 0x0002081201007387 */ /* 0x0001e80000100800 */
[----:B0-----:R-:W3:Y:S04]  /*319c0*/  LDL.LU R18, [R1+0x10] ;  /* 0x0000100001127983 */ /* 0x001ee80000300800 */
[----:B------:R0:W-:Y:S04]  /*319d0*/  STL [R1+0x20c], R17 ;  /* 0x00020c1101007387 */ /* 0x0001e80000100800 */
[----:B0-----:R-:W4:Y:S04]  /*319e0*/  LDL.LU R17, [R1+0x14] ;  /* 0x0000140001117983 */ /* 0x001f280000300800 */
[----:B------:R-:W4:Y:S04]  /*319f0*/  LDL.LU R29, [R1+0x18] ;  /* 0x00001800011d7983 */ /* 0x000f280000300800 */
[----:B------:R0:W-:Y:S04]  /*31a00*/  STL [R1+0x204], R20 ;  /* 0x0002041401007387 */ /* 0x0001e80000100800 */
[----:B0-----:R-:W4:Y:S01]  /*31a10*/  LDL.LU R20, [R1+0x8] ;  /* 0x0000080001147983 */ /* 0x001f220000300800 */
[----:B------:R-:W-:-:S05]  /*31a20*/  FMUL R16, R3, R16 ;  /* 0x0000001003107220 */ /* 0x000fca0000400000 */
[----:B------:R0:W-:Y:S02]  /*31a30*/  STL [R1+0x200], R16 ;  /* 0x0002001001007387 */ /* 0x0001e40000100800 */
[----:B0-----:R-:W-:Y:S02]  /*31a40*/  IMAD.MOV.U32 R16, RZ, RZ, R2 ;  /* 0x000000ffff107224 */ /* 0x001fe400078e0002 */
[C---:B------:R-:W-:Y:S01]  /*31a50*/  FMUL R2, R3.reuse, R15 ;  /* 0x0000000f03027220 */ /* 0x040fe20000400000 */
[----:B------:R-:W-:Y:S01]  /*31a60*/  MOV R15, R0 ;  /* 0x00000000000f7202 */ /* 0x000fe20000000f00 */
[----:B------:R-:W-:-:S03]  /*31a70*/  FMUL R0, R3, R14 ;  /* 0x0000000e03007220 */ /* 0x000fc60000400000 */
[----:B------:R0:W-:Y:S01]  /*31a80*/  STL [R1+0x1f8], R2 ;  /* 0x0001f80201007387 */ /* 0x0001e20000100800 */
[C---:B------:R-:W-:Y:S02]  /*31a90*/  FMUL R12, R3.reuse, R12 ;  /* 0x0000000c030c7220 */ /* 0x040fe40000400000 */
[----:B0-----:R-:W-:-:S05]  /*31aa0*/  FMUL R2, R3, R13 ;  /* 0x0000000d03027220 */ /* 0x001fca0000400000 */
[----:B------:R0:W-:Y:S04]  /*31ab0*/  STL [R1+0xc38], R2 ;  /* 0x000c380201007387 */ /* 0x0001e80000100800 */
[----:B------:R1:W-:Y:S01]  /*31ac0*/  STL [R1+0x1fc], R0 ;  /* 0x0001fc0001007387 */ /* 0x0003e20000100800 */
[C---:B------:R-:W-:Y:S02]  /*31ad0*/  FMUL R9, R3.reuse, R9 ;  /* 0x0000000903097220 */ /* 0x040fe40000400000 */
[C---:B0-----:R-:W-:Y:S02]  /*31ae0*/  FMUL R2, R3.reuse, R11 ;  /* 0x0000000b03027220 */ /* 0x041fe40000400000 */
[C---:B-1----:R-:W-:Y:S01]  /*31af0*/  FMUL R0, R3.reuse, R10 ;  /* 0x0000000a03007220 */ /* 0x042fe20000400000 */
[----:B------:R-:W-:Y:S04]  /*31b00*/  STL [R1+0x1f0], R12 ;  /* 0x0001f00c01007387 */ /* 0x000fe80000100800 */
[----:B------:R0:W-:Y:S04]  /*31b10*/  STL [R1+0xc3c], R0 ;  /* 0x000c3c0001007387 */ /* 0x0001e80000100800 */
[----:B------:R1:W-:Y:S01]  /*31b20*/  STL [R1+0x1ec], R2 ;  /* 0x0001ec0201007387 */ /* 0x0003e20000100800 */
[----:B------:R-:W-:-:S02]  /*31b30*/  FMUL R6, R3, R6 ;  /* 0x0000000603067220 */ /* 0x000fc40000400000 */
[C---:B0-----:R-:W-:Y:S02]  /*31b40*/  FMUL R0, R3.reuse, R7 ;  /* 0x0000000703007220 */ /* 0x041fe40000400000 */
[C---:B-1----:R-:W-:Y:S01]  /*31b50*/  FMUL R2, R3.reuse, R8 ;  /* 0x0000000803027220 */ /* 0x042fe20000400000 */
[----:B------:R-:W-:Y:S04]  /*31b60*/  STL [R1+0x1e4], R9 ;  /* 0x0001e40901007387 */ /* 0x000fe80000100800 */
[----:B------:R0:W-:Y:S04]  /*31b70*/  STL [R1+0x1e0], R2 ;  /* 0x0001e00201007387 */ /* 0x0001e80000100800 */
[----:B------:R1:W-:Y:S01]  /*31b80*/  STL [R1+0x1dc], R0 ;  /* 0x0001dc0001007387 */ /* 0x0003e20000100800 */
[----:B0-----:R-:W-:-:S03]  /*31b90*/  FMUL R2, R3, R5 ;  /* 0x0000000503027220 */ /* 0x001fc60000400000 */
[----:B------:R-:W-:Y:S01]  /*31ba0*/  STL [R1+0x1d8], R6 ;  /* 0x0001d80601007387 */ /* 0x000fe20000100800 */
[C---:B-1----:R-:W-:Y:S02]  /*31bb0*/  FMUL R0, R3.reuse, R4 ;  /* 0x0000000403007220 */ /* 0x042fe40000400000 */
[C---:B------:R-:W-:Y:S01]  /*31bc0*/  FMUL R4, R3.reuse, R21 ;  /* 0x0000001503047220 */ /* 0x040fe20000400000 */
[----:B------:R0:W-:Y:S04]  /*31bd0*/  STL [R1+0x1d4], R2 ;  /* 0x0001d40201007387 */ /* 0x0001e80000100800 */
[----:B------:R1:W-:Y:S04]  /*31be0*/  STL [R1+0x1c8], R0 ;  /* 0x0001c80001007387 */ /* 0x0003e80000100800 */
[----:B------:R1:W-:Y:S01]  /*31bf0*/  STL [R1+0x1c4], R4 ;  /* 0x0001c40401007387 */ /* 0x0003e20000100800 */
[----:B0-----:R-:W-:-:S02]  /*31c00*/  FMUL R2, R3, R22 ;  /* 0x0000001603027220 */ /* 0x001fc40000400000 */
[----:B-1----:R-:W-:-:S03]  /*31c10*/  FMUL R0, R3, R23 ;  /* 0x0000001703007220 */ /* 0x002fc60000400000 */
[----:B------:R0:W-:Y:S01]  /*31c20*/  STL [R1+0x1c0], R2 ;  /* 0x0001c00201007387 */ /* 0x0001e20000100800 */
[----:B------:R-:W-:-:S03]  /*31c30*/  FMUL R4, R3, R24 ;  /* 0x0000001803047220 */ /* 0x000fc60000400000 */
[----:B------:R1:W-:Y:S04]  /*31c40*/  STL [R1+0x1bc], R0 ;  /* 0x0001bc0001007387 */ /* 0x0003e80000100800 */
[----:B------:R1:W-:Y:S01]  /*31c50*/  STL [R1+0x1b8], R4 ;  /* 0x0001b80401007387 */ /* 0x0003e20000100800 */
[C---:B0-----:R-:W-:Y:S02]  /*31c60*/  FMUL R2, R3.reuse, R25 ;  /* 0x0000001903027220 */ /* 0x041fe40000400000 */
[----:B-1----:R-:W-:-:S03]  /*31c70*/  FMUL R0, R3, R26 ;  /* 0x0000001a03007220 */ /* 0x002fc60000400000 */
[----:B------:R0:W-:Y:S01]  /*31c80*/  STL [R1+0x1b4], R2 ;  /* 0x0001b40201007387 */ /* 0x0001e20000100800 */
[----:B------:R-:W-:-:S03]  /*31c90*/  FMUL R4, R3, R27 ;  /* 0x0000001b03047220 */ /* 0x000fc60000400000 */
[----:B------:R1:W-:Y:S04]  /*31ca0*/  STL [R1+0x1b0], R0 ;  /* 0x0001b00001007387 */ /* 0x0003e80000100800 */
[----:B------:R1:W-:Y:S01]  /*31cb0*/  STL [R1+0x1ac], R4 ;  /* 0x0001ac0401007387 */ /* 0x0003e20000100800 */
[C---:B0-----:R-:W-:Y:S02]  /*31cc0*/  FMUL R2, R3.reuse, R28 ;  /* 0x0000001c03027220 */ /* 0x041fe40000400000 */
[----:B-1----:R-:W-:-:S03]  /*31cd0*/  FMUL R0, R3, R15 ;  /* 0x0000000f03007220 */ /* 0x002fc60000400000 */
[----:B------:R-:W-:Y:S01]  /*31ce0*/  STL [R1+0x1a8], R2 ;  /* 0x0001a80201007387 */ /* 0x000fe20000100800 */
[----:B------:R-:W-:-:S03]  /*31cf0*/  FMUL R4, R3, R16 ;  /* 0x0000001003047220 */ /* 0x000fc60000400000 */
[----:B------:R2:W-:Y:S04]  /*31d00*/  STL [R1+0x1a4], R0 ;  /* 0x0001a40001007387 */ /* 0x0005e80000100800 */
[----:B------:R3:W-:Y:S01]  /*31d10*/  STL [R1+0x1a0], R4 ;  /* 0x0001a00401007387 */ /* 0x0007e20000100800 */
[C---:B--2---:R-:W-:Y:S02]  /*31d20*/  FMUL R0, R3.reuse, R19 ;  /* 0x0000001303007220 */ /* 0x044fe40000400000 */
[C---:B---3--:R-:W-:Y:S02]  /*31d30*/  FMUL R4, R3.reuse, R18 ;  /* 0x0000001203047220 */ /* 0x048fe40000400000 */
[----:B----4-:R-:W-:-:S05]  /*31d40*/  FMUL R2, R3, R20 ;  /* 0x0000001403027220 */ /* 0x010fca0000400000 */
[----:B------:R-:W-:Y:S04]  /*31d50*/  STL [R1+0x19c], R2 ;  /* 0x00019c0201007387 */ /* 0x000fe80000100800 */
[----:B------:R0:W-:Y:S04]  /*31d60*/  STL [R1+0x198], R0 ;  /* 0x0001980001007387 */ /* 0x0001e80000100800 */
[----:B------:R-:W-:Y:S01]  /*31d70*/  STL [R1+0x194], R4 ;  /* 0x0001940401007387 */ /* 0x000fe20000100800 */
[----:B0-----:R-:W-:-:S03]  /*31d80*/  FMUL R0, R3, R29 ;  /* 0x0000001d03007220 */ /* 0x001fc60000400000 */
[----:B------:R-:W2:Y:S01]  /*31d90*/  LDL.LU R29, [R1+0x28] ;  /* 0x00002800011d7983 */ /* 0x000ea20000300800 */
[----:B------:R-:W-:-:S05]  /*31da0*/  FMUL R2, R3, R17 ;  /* 0x0000001103027220 */ /* 0x000fca0000400000 */
[----:B------:R-:W-:Y:S04]  /*31db0*/  STL [R1+0x190], R2 ;  /* 0x0001900201007387 */ /* 0x000fe80000100800 */
[----:B--2---:R0:W-:Y:S04]  /*31dc0*/  STL [R1+0xdac], R29 ;  /* 0x000dac1d01007387 */ /* 0x0041e80000100800 */
[----:B------:R-:W-:Y:S04]  /*31dd0*/  STL [R1+0x18c], R0 ;  /* 0x00018c0001007387 */ /* 0x000fe80000100800 */
        /* <DEDUP_REMOVED lines=32> */
[----:B--2---:R-:W-:-:S05]  /*31fe0*/  FMUL R29, R3, R29 ;  /* 0x0000001d031d7220 */ /* 0x004fca0000400000 */
[----:B------:R0:W-:Y:S04]  /*31ff0*/  STL [R1+0x188], R29 ;  /* 0x0001881d01007387 */ /* 0x0001e80000100800 */
[----:B0-----:R-:W2:Y:S02]  /*32000*/  LDL.LU R29, [R1+0xdb4] ;  /* 0x000db400011d7983 */ /* 0x001ea40000300800 */
[----:B--2---:R-:W-:-:S05]  /*32010*/  FMUL R29, R3, R29 ;  /* 0x0000001d031d7220 */ /* 0x004fca0000400000 */
[----:B------:R0:W-:Y:S04]  /*32020*/  STL [R1+0x184], R29 ;  /* 0x0001841d01007387 */ /* 0x0001e80000100800 */
[----:B0-----:R-:W2:Y:S02]  /*32030*/  LDL.LU R29, [R1+0xdb0] ;  /* 0x000db000011d7983 */ /* 0x001ea40000300800 */
[----:B--2---:R-:W-:-:S05]  /*32040*/  FMUL R29, R3, R29 ;  /* 0x0000001d031d7220 */ /* 0x004fca0000400000 */
[----:B------:R0:W-:Y:S04]  /*32050*/  STL [R1+0x180], R29 ;  /* 0x0001801d01007387 */ /* 0x0001e80000100800 */
[----:B0-----:R-:W2:Y:S01]  /*32060*/  LDL.LU R29, [R1+0xdac] ;  /* 0x000dac00011d7983 */ /* 0x001ea20000300800 */
[C---:B---3--:R-:W-:Y:S02]  /*32070*/  FMUL R28, R3.reuse, R28 ;  /* 0x0000001c031c7220 */ /* 0x048fe40000400000 */
[C---:B------:R-:W-:Y:S02]  /*32080*/  FMUL R5, R3.reuse, R5 ;  /* 0x0000000503057220 */ /* 0x040fe40000400000 */
[C---:B------:R-:W-:Y:S02]  /*32090*/  FMUL R0, R3.reuse, R0 ;  /* 0x0000000003007220 */ /* 0x040fe40000400000 */
[----:B------:R-:W-:-:S02]  /*320a0*/  FMUL R2, R3, R2 ;  /* 0x0000000203027220 */ /* 0x000fc40000400000 */
[----:B--2---:R-:W-:-:S05]  /*320b0*/  FMUL R29, R3, R29 ;  /* 0x0000001d031d7220 */ /* 0x004fca0000400000 */
[----:B------:R0:W-:Y:S04]  /*320c0*/  STL [R1+0x17c], R29 ;  /* 0x00017c1d01007387 */ /* 0x0001e80000100800 */
[----:B0-----:R-:W2:Y:S04]  /*320d0*/  LDL.LU R29, [R1+0xda8] ;  /* 0x000da800011d7983 */ /* 0x001ea80000300800 */
[----:B------:R4:W-:Y:S02]  /*320e0*/  STL [R1+0x178], R28 ;  /* 0x0001781c01007387 */ /* 0x0009e40000100800 */
[----:B----4-:R-:W-:-:S02]  /*320f0*/  FMUL R28, R3, R27 ;  /* 0x0000001b031c7220 */ /* 0x010fc40000400000 */
[C---:B------:R-:W-:Y:S02]  /*32100*/  FMUL R27, R3.reuse, R26 ;  /* 0x0000001a031b7220 */ /* 0x040fe40000400000 */
[C---:B------:R-:W-:Y:S02]  /*32110*/  FMUL R26, R3.reuse, R25 ;  /* 0x00000019031a7220 */ /* 0x040fe40000400000 */
[C---:B------:R-:W-:Y:S01]  /*32120*/  FMUL R25, R3.reuse, R24 ;  /* 0x0000001803197220 */ /* 0x040fe20000400000 */
[----:B------:R-:W-:Y:S01]  /*32130*/  STL [R1+0x174], R28 ;  /* 0x0001741c01007387 */ /* 0x000fe20000100800 */
[C---:B------:R-:W-:Y:S02]  /*32140*/  FMUL R24, R3.reuse, R23 ;  /* 0x0000001703187220 */ /* 0x040fe40000400000 */
[C---:B------:R-:W-:Y:S01]  /*32150*/  FMUL R23, R3.reuse, R22 ;  /* 0x0000001603177220 */ /* 0x040fe20000400000 */
[----:B------:R-:W-:Y:S01]  /*32160*/  STL [R1+0x170], R27 ;  /* 0x0001701b01007387 */ /* 0x000fe20000100800 */
[----:B------:R-:W-:-:S02]  /*32170*/  FMUL R22, R3, R21 ;  /* 0x0000001503167220 */ /* 0x000fc40000400000 */
[C---:B------:R-:W-:Y:S01]  /*32180*/  FMUL R21, R3.reuse, R4 ;  /* 0x0000000403157220 */ /* 0x040fe20000400000 */
[----:B------:R-:W-:Y:S01]  /*32190*/  STL [R1+0x16c], R26 ;  /* 0x00016c1a01007387 */ /* 0x000fe20000100800 */
[----:B------:R-:W-:-:S03]  /*321a0*/  FMUL R4, R3, R6 ;  /* 0x0000000603047220 */ /* 0x000fc60000400000 */
[----:B------:R-:W-:Y:S04]  /*321b0*/  STL [R1+0x168], R25 ;  /* 0x0001681901007387 */ /* 0x000fe80000100800 */
[----:B------:R-:W-:Y:S01]  /*321c0*/  STL [R1+0x164], R24 ;  /* 0x0001641801007387 */ /* 0x000fe20000100800 */
[----:B------:R-:W-:-:S03]  /*321d0*/  FMUL R6, R3, R7 ;  /* 0x0000000703067220 */ /* 0x000fc60000400000 */
[----:B------:R-:W-:Y:S04]  /*321e0*/  STL [R1+0x160], R23 ;  /* 0x0001601701007387 */ /* 0x000fe80000100800 */
[----:B------:R-:W-:Y:S04]  /*321f0*/  STL [R1+0x15c], R22 ;  /* 0x00015c1601007387 */ /* 0x000fe80000100800 */
[----:B------:R-:W-:Y:S04]  /*32200*/  STL [R1+0x158], R21 ;  /* 0x0001581501007387 */ /* 0x000fe80000100800 */
[----:B------:R0:W-:Y:S04]  /*32210*/  STL [R1+0x154], R5 ;  /* 0x0001540501007387 */ /* 0x0001e80000100800 */
[----:B------:R1:W-:Y:S01]  /*32220*/  STL [R1+0x150], R4 ;  /* 0x0001500401007387 */ /* 0x0003e20000100800 */
[----:B0-----:R-:W-:-:S03]  /*32230*/  FMUL R5, R3, R8 ;  /* 0x0000000803057220 */ /* 0x001fc60000400000 */
[----:B------:R-:W-:Y:S01]  /*32240*/  STL [R1+0x14c], R6 ;  /* 0x00014c0601007387 */ /* 0x000fe20000100800 */
[----:B-1----:R-:W-:-:S03]  /*32250*/  FMUL R4, R3, R9 ;  /* 0x0000000903047220 */ /* 0x002fc60000400000 */
[----:B------:R0:W-:Y:S04]  /*32260*/  STL [R1+0x148], R5 ;  /* 0x0001480501007387 */ /* 0x0001e80000100800 */
[----:B------:R1:W-:Y:S04]  /*32270*/  STL [R1+0x144], R4 ;  /* 0x0001440401007387 */ /* 0x0003e80000100800 */
[----:B------:R3:W-:Y:S01]  /*32280*/  STL [R1+0x140], R0 ;  /* 0x0001400001007387 */ /* 0x0007e20000100800 */
[C---:B0-----:R-:W-:Y:S02]  /*32290*/  FMUL R5, R3.reuse, R10 ;  /* 0x0000000a03057220 */ /* 0x041fe40000400000 */
[----:B-1----:R-:W-:-:S03]  /*322a0*/  FMUL R4, R3, R11 ;  /* 0x0000000b03047220 */ /* 0x002fc60000400000 */
[----:B------:R-:W-:Y:S01]  /*322b0*/  STL [R1+0x13c], R5 ;  /* 0x00013c0501007387 */ /* 0x000fe20000100800 */
[----:B---3--:R-:W-:-:S03]  /*322c0*/  FMUL R0, R3, R12 ;  /* 0x0000000c03007220 */ /* 0x008fc60000400000 */
[----:B------:R0:W-:Y:S04]  /*322d0*/  STL [R1+0x138], R4 ;  /* 0x0001380401007387 */ /* 0x0001e80000100800 */
[----:B------:R1:W-:Y:S01]  /*322e0*/  STL [R1+0x130], R0 ;  /* 0x0001300001007387 */ /* 0x0003e20000100800 */
[----:B0-----:R-:W-:-:S03]  /*322f0*/  FMUL R4, R3, R13 ;  /* 0x0000000d03047220 */ /* 0x001fc60000400000 */
[----:B------:R0:W-:Y:S01]  /*32300*/  STL [R1+0x12c], R2 ;  /* 0x00012c0201007387 */ /* 0x0001e20000100800 */
[----:B-1----:R-:W-:-:S03]  /*32310*/  FMUL R0, R3, R14 ;  /* 0x0000000e03007220 */ /* 0x002fc60000400000 */
        /* <DEDUP_REMOVED lines=12> */
[----:B------:R-:W-:Y:S01]  /*323e0*/  STL [R1+0xe4], R4 ;  /* 0x0000e40401007387 */ /* 0x000fe20000100800 */
[----:B--2---:R-:W-:-:S03]  /*323f0*/  FMUL R2, R3, R29 ;  /* 0x0000001d03027220 */ /* 0x004fc60000400000 */
[----:B------:R-:W2:Y:S04]  /*32400*/  LDL.LU R29, [R1+0xda4] ;  /* 0x000da400011d7983 */ /* 0x000ea80000300800 */
[----:B------:R0:W-:Y:S04]  /*32410*/  STL [R1+0xe0], R0 ;  /* 0x0000e00001007387 */ /* 0x0001e80000100800 */
[----:B0-----:R-:W3:Y:S04]  /*32420*/  LDL.LU R0, [R1+0x590] ;  /* 0x0005900001007983 */ /* 0x001ee80000300800 */
[----:B------:R0:W-:Y:S04]  /*32430*/  STL [R1+0xd0], R2 ;  /* 0x0000d00201007387 */ /* 0x0001e80000100800 */
[----:B0-----:R-:W4:Y:S04]  /*32440*/  LDL.LU R2, [R1+0x594] ;  /* 0x0005940001027983 */ /* 0x001f280000300800 */
[----:B---3--:R0:W-:Y:S04]  /*32450*/  STL [R1+0x98], R0 ;  /* 0x0000980001007387 */ /* 0x0081e80000100800 */
[----:B0-----:R-:W3:Y:S04]  /*32460*/  LDL.LU R0, [R1+0x5a0] ;  /* 0x0005a00001007983 */ /* 0x001ee80000300800 */
[----:B----4-:R0:W-:Y:S04]  /*32470*/  STL [R1+0x94], R2 ;  /* 0x0000940201007387 */ /* 0x0101e80000100800 */
        /* <DEDUP_REMOVED lines=27> */
[----:B----4-:R-:W-:Y:S04]  /*32630*/  STL [R1+0x58], R2 ;  /* 0x0000580201007387 */ /* 0x010fe80000100800 */
[----:B------:R-:W4:Y:S04]  /*32640*/  LDL.LU R28, [R1+0x4e4] ;  /* 0x0004e400011c7983 */ /* 0x000f280000300800 */
[----:B---3--:R-:W-:Y:S04]  /*32650*/  STL [R1+0x54], R0 ;  /* 0x0000540001007387 */ /* 0x008fe80000100800 */
[----:B----4-:R0:W-:Y:S04]  /*32660*/  STL [R1+0xd58], R28 ;  /* 0x000d581c01007387 */ /* 0x0101e80000100800 */
[----:B------:R-:W3:Y:S04]  /*32670*/  LDL.LU R27, [R1+0x440] ;  /* 0x00044000011b7983 */ /* 0x000ee80000300800 */
[----:B---3--:R1:W-:Y:S04]  /*32680*/  STL [R1+0xd5c], R27 ;  /* 0x000d5c1b01007387 */ /* 0x0083e80000100800 */
[----:B------:R-:W3:Y:S04]  /*32690*/  LDL.LU R26, [R1+0x444] ;  /* 0x00044400011a7983 */ /* 0x000ee80000300800 */
[----:B---3--:R3:W-:Y:S04]  /*326a0*/  STL [R1+0xd60], R26 ;  /* 0x000d601a01007387 */ /* 0x0087e80000100800 */
[----:B------:R-:W4:Y:S04]  /*326b0*/  LDL.LU R25, [R1+0x410] ;  /* 0x0004100001197983 */ /* 0x000f280000300800 */
[----:B----4-:R4:W-:Y:S04]  /*326c0*/  STL [R1+0xd64], R25 ;  /* 0x000d641901007387 */ /* 0x0109e80000100800 */
[----:B------:R-:W2:Y:S04]  /*326d0*/  LDL.LU R24, [R1+0x414] ;  /* 0x0004140001187983 */ /* 0x000ea80000300800 */
[----:B--2---:R2:W-:Y:S04]  /*326e0*/  STL [R1+0xd68], R24 ;  /* 0x000d681801007387 */ /* 0x0045e80000100800 */
        /* <DEDUP_REMOVED lines=25> */
[----:B--2---:R-:W-:Y:S04]  /*32880*/  STL [R1+0xd9c], R11 ;  /* 0x000d9c0b01007387 */ /* 0x004fe80000100800 */
[----:B------:R-:W2:Y:S04]  /*32890*/  LDL.LU R10, [R1+0x404] ;  /* 0x00040400010a7983 */ /* 0x000ea80000300800 */
[----:B--2---:R3:W-:Y:S04]  /*328a0*/  STL [R1+0xda0], R10 ;  /* 0x000da00a01007387 */ /* 0x0047e80000100800 */
[----:B------:R-:W2:Y:S04]  /*328b0*/  LDL.LU R9, [R1+0x420] ;  /* 0x0004200001097983 */ /* 0x000ea80000300800 */
[----:B------:R-:W2:Y:S04]  /*328c0*/  LDL.LU R8, [R1+0x424] ;  /* 0x0004240001087983 */ /* 0x000ea80000300800 */
[----:B------:R-:W2:Y:S04]  /*328d0*/  LDL.LU R7, [R1+0x430] ;  /* 0x0004300001077983 */ /* 0x000ea80000300800 */
[----:B------:R-:W2:Y:S04]  /*328e0*/  LDL.LU R6, [R1+0x434] ;  /* 0x0004340001067983 */ /* 0x000ea80000300800 */
[----:B------:R-:W2:Y:S04]  /*328f0*/  LDL.LU R5, [R1+0x450] ;  /* 0x0004500001057983 */ /* 0x000ea80000300800 */
[----:B------:R-:W2:Y:S04]  /*32900*/  LDL.LU R4, [R1+0x454] ;  /* 0x0004540001047983 */ /* 0x000ea80000300800 */
[----:B------:R-:W2:Y:S04]  /*32910*/  LDL.LU R3, [R1+0x460] ;  /* 0x0004600001037983 */ /* 0x000ea80000300800 */
[----:B0-----:R-:W2:Y:S04]  /*32920*/  LDL.LU R28, [R1+0x464] ;  /* 0x00046400011c7983 */ /* 0x001ea80000300800 */
[----:B-1----:R-:W2:Y:S04]  /*32930*/  LDL.LU R27, [R1+0x470] ;  /* 0x00047000011b7983 */ /* 0x002ea80000300800 */
[----:B---3--:R-:W3:Y:S04]  /*32940*/  LDL.LU R26, [R1+0x474] ;  /* 0x00047400011a7983 */ /* 0x008ee80000300800 */
[----:B----4-:R-:W4:Y:S04]  /*32950*/  LDL.LU R25, [R1+0x4b0] ;  /* 0x0004b00001197983 */ /* 0x010f280000300800 */
        /* <DEDUP_REMOVED lines=14> */
[----:B------:R-:W3:Y:S04]  /*32a40*/  LDL.LU R10, [R1+0x560] ;  /* 0x00056000010a7983 */ /* 0x000ee80000300800 */
[----:B------:R-:W4:Y:S04]  /*32a50*/  LDL.LU R2, [R1+0x574] ;  /* 0x0005740001027983 */ /* 0x000f280000300800 */
[----:B------:R-:W4:Y:S01]  /*32a60*/  LDL.LU R11, [R1+0x570] ;  /* 0x00057000010b7983 */ /* 0x000f220000300800 */
[----:B------:R-:W-:-:S02]  /*32a70*/  FSETP.GT.AND P2, PT, |R29|, 8.50705917302346158658e+37, PT ;  /* 0x7e8000001d00780b */ /* 0x000fc40003f44200 */
[----:B------:R-:W-:Y:S01]  /*32a80*/  FSETP.GEU.AND P3, PT, |R29|, 1.175494350822287508e-38, PT ;  /* 0x008000001d00780b */ /* 0x000fe20003f6e200 */
[----:B------:R0:W-:Y:S04]  /*32a90*/  STL [R1+0xd40], R29 ;  /* 0x000d401d01007387 */ /* 0x0001e80000100800 */
[----:B0-----:R-:W4:Y:S06]  /*32aa0*/  LDL R29, [R1+0x90] ;  /* 0x00009000011d7983 */ /* 0x001f2c0000100800 */
[----:B--2---:R-:W-:-:S02]  /*32ab0*/  @P2 FMUL R0, R0, 0.25 ;  /* 0x3e80000000002820 */ /* 0x004fc40000400000 */
[----:B---3--:R-:W-:-:S03]  /*32ac0*/  @P2 FMUL R10, R10, 0.25 ;  /* 0x3e8000000a0a2820 */ /* 0x008fc60000400000 */
[----:B------:R-:W-:Y:S01]  /*32ad0*/  STL [R1+0xd44], R0 ;  /* 0x000d440001007387 */ /* 0x000fe20000100800 */
[----:B----4-:R-:W-:-:S03]  /*32ae0*/  @P2 FMUL R2, R2, 0.25 ;  /* 0x3e80000002022820 */ /* 0x010fc60000400000 */
[----:B------:R0:W-:Y:S01]  /*32af0*/  STL [R1+0x4c], R10 ;  /* 0x00004c0a01007387 */ /* 0x0001e20000100800 */
[----:B------:R-:W-:-:S03]  /*32b00*/  @P2 FMUL R11, R11, 0.25 ;  /* 0x3e8000000b0b2820 */ /* 0x000fc60000400000 */
[----:B0-----:R-:W2:Y:S04]  /*32b10*/  LDL.LU R10, [R1+0xda0] ;  /* 0x000da000010a7983 */ /* 0x001ea80000300800 */
[----:B------:R-:W-:Y:S04]  /*32b20*/  STL [R1+0xd48], R2 ;  /* 0x000d480201007387 */ /* 0x000fe80000100800 */
[----:B------:R0:W-:Y:S04]  /*32b30*/  STL [R1+0x44], R11 ;  /* 0x0000440b01007387 */ /* 0x0001e80000100800 */
[----:B0-----:R-:W3:Y:S01]  /*32b40*/  LDL.LU R11, [R1+0xd9c] ;  /* 0x000d9c00010b7983 */ /* 0x001ee20000300800 */
[----:B------:R-:W-:-:S02]  /*32b50*/  @P2 FMUL R12, R12, 0.25 ;  /* 0x3e8000000c0c2820 */ /* 0x000fc40000400000 */
[----:B------:R-:W-:Y:S02]  /*32b60*/  @P2 FMUL R13, R13, 0.25 ;  /* 0x3e8000000d0d2820 */ /* 0x000fe40000400000 */
[----:B------:R-:W-:Y:S01]  /*32b70*/  @P2 FMUL R14, R14, 0.25 ;  /* 0x3e8000000e0e2820 */ /* 0x000fe20000400000 */
[----:B------:R0:W-:Y:S01]  /*32b80*/  STL [R1+0x40], R12 ;  /* 0x0000400c01007387 */ /* 0x0001e20000100800 */
[----:B------:R-:W-:Y:S02]  /*32b90*/  @P2 FMUL R15, R15, 0.25 ;  /* 0x3e8000000f0f2820 */ /* 0x000fe40000400000 */
[----:B------:R-:W-:Y:S02]  /*32ba0*/  @P2 FMUL R16, R16, 0.25 ;  /* 0x3e80000010102820 */ /* 0x000fe40000400000 */
[----:B------:R-:W-:Y:S01]  /*32bb0*/  @P2 FMUL R17, R17, 0.25 ;  /* 0x3e80000011112820 */ /* 0x000fe20000400000 */
[----:B0-----:R-:W4:Y:S04]  /*32bc0*/  LDL.LU R12, [R1+0xd98] ;  /* 0x000d9800010c7983 */ /* 0x001f280000300800 */
[----:B------:R0:W-:Y:S01]  /*32bd0*/  STL [R1+0x3c], R13 ;  /* 0x00003c0d01007387 */ /* 0x0001e20000100800 */
[----:B------:R-:W-:-:S02]  /*32be0*/  @P2 FMUL R18, R18, 0.25 ;  /* 0x3e80000012122820 */ /* 0x000fc40000400000 */
[----:B------:R-:W-:Y:S01]  /*32bf0*/  @P2 FMUL R19, R19, 0.25 ;  /* 0x3e80000013132820 */ /* 0x000fe20000400000 */
[----:B0-----:R-:W4:Y:S04]  /*32c00*/  LDL.LU R13, [R1+0xd94] ;  /* 0x000d9400010d7983 */ /* 0x001f280000300800 */
[----:B------:R0:W-:Y:S01]  /*32c10*/  STL [R1+0x38], R14 ;  /* 0x0000380e01007387 */ /* 0x0001e20000100800 */
[----:B------:R-:W-:-:S03]  /*32c20*/  @P2 FMUL R20, R20, 0.25 ;  /* 0x3e80000014142820 */ /* 0x000fc60000400000 */
        /* <DEDUP_REMOVED lines=40> */
[----:B------:R0:W-:Y:S01]  /*32eb0*/  STL [R1], R28 ;  /* 0x0000001c01007387 */ /* 0x0001e20000100800 */
[----:B------:R-:W-:-:S03]  /*32ec0*/  @P2 FMUL R8, R8, 0.25 ;  /* 0x3e80000008082820 */ /* 0x000fc60000400000 */
[----:B0-----:R-:W4:Y:S04]  /*32ed0*/  LDL.LU R28, [R1+0xd58] ;  /* 0x000d5800011c7983 */ /* 0x001f280000300800 */
[----:B------:R-:W4:Y:S04]  /*32ee0*/  LDL R2, [R1+0x58] ;  /* 0x0000580001027983 */ /* 0x000f280000100800 */
[----:B------:R-:W4:Y:S04]  /*32ef0*/  LDL R0, [R1+0x5c] ;  /* 0x00005c0001007983 */ /* 0x000f280000100800 */
[----:B------:R0:W-:Y:S01]  /*32f00*/  STL [R1+0xcfc], R3 ;  /* 0x000cfc0301007387 */ /* 0x0001e20000100800 */
[----:B------:R-:W-:-:S03]  /*32f10*/  @P2 FMUL R9, R9, 0.25 ;  /* 0x3e80000009092820 */ /* 0x000fc60000400000 */
[----:B0-----:R-:W4:Y:S04]  /*32f20*/  LDL R3, [R1+0x80] ;  /* 0x0000800001037983 */ /* 0x001f280000100800 */
[----:B------:R0:W-:Y:S04]  /*32f30*/  STL [R1+0xd00], R4 ;  /* 0x000d000401007387 */ /* 0x0001e80000100800 */
[----:B0-----:R-:W4:Y:S04]  /*32f40*/  LDL R4, [R1+0x7c] ;  /* 0x00007c0001047983 */ /* 0x001f280000100800 */
[----:B------:R0:W-:Y:S01]  /*32f50*/  STL [R1+0xd04], R5 ;  /* 0x000d040501007387 */ /* 0x0001e20000100800 */
[----:B--2---:R-:W-:-:S03]  /*32f60*/  @P2 FMUL R10, R10, 0.25 ;  /* 0x3e8000000a0a2820 */ /* 0x004fc60000400000 */
[----:B0-----:R-:W2:Y:S04]  /*32f70*/  LDL R5, [R1+0x78] ;  /* 0x0000780001057983 */ /* 0x001ea80000100800 */
[----:B------:R0:W-:Y:S01]  /*32f80*/  STL [R1+0xd08], R6 ;  /* 0x000d080601007387 */ /* 0x0001e20000100800 */
[----:B---3--:R-:W-:-:S03]  /*32f90*/  @P2 FMUL R11, R11, 0.25 ;  /* 0x3e8000000b0b2820 */ /* 0x008fc60000400000 */
[----:B0-----:R-:W3:Y:S04]  /*32fa0*/  LDL R6, [R1+0x74] ;  /* 0x0000740001067983 */ /* 0x001ee80000100800 */
[----:B------:R0:W-:Y:S04]  /*32fb0*/  STL [R1+0xd0c], R7 ;  /* 0x000d0c0701007387 */ /* 0x0001e80000100800 */
[----:B0-----:R-:W2:Y:S04]  /*32fc0*/  LDL R7, [R1+0x70] ;  /* 0x0000700001077983 */ /* 0x001ea80000100800 */
[----:B------:R0:W-:Y:S04]  /*32fd0*/  STL [R1+0xd10], R8 ;  /* 0x000d100801007387 */ /* 0x0001e80000100800 */
[----:B0-----:R-:W2:Y:S04]  /*32fe0*/  LDL R8, [R1+0x6c] ;  /* 0x00006c0001087983 */ /* 0x001ea80000100800 */
[----:B------:R0:W-:Y:S04]  /*32ff0*/  STL [R1+0xd14], R9 ;  /* 0x000d140901007387 */ /* 0x0001e80000100800 */
[----:B0-----:R-:W2:Y:S04]  /*33000*/  LDL R9, [R1+0x68] ;  /* 0x0000680001097983 */ /* 0x001ea80000100800 */
[----:B------:R0:W-:Y:S04]  /*33010*/  STL [R1+0xd18], R10 ;  /* 0x000d180a01007387 */ /* 0x0001e80000100800 */
[----:B0-----:R-:W2:Y:S04]  /*33020*/  LDL R10, [R1+0x60] ;  /* 0x00006000010a7983 */ /* 0x001ea80000100800 */
[----:B------:R0:W-:Y:S04]  /*33030*/  STL [R1+0xd1c], R11 ;  /* 0x000d1c0b01007387 */ /* 0x0001e80000100800 */
[----:B0-----:R-:W2:Y:S01]  /*33040*/  LDL R11, [R1+0x54] ;  /* 0x00005400010b7983 */ /* 0x001ea20000100800 */
[----:B----4-:R-:W-:-:S02]  /*33050*/  @P2 FMUL R12, R12, 0.25 ;  /* 0x3e8000000c0c2820 */ /* 0x010fc40000400000 */
[----:B------:R-:W-:Y:S02]  /*33060*/  @P2 FMUL R13, R13, 0.25 ;  /* 0x3e8000000d0d2820 */ /* 0x000fe40000400000 */
[----:B------:R-:W-:Y:S02]  /*33070*/  @P2 FMUL R14, R14, 0.25 ;  /* 0x3e8000000e0e2820 */ /* 0x000fe40000400000 */
[----:B------:R-:W-:Y:S01]  /*33080*/  @P2 FMUL R15, R15, 0.25 ;  /* 0x3e8000000f0f2820 */ /* 0x000fe20000400000 */
[----:B------:R-:W-:Y:S01]  /*33090*/  STL [R1+0xd20], R12 ;  /* 0x000d200c01007387 */ /* 0x000fe20000100800 */
[----:B------:R-:W-:Y:S02]  /*330a0*/  @P2 FMUL R16, R16, 0.25 ;  /* 0x3e80000010102820 */ /* 0x000fe40000400000 */
[----:B------:R-:W-:Y:S01]  /*330b0*/  @P2 FMUL R17, R17, 0.25 ;  /* 0x3e80000011112820 */ /* 0x000fe20000400000 */
[----:B------:R-:W-:Y:S04]  /*330c0*/  STL [R1+0xd24], R13 ;  /* 0x000d240d01007387 */ /* 0x000fe80000100800 */
[----:B------:R-:W-:Y:S04]  /*330d0*/  STL [R1+0xd28], R14 ;  /* 0x000d280e01007387 */ /* 0x000fe80000100800 */
[----:B------:R-:W-:Y:S01]  /*330e0*/  STL [R1+0xd2c], R15 ;  /* 0x000d2c0f01007387 */ /* 0x000fe20000100800 */
[----:B------:R-:W-:-:S03]  /*330f0*/  @P2 FMUL R18, R18, 0.25 ;  /* 0x3e80000012122820 */ /* 0x000fc60000400000 */
[----:B------:R-:W-:Y:S04]  /*33100*/  STL [R1+0xd30], R16 ;  /* 0x000d301001007387 */ /* 0x000fe80000100800 */
[----:B------:R-:W-:Y:S04]  /*33110*/  STL [R1+0xd34], R17 ;  /* 0x000d341101007387 */ /* 0x000fe80000100800 */
[----:B------:R-:W-:Y:S01]  /*33120*/  STL [R1+0xd38], R18 ;  /* 0x000d381201007387 */ /* 0x000fe20000100800 */
[----:B------:R-:W-:-:S05]  /*33130*/  @P2 FMUL R19, R19, 0.25 ;  /* 0x3e80000013132820 */ /* 0x000fca0000400000 */
[----:B------:R-:W-:Y:S01]  /*33140*/  STL [R1+0xd3c], R19 ;  /* 0x000d3c1301007387 */ /* 0x000fe20000100800 */
[----:B------:R-:W-:-:S05]  /*33150*/  @P2 FMUL R20, R20, 0.25 ;  /* 0x3e80000014142820 */ /* 0x000fca0000400000 */
[----:B------:R-:W-:Y:S01]  /*33160*/  STL [R1+0xd4c], R20 ;  /* 0x000d4c1401007387 */ /* 0x000fe20000100800 */
[----:B------:R-:W-:-:S05]  /*33170*/  @P2 FMUL R21, R21, 0.25 ;  /* 0x3e80000015152820 */ /* 0x000fca0000400000 */
[----:B------:R-:W-:Y:S01]  /*33180*/  STL [R1+0xd50], R21 ;  /* 0x000d501501007387 */ /* 0x000fe20000100800 */
[----:B------:R-:W-:-:S05]  /*33190*/  @P2 FMUL R22, R22, 0.25 ;  /* 0x3e80000016162820 */ /* 0x000fca0000400000 */
[----:B------:R0:W-:Y:S04]  /*331a0*/  STL [R1+0xd54], R22 ;  /* 0x000d541601007387 */ /* 0x0001e80000100800 */
[----:B0-----:R-:W4:Y:S01]  /*331b0*/  LDL R22, [R1+0x84] ;  /* 0x0000840001167983 */ /* 0x001f220000100800 */
[----:B------:R-:W-:Y:S02]  /*331c0*/  @P2 FMUL R2, R2, 0.25 ;  /* 0x3e80000002022820 */ /* 0x000fe40000400000 */
[----:B------:R-:W-:Y:S02]  /*331d0*/  @P2 FMUL R0, R0, 0.25 ;  /* 0x3e80000000002820 */ /* 0x000fe40000400000 */
[----:B--2---:R-:W-:-:S05]  /*331e0*/  @P2 FMUL R11, R11, 0.25 ;  /* 0x3e8000000b0b2820 */ /* 0x004fca0000400000 */
[----:B------:R-:W-:Y:S04]  /*331f0*/  @P2 STL [R1+0x54], R11 ;  /* 0x0000540b01002387 */ /* 0x000fe80000100800 */
[----:B------:R-:W2:Y:S04]  /*33200*/  LDL R21, [R1+0x88] ;  /* 0x0000880001157983 */ /* 0x000ea80000100800 */
[----:B------:R-:W-:Y:S04]  /*33210*/  @P2 STL [R1+0x58], R2 ;  /* 0x0000580201002387 */ /* 0x000fe80000100800 */
[----:B------:R-:W2:Y:S04]  /*33220*/  LDL R20, [R1+0x8c] ;  /* 0x00008c0001147983 */ /* 0x000ea80000100800 */
[----:B------:R0:W-:Y:S04]  /*33230*/  @P2 STL [R1+0x5c], R0 ;  /* 0x00005c0001002387 */ /* 0x0001e80000100800 */
[----:B0-----:R-:W2:Y:S01]  /*33240*/  LDL R0, [R1+0x94] ;  /* 0x0000940001007983 */ /* 0x001ea20000100800 */
[----:B------:R-:W-:-:S02]  /*33250*/  @P2 FMUL R10, R10, 0.25 ;  /* 0x3e8000000a0a2820 */ /* 0x000fc40000400000 */
[----:B------:R-:W-:Y:S02]  /*33260*/  @P2 FMUL R9, R9, 0.25 ;  /* 0x3e80000009092820 */ /* 0x000fe40000400000 */
[----:B------:R-:W-:Y:S02]  /*33270*/  @P2 FMUL R8, R8, 0.25 ;  /* 0x3e80000008082820 */ /* 0x000fe40000400000 */
[----:B------:R-:W-:Y:S02]  /*33280*/  IMAD.MOV.U32 R2, RZ, RZ, R29 ;  /* 0x000000ffff027224 */ /* 0x000fe400078e001d */
[----:B------:R-:W-:Y:S01]  /*33290*/  @P2 FMUL R7, R7, 0.25 ;  /* 0x3e80000007072820 */ /* 0x000fe20000400000 */
[----:B------:R-:W2:Y:S01]  /*332a0*/  LDL R29, [R1+0x98] ;  /* 0x00009800011d7983 */ /* 0x000ea20000100800 */
[----:B---3--:R-:W-:Y:S02]  /*332b0*/  @P2 FMUL R6, R6, 0.25 ;  /* 0x3e80000006062820 */ /* 0x008fe40000400000 */
[----:B------:R-:W-:Y:S01]  /*332c0*/  @P2 FMUL R5, R5, 0.25 ;  /* 0x3e80000005052820 */ /* 0x000fe20000400000 */
[----:B------:R0:W-:Y:S01]  /*332d0*/  @P2 STL [R1+0x60], R10 ;  /* 0x0000600a01002387 */ /* 0x0001e20000100800 */
[----:B------:R-:W-:-:S03]  /*332e0*/  @P2 FMUL R4, R4, 0.25 ;  /* 0x3e80000004042820 */ /* 0x000fc60000400000 */
[----:B------:R1:W-:Y:S01]  /*332f0*/  @P2 STL [R1+0x68], R9 ;  /* 0x0000680901002387 */ /* 0x0003e20000100800 */
[----:B------:R-:W-:-:S03]  /*33300*/  @P2 FMUL R3, R3, 0.25 ;  /* 0x3e80000003032820 */ /* 0x000fc60000400000 */
[----:B------:R3:W-:Y:S04]  /*33310*/  @P2 STL [R1+0x6c], R8 ;  /* 0x00006c0801002387 */ /* 0x0007e80000100800 */
[----:B------:R0:W-:Y:S04]  /*33320*/  @P2 STL [R1+0x70], R7 ;  /* 0x0000700701002387 */ /* 0x0001e80000100800 */
[----:B------:R0:W-:Y:S04]  /*33330*/  @P2 STL [R1+0x74], R6 ;  /* 0x0000740601002387 */ /* 0x0001e80000100800 */
[----:B------:R-:W2:Y:S04]  /*33340*/  LDL R19, [R1+0x44] ;  /* 0x0000440001137983 */ /* 0x000ea80000100800 */
[----:B------:R0:W-:Y:S04]  /*33350*/  @P2 STL [R1+0x78], R5 ;  /* 0x0000780501002387 */ /* 0x0001e80000100800 */
[----:B------:R-:W2:Y:S04]  /*33360*/  LDL R18, [R1+0x40] ;  /* 0x0000400001127983 */ /* 0x000ea80000100800 */
[----:B------:R0:W-:Y:S04]  /*33370*/  @P2 STL [R1+0x7c], R4 ;  /* 0x00007c0401002387 */ /* 0x0001e80000100800 */
[----:B------:R-:W2:Y:S01]  /*33380*/  LDL R17, [R1+0x3c] ;  /* 0x00003c0001117983 */ /* 0x000ea20000100800 */
[----:B------:R-:W-:-:S03]  /*33390*/  @P2 FMUL R2, R2, 0.25 ;  /* 0x3e80000002022820 */ /* 0x000fc60000400000 */
[----:B------:R0:W-:Y:S04]  /*333a0*/  @P2 STL [R1+0x80], R3 ;  /* 0x0000800301002387 */ /* 0x0001e80000100800 */
[----:B------:R-:W2:Y:S04]  /*333b0*/  LDL R16, [R1+0x38] ;  /* 0x0000380001107983 */ /* 0x000ea80000100800 */
[----:B------:R-:W2:Y:S01]  /*333c0*/  LDL R15, [R1+0x34] ;  /* 0x00003400010f7983 */ /* 0x000ea20000100800 */
[----:B----4-:R-:W-:-:S03]  /*333d0*/  @P2 FMUL R22, R22, 0.25 ;  /* 0x3e80000016162820 */ /* 0x010fc60000400000 */
[----:B------:R-:W4:Y:S04]  /*333e0*/  LDL R14, [R1+0x30] ;  /* 0x00003000010e7983 */ /* 0x000f280000100800 */
[----:B------:R-:W4:Y:S04]  /*333f0*/  LDL R13, [R1+0x2c] ;  /* 0x00002c00010d7983 */ /* 0x000f280000100800 */
[----:B------:R-:W4:Y:S04]  /*33400*/  LDL R12, [R1+0x28] ;  /* 0x00002800010c7983 */ /* 0x000f280000100800 */
[----:B------:R-:W4:Y:S04]  /*33410*/  LDL R11, [R1+0x24] ;  /* 0x00002400010b7983 */ /* 0x000f280000100800 */
[----:B0-----:R-:W4:Y:S04]  /*33420*/  LDL R10, [R1+0x20] ;  /* 0x00002000010a7983 */ /* 0x001f280000100800 */
[----:B-1----:R-:W4:Y:S04]  /*33430*/  LDL R9, [R1+0x1c] ;  /* 0x00001c0001097983 */ /* 0x002f280000100800 */
[----:B---3--:R-:W3:Y:S04]  /*33440*/  LDL R8, [R1+0x18] ;  /* 0x0000180001087983 */ /* 0x008ee80000100800 */
[----:B------:R-:W3:Y:S04]  /*33450*/  LDL R7, [R1+0x14] ;  /* 0x0000140001077983 */ /* 0x000ee80000100800 */
[----:B------:R-:W3:Y:S04]  /*33460*/  LDL R6, [R1+0x10] ;  /* 0x0000100001067983 */ /* 0x000ee80000100800 */
[----:B------:R-:W3:Y:S04]  /*33470*/  LDL R5, [R1+0xc] ;  /* 0x00000c0001057983 */ /* 0x000ee80000100800 */
[----:B------:R-:W3:Y:S04]  /*33480*/  LDL R4, [R1+0x8] ;  /* 0x0000080001047983 */ /* 0x000ee80000100800 */
[----:B------:R-:W3:Y:S04]  /*33490*/  LDL R3, [R1+0x4] ;  /* 0x0000040001037983 */ /* 0x000ee80000100800 */
[----:B------:R0:W-:Y:S04]  /*334a0*/  @P2 STL [R1+0x84], R22 ;  /* 0x0000841601002387 */ /* 0x0001e80000100800 */
[----:B0-----:R-:W3:Y:S01]  /*334b0*/  LDL.LU R22, [R1+0xd54] ;  /* 0x000d540001167983 */ /* 0x001ee20000300800 */
[----:B--2---:R-:W-:-:S05]  /*334c0*/  @P2 FMUL R21, R21, 0.25 ;  /* 0x3e80000015152820 */ /* 0x004fca0000400000 */
[----:B------:R0:W-:Y:S01]  /*334d0*/  @P2 STL [R1+0x88], R21 ;  /* 0x0000881501002387 */ /* 0x0001e20000100800 */
[----:B------:R-:W-:-:S03]  /*334e0*/  @P2 FMUL R20, R20, 0.25 ;  /* 0x3e80000014142820 */ /* 0x000fc60000400000 */
[----:B0-----:R-:W2:Y:S04]  /*334f0*/  LDL.LU R21, [R1+0xd50] ;  /* 0x000d500001157983 */ /* 0x001ea80000300800 */
[----:B------:R0:W-:Y:S01]  /*33500*/  @P2 STL [R1+0x8c], R20 ;  /* 0x00008c1401002387 */ /* 0x0001e20000100800 */
[----:B------:R-:W-:-:S03]  /*33510*/  @P2 FMUL R0, R0, 0.25 ;  /* 0x3e80000000002820 */ /* 0x000fc60000400000 */
[----:B0-----:R-:W2:Y:S04]  /*33520*/  LDL.LU R20, [R1+0xd4c] ;  /* 0x000d4c0001147983 */ /* 0x001ea80000300800 */
[----:B------:R0:W-:Y:S04]  /*33530*/  @P2 STL [R1+0x90], R2 ;  /* 0x0000900201002387 */ /* 0x0001e80000100800 */
[----:B0-----:R-:W2:Y:S04]  /*33540*/  LDL.LU R2, [R1+0xd48] ;  /* 0x000d480001027983 */ /* 0x001ea80000300800 */
[----:B------:R0:W-:Y:S04]  /*33550*/  @P2 STL [R1+0x94], R0 ;  /* 0x0000940001002387 */ /* 0x0001e80000100800 */
[----:B0-----:R-:W2:Y:S01]  /*33560*/  LDL.LU R0, [R1+0xd44] ;  /* 0x000d440001007983 */ /* 0x001ea20000300800 */
[----:B------:R-:W-:-:S02]  /*33570*/  @P2 FMUL R29, R29, 0.25 ;  /* 0x3e8000001d1d2820 */ /* 0x000fc40000400000 */
[----:B------:R-:W-:-:S03]  /*33580*/  @!P3 FMUL R19, R19, 16777216 ;  /* 0x4b8000001313b820 */ /* 0x000fc60000400000 */
[----:B------:R0:W-:Y:S01]  /*33590*/  @P2 STL [R1+0x98], R29 ;  /* 0x0000981d01002387 */ /* 0x0001e20000100800 */
[----:B------:R-:W-:-:S03]  /*335a0*/  @!P3 FMUL R18, R18, 16777216 ;  /* 0x4b8000001212b820 */ /* 0x000fc60000400000 */
[----:B0-----:R-:W2:Y:S01]  /*335b0*/  LDL.LU R29, [R1+0xd40] ;  /* 0x000d4000011d7983 */ /* 0x001ea20000300800 */
[----:B------:R-:W-:Y:S02]  /*335c0*/  @!P3 FMUL R17, R17, 16777216 ;  /* 0x4b8000001111b820 */ /* 0x000fe40000400000 */
[----:B------:R-:W-:Y:S02]  /*335d0*/  @!P3 FMUL R16, R16, 16777216 ;  /* 0x4b8000001010b820 */ /* 0x000fe40000400000 */
[----:B------:R-:W-:Y:S02]  /*335e0*/  @!P3 FMUL R15, R15, 16777216 ;  /* 0x4b8000000f0fb820 */ /* 0x000fe40000400000 */
[----:B----4-:R-:W-:Y:S02]  /*335f0*/  @!P3 FMUL R14, R14, 16777216 ;  /* 0x4b8000000e0eb820 */ /* 0x010fe40000400000 */
[----:B------:R-:W-:Y:S02]  /*33600*/  @!P3 FMUL R13, R13, 16777216 ;  /* 0x4b8000000d0db820 */ /* 0x000fe40000400000 */
[----:B------:R-:W-:-:S02]  /*33610*/  @!P3 FMUL R12, R12, 16777216 ;  /* 0x4b8000000c0cb820 */ /* 0x000fc40000400000 */
[----:B------:R-:W-:Y:S02]  /*33620*/  @!P3 FMUL R11, R11, 16777216 ;  /* 0x4b8000000b0bb820 */ /* 0x000fe40000400000 */
[----:B------:R-:W-:Y:S02]  /*33630*/  @!P3 FMUL R10, R10, 16777216 ;  /* 0x4b8000000a0ab820 */ /* 0x000fe40000400000 */
[----:B------:R-:W-:Y:S02]  /*33640*/  @!P3 FMUL R9, R9, 16777216 ;  /* 0x4b8000000909b820 */ /* 0x000fe40000400000 */
[----:B---3--:R-:W-:Y:S02]  /*33650*/  @!P3 FMUL R8, R8, 16777216 ;  /* 0x4b8000000808b820 */ /* 0x008fe40000400000 */
[----:B------:R-:W-:Y:S02]  /*33660*/  @!P3 FMUL R7, R7, 16777216 ;  /* 0x4b8000000707b820 */ /* 0x000fe40000400000 */
[----:B------:R-:W-:-:S02]  /*33670*/  @!P3 FMUL R6, R6, 16777216 ;  /* 0x4b8000000606b820 */ /* 0x000fc40000400000 */
[----:B------:R-:W-:Y:S02]  /*33680*/  @!P3 FMUL R5, R5, 16777216 ;  /* 0x4b8000000505b820 */ /* 0x000fe40000400000 */
[----:B------:R-:W-:Y:S02]  /*33690*/  @!P3 FMUL R4, R4, 16777216 ;  /* 0x4b8000000404b820 */ /* 0x000fe40000400000 */
[----:B------:R-:W-:Y:S02]  /*336a0*/  @!P3 FMUL R3, R3, 16777216 ;  /* 0x4b8000000303b820 */ /* 0x000fe40000400000 */
[----:B--2---:R-:W-:Y:S02]  /*336b0*/  @!P3 FMUL R2, R2, 16777216 ;  /* 0x4b8000000202b820 */ /* 0x004fe40000400000 */
[----:B------:R-:W-:-:S05]  /*336c0*/  @!P3 FMUL R0, R0, 16777216 ;  /* 0x4b8000000000b820 */ /* 0x000fca0000400000 */
[----:B------:R0:W-:Y:S04]  /*336d0*/  STL [R1+0xcd8], R0 ;  /* 0x000cd80001007387 */ /* 0x0001e80000100800 */
[----:B0-----:R-:W2:Y:S04]  /*336e0*/  LDL.LU R0, [R1+0x4c] ;  /* 0x00004c0001007983 */ /* 0x001ea80000300800 */
[----:B------:R0:W-:Y:S04]  /*336f0*/  STL [R1+0xcd4], R2 ;  /* 0x000cd40201007387 */ /* 0x0001e80000100800 */
[----:B0-----:R-:W3:Y:S04]  /*33700*/  LDL R2, [R1] ;  /* 0x0000000001027983 */ /* 0x001ee80000100800 */
[----:B------:R0:W-:Y:S04]  /*33710*/  @!P3 STL [R1+0x44], R19 ;  /* 0x000044130100b387 */ /* 0x0001e80000100800 */
[----:B0-----:R-:W4:Y:S04]  /*33720*/  LDL.LU R19, [R1+0xd3c] ;  /* 0x000d3c0001137983 */ /* 0x001f280000300800 */
        /* <DEDUP_REMOVED lines=31> */
[----:B0-----:R-:W4:Y:S01]  /*33920*/  LDL.LU R3, [R1+0xcfc] ;  /* 0x000cfc0001037983 */ /* 0x001f220000300800 */
[----:B--2---:R-:W-:-:S02]  /*33930*/  @!P3 FMUL R0, R0, 16777216 ;  /* 0x4b8000000000b820 */ /* 0x004fc40000400000 */
[----:B---3--:R-:W-:-:S05]  /*33940*/  @!P3 FMUL R2, R2, 16777216 ;  /* 0x4b8000000202b820 */ /* 0x008fca0000400000 */
[----:B------:R0:W-:Y:S02]  /*33950*/  @!P3 STL [R1], R2 ;  /* 0x000000020100b387 */ /* 0x0001e40000100800 */
[----:B0-----:R-:W-:Y:S02]  /*33960*/  MOV R2, R0 ;  /* 0x0000000000027202 */ /* 0x001fe40000000f00 */
[----:B------:R-:W2:Y:S01]  /*33970*/  LDL R0, [R1+0x58] ;  /* 0x0000580001007983 */ /* 0x000ea20000100800 */
[----:B----4-:R-:W-:-:S05]  /*33980*/  @!P3 FMUL R3, R3, 16777216 ;  /* 0x4b8000000303b820 */ /* 0x010fca0000400000 */
[----:B------:R0:W-:Y:S04]  /*33990*/  STL [R1+0xc9c], R3 ;  /* 0x000c9c0301007387 */ /* 0x0001e80000100800 */
[----:B0-----:R-:W3:Y:S01]  /*339a0*/  LDL R3, [R1+0x54] ;  /* 0x0000540001037983 */ /* 0x001ee20000100800 */
[----:B------:R-:W-:Y:S02]  /*339b0*/  @!P3 FMUL R4, R4, 16777216 ;  /* 0x4b8000000404b820 */ /* 0x000fe40000400000 */
[----:B------:R-:W-:Y:S02]  /*339c0*/  @!P3 FMUL R5, R5, 16777216 ;  /* 0x4b8000000505b820 */ /* 0x000fe40000400000 */
[----:B------:R-:W-:Y:S01]  /*339d0*/  @!P3 FMUL R6, R6, 16777216 ;  /* 0x4b8000000606b820 */ /* 0x000fe20000400000 */
[----:B------:R0:W-:Y:S01]  /*339e0*/  STL [R1+0xca0], R4 ;  /* 0x000ca00401007387 */ /* 0x0001e20000100800 */
[----:B------:R-:W-:-:S02]  /*339f0*/  @!P3 FMUL R7, R7, 16777216 ;  /* 0x4b8000000707b820 */ /* 0x000fc40000400000 */
[----:B------:R-:W-:Y:S02]  /*33a00*/  @!P3 FMUL R8, R8, 16777216 ;  /* 0x4b8000000808b820 */ /* 0x000fe40000400000 */
[----:B------:R-:W-:Y:S01]  /*33a10*/  @!P3 FMUL R9, R9, 16777216 ;  /* 0x4b8000000909b820 */ /* 0x000fe20000400000 */
[----:B0-----:R-:W4:Y:S04]  /*33a20*/  LDL R4, [R1+0x70] ;  /* 0x0000700001047983 */ /* 0x001f280000100800 */
[----:B------:R0:W-:Y:S01]  /*33a30*/  STL [R1+0xca4], R5 ;  /* 0x000ca40501007387 */ /* 0x0001e20000100800 */
[----:B------:R-:W-:Y:S02]  /*33a40*/  @!P3 FMUL R10, R10, 16777216 ;  /* 0x4b8000000a0ab820 */ /* 0x000fe40000400000 */
[----:B------:R-:W-:Y:S01]  /*33a50*/  @!P3 FMUL R11, R11, 16777216 ;  /* 0x4b8000000b0bb820 */ /* 0x000fe20000400000 */
[----:B0-----:R-:W4:Y:S04]  /*33a60*/  LDL R5, [R1+0x6c] ;  /* 0x00006c0001057983 */ /* 0x001f280000100800 */
[----:B------:R0:W-:Y:S01]  /*33a70*/  STL [R1+0xca8], R6 ;  /* 0x000ca80601007387 */ /* 0x0001e20000100800 */
[----:B------:R-:W-:-:S02]  /*33a80*/  @!P3 FMUL R12, R12, 16777216 ;  /* 0x4b8000000c0cb820 */ /* 0x000fc40000400000 */
        /* <DEDUP_REMOVED lines=10> */
[----:B------:R-:W-:Y:S01]  /*33b30*/  STL [R1+0xcb4], R9 ;  /* 0x000cb40901007387 */ /* 0x000fe20000100800 */
[----:B------:R-:W-:-:S03]  /*33b40*/  @!P3 FMUL R18, R18, 16777216 ;  /* 0x4b8000001212b820 */ /* 0x000fc60000400000 */
[----:B------:R-:W-:Y:S01]  /*33b50*/  STL [R1+0xcb8], R10 ;  /* 0x000cb80a01007387 */ /* 0x000fe20000100800 */
[----:B------:R-:W-:-:S03]  /*33b60*/  @P2 FMUL R23, R23, 0.25 ;  /* 0x3e80000017172820 */ /* 0x000fc60000400000 */
[----:B------:R-:W-:Y:S01]  /*33b70*/  STL [R1+0xcbc], R11 ;  /* 0x000cbc0b01007387 */ /* 0x000fe20000100800 */
[----:B------:R-:W-:-:S03]  /*33b80*/  @!P3 FMUL R19, R19, 16777216 ;  /* 0x4b8000001313b820 */ /* 0x000fc60000400000 */
[----:B------:R-:W-:Y:S01]  /*33b90*/  STL [R1+0xcc0], R12 ;  /* 0x000cc00c01007387 */ /* 0x000fe20000100800 */
[----:B------:R-:W-:-:S03]  /*33ba0*/  @P2 FMUL R24, R24, 0.25 ;  /* 0x3e80000018182820 */ /* 0x000fc60000400000 */
[----:B------:R-:W-:Y:S01]  /*33bb0*/  STL [R1+0xcc4], R13 ;  /* 0x000cc40d01007387 */ /* 0x000fe20000100800 */
[----:B------:R-:W-:-:S03]  /*33bc0*/  @!P3 FMUL R20, R20, 16777216 ;  /* 0x4b8000001414b820 */ /* 0x000fc60000400000 */
        /* <DEDUP_REMOVED lines=8> */
[----:B------:R-:W-:Y:S04]  /*33c50*/  STL [R1+0xce0], R18 ;  /* 0x000ce01201007387 */ /* 0x000fe80000100800 */
[----:B------:R-:W-:Y:S04]  /*33c60*/  STL [R1+0xce4], R19 ;  /* 0x000ce41301007387 */ /* 0x000fe80000100800 */
[----:B------:R-:W-:Y:S04]  /*33c70*/  STL [R1+0xce8], R20 ;  /* 0x000ce81401007387 */ /* 0x000fe80000100800 */
[----:B------:R-:W-:Y:S04]  /*33c80*/  STL [R1+0xcec], R21 ;  /* 0x000cec1501007387 */ /* 0x000fe80000100800 */
[----:B------:R-:W-:Y:S04]  /*33c90*/  STL [R1+0xcf0], R22 ;  /* 0x000cf01601007387 */ /* 0x000fe80000100800 */
[----:B------:R-:W-:Y:S04]  /*33ca0*/  STL [R1+0xcf4], R23 ;  /* 0x000cf41701007387 */ /* 0x000fe80000100800 */
[----:B------:R0:W-:Y:S01]  /*33cb0*/  STL [R1+0xcf8], R24 ;  /* 0x000cf81801007387 */ /* 0x0001e20000100800 */
[----:B--2---:R-:W-:-:S03]  /*33cc0*/  @!P3 FMUL R0, R0, 16777216 ;  /* 0x4b8000000000b820 */ /* 0x004fc60000400000 */
[----:B0-----:R-:W2:Y:S01]  /*33cd0*/  LDL R24, [R1+0x74] ;  /* 0x0000740001187983 */ /* 0x001ea20000100800 */
[----:B---3--:R-:W-:-:S05]  /*33ce0*/  @!P3 FMUL R3, R3, 16777216 ;  /* 0x4b8000000303b820 */ /* 0x008fca0000400000 */
[----:B------:R0:W-:Y:S04]  /*33cf0*/  @!P3 STL [R1+0x54], R3 ;  /* 0x000054030100b387 */ /* 0x0001e80000100800 */
[----:B------:R-:W3:Y:S04]  /*33d00*/  LDL R23, [R1+0x7c] ;  /* 0x00007c0001177983 */ /* 0x000ee80000100800 */
[----:B------:R-:W3:Y:S04]  /*33d10*/  LDL R22, [R1+0x80] ;  /* 0x0000800001167983 */ /* 0x000ee80000100800 */
[----:B0-----:R-:W3:Y:S04]  /*33d20*/  LDL R3, [R1+0x78] ;  /* 0x0000780001037983 */ /* 0x001ee80000100800 */
[----:B------:R-:W3:Y:S04]  /*33d30*/  LDL R21, [R1+0x84] ;  /* 0x0000840001157983 */ /* 0x000ee80000100800 */
[----:B------:R0:W-:Y:S04]  /*33d40*/  @!P3 STL [R1+0x58], R0 ;  /* 0x000058000100b387 */ /* 0x0001e80000100800 */
[----:B------:R-:W3:Y:S04]  /*33d50*/  LDL R20, [R1+0x88] ;  /* 0x0000880001147983 */ /* 0x000ee80000100800 */
[----:B------:R-:W3:Y:S04]  /*33d60*/  LDL R19, [R1+0x8c] ;  /* 0x00008c0001137983 */ /* 0x000ee80000100800 */
[----:B------:R-:W3:Y:S04]  /*33d70*/  LDL R18, [R1+0x90] ;  /* 0x0000900001127983 */ /* 0x000ee80000100800 */
[----:B------:R-:W3:Y:S04]  /*33d80*/  LDL R17, [R1+0x94] ;  /* 0x0000940001117983 */ /* 0x000ee80000100800 */
[----:B0-----:R-:W3:Y:S01]  /*33d90*/  LDL R0, [R1+0x98] ;  /* 0x0000980001007983 */ /* 0x001ee20000100800 */
[----:B----4-:R-:W-:-:S02]  /*33da0*/  @!P3 FMUL R6, R6, 16777216 ;  /* 0x4b8000000606b820 */ /* 0x010fc40000400000 */
[----:B------:R-:W-:Y:S02]  /*33db0*/  @!P3 FMUL R5, R5, 16777216 ;  /* 0x4b8000000505b820 */ /* 0x000fe40000400000 */
[----:B------:R-:W-:Y:S02]  /*33dc0*/  @!P3 FMUL R4, R4, 16777216 ;  /* 0x4b8000000404b820 */ /* 0x000fe40000400000 */
[----:B------:R-:W-:Y:S02]  /*33dd0*/  @!P3 FMUL R7, R7, 16777216 ;  /* 0x4b8000000707b820 */ /* 0x000fe40000400000 */
[----:B------:R-:W-:-:S05]  /*33de0*/  @!P3 FMUL R8, R8, 16777216 ;  /* 0x4b8000000808b820 */ /* 0x000fca0000400000 */
[----:B------:R0:W-:Y:S04]  /*33df0*/  @!P3 STL [R1+0x5c], R8 ;  /* 0x00005c080100b387 */ /* 0x0001e80000100800 */
[----:B------:R1:W-:Y:S04]  /*33e00*/  @!P3 STL [R1+0x60], R7 ;  /* 0x000060070100b387 */ /* 0x0003e80000100800 */
[----:B------:R-:W4:Y:S04]  /*33e10*/  LDL.LU R16, [R1+0x44] ;  /* 0x0000440001107983 */ /* 0x000f280000300800 */
[----:B------:R0:W-:Y:S04]  /*33e20*/  @!P3 STL [R1+0x68], R6 ;  /* 0x000068060100b387 */ /* 0x0001e80000100800 */
[----:B------:R-:W4:Y:S04]  /*33e30*/  LDL.LU R15, [R1+0x40] ;  /* 0x00004000010f7983 */ /* 0x000f280000300800 */
[----:B------:R0:W-:Y:S04]  /*33e40*/  @!P3 STL [R1+0x6c], R5 ;  /* 0x00006c050100b387 */ /* 0x0001e80000100800 */
[----:B------:R-:W4:Y:S04]  /*33e50*/  LDL.LU R14, [R1+0x3c] ;  /* 0x00003c00010e7983 */ /* 0x000f280000300800 */
[----:B------:R0:W-:Y:S04]  /*33e60*/  @!P3 STL [R1+0x70], R4 ;  /* 0x000070040100b387 */ /* 0x0001e80000100800 */
[----:B------:R-:W4:Y:S04]  /*33e70*/  LDL.LU R13, [R1+0x38] ;  /* 0x00003800010d7983 */ /* 0x000f280000300800 */
[----:B------:R-:W4:Y:S04]  /*33e80*/  LDL.LU R12, [R1+0x34] ;  /* 0x00003400010c7983 */ /* 0x000f280000300800 */
[----:B------:R-:W4:Y:S04]  /*33e90*/  LDL.LU R11, [R1+0x30] ;  /* 0x00003000010b7983 */ /* 0x000f280000300800 */
[----:B------:R-:W4:Y:S04]  /*33ea0*/  LDL.LU R10, [R1+0x2c] ;  /* 0x00002c00010a7983 */ /* 0x000f280000300800 */
[----:B------:R-:W4:Y:S04]  /*33eb0*/  LDL.LU R9, [R1+0x28] ;  /* 0x0000280001097983 */ /* 0x000f280000300800 */
[----:B0-----:R-:W4:Y:S04]  /*33ec0*/  LDL.LU R8, [R1+0x24] ;  /* 0x0000240001087983 */ /* 0x001f280000300800 */
[----:B-1----:R-:W4:Y:S04]  /*33ed0*/  LDL.LU R7, [R1+0x20] ;  /* 0x0000200001077983 */ /* 0x002f280000300800 */
[----:B------:R-:W4:Y:S04]  /*33ee0*/  LDL.LU R6, [R1+0x1c] ;  /* 0x00001c0001067983 */ /* 0x000f280000300800 */
[----:B------:R-:W4:Y:S04]  /*33ef0*/  LDL.LU R5, [R1+0x18] ;  /* 0x0000180001057983 */ /* 0x000f280000300800 */
[----:B------:R-:W4:Y:S01]  /*33f00*/  LDL.LU R4, [R1+0x14] ;  /* 0x0000140001047983 */ /* 0x000f220000300800 */
[----:B--2---:R-:W-:-:S05]  /*33f10*/  @!P3 FMUL R24, R24, 16777216 ;  /* 0x4b8000001818b820 */ /* 0x004fca0000400000 */
[----:B------:R0:W-:Y:S04]  /*33f20*/  @!P3 STL [R1+0x74], R24 ;  /* 0x000074180100b387 */ /* 0x0001e80000100800 */
[----:B0-----:R-:W2:Y:S01]  /*33f30*/  LDL.LU R24, [R1+0xcf8] ;  /* 0x000cf80001187983 */ /* 0x001ea20000300800 */
[----:B---3--:R-:W-:Y:S02]  /*33f40*/  @!P3 FMUL R23, R23, 16777216 ;  /* 0x4b8000001717b820 */ /* 0x008fe40000400000 */
[----:B------:R-:W-:Y:S02]  /*33f50*/  @!P3 FMUL R22, R22, 16777216 ;  /* 0x4b8000001616b820 */ /* 0x000fe40000400000 */
[----:B------:R-:W-:Y:S02]  /*33f60*/  @!P3 FMUL R3, R3, 16777216 ;  /* 0x4b8000000303b820 */ /* 0x000fe40000400000 */
[----:B------:R-:W-:-:S03]  /*33f70*/  @!P3 FMUL R21, R21, 16777216 ;  /* 0x4b8000001515b820 */ /* 0x000fc60000400000 */
[----:B------:R0:W-:Y:S01]  /*33f80*/  @!P3 STL [R1+0x78], R3 ;  /* 0x000078030100b387 */ /* 0x0001e20000100800 */
[----:B------:R-:W-:-:S03]  /*33f90*/  @!P3 FMUL R20, R20, 16777216 ;  /* 0x4b8000001414b820 */ /* 0x000fc60000400000 */
[----:B0-----:R-:W3:Y:S01]  /*33fa0*/  LDL.LU R3, [R1+0xc] ;  /* 0x00000c0001037983 */ /* 0x001ee20000300800 */
[----:B------:R-:W-:-:S03]  /*33fb0*/  @!P3 FMUL R19, R19, 16777216 ;  /* 0x4b8000001313b820 */ /* 0x000fc60000400000 */
[----:B------:R0:W-:Y:S01]  /*33fc0*/  @!P3 STL [R1+0x7c], R23 ;  /* 0x00007c170100b387 */ /* 0x0001e20000100800 */
[----:B------:R-:W-:-:S03]  /*33fd0*/  @!P3 FMUL R18, R18, 16777216 ;  /* 0x4b8000001212b820 */ /* 0x000fc60000400000 */
[----:B0-----:R-:W2:Y:S04]  /*33fe0*/  LDL.LU R23, [R1+0xcf4] ;  /* 0x000cf40001177983 */ /* 0x001ea80000300800 */
[----:B------:R0:W-:Y:S01]  /*33ff0*/  @!P3 STL [R1+0x80], R22 ;  /* 0x000080160100b387 */ /* 0x0001e20000100800 */
[----:B------:R-:W-:Y:S02]  /*34000*/  @!P3 FMUL R17, R17, 16777216 ;  /* 0x4b8000001111b820 */ /* 0x000fe40000400000 */
[----:B------:R-:W-:Y:S01]  /*34010*/  @!P3 FMUL R0, R0, 16777216 ;  /* 0x4b8000000000b820 */ /* 0x000fe20000400000 */
[----:B0-----:R-:W2:Y:S04]  /*34020*/  LDL.LU R22, [R1+0xcf0] ;  /* 0x000cf00001167983 */ /* 0x001ea80000300800 */
[----:B------:R0:W-:Y:S04]  /*34030*/  @!P3 STL [R1+0x84], R21 ;  /* 0x000084150100b387 */ /* 0x0001e80000100800 */
        /* <DEDUP_REMOVED lines=10> */
[----:B0-----:R-:W2:Y:S01]  /*340e0*/  LDL.LU R0, [R1+0xcd8] ;  /* 0x000cd80001007983 */ /* 0x001ea20000300800 */
[----:B------:R-:W-:-:S04]  /*340f0*/  @P2 FMUL R29, R29, 0.25 ;  /* 0x3e8000001d1d2820 */ /* 0x000fc80000400000 */
[----:B------:R-:W-:-:S06]  /*34100*/  @!P3 FMUL R29, R29, 16777216 ;  /* 0x4b8000001d1db820 */ /* 0x000fcc0000400000 */
[----:B------:R-:W0:Y:S02]  /*34110*/  MUFU.RCP R29, R29 ;  /* 0x0000001d001d7308 */ /* 0x000e240000001000 */
[C---:B0-----:R-:W-:Y:S02]  /*34120*/  FMUL R2, R29.reuse, R2 ;  /* 0x000000021d027220 */ /* 0x041fe40000400000 */
[----:B--2---:R-:W-:-:S05]  /*34130*/  FMUL R0, R29, R0 ;  /* 0x000000001d007220 */ /* 0x004fca0000400000 */
[----:B------:R0:W-:Y:S04]  /*34140*/  STL [R1+0xc40], R0 ;  /* 0x000c400001007387 */ /* 0x0001e80000100800 */
[----:B0-----:R-:W2:Y:S04]  /*34150*/  LDL.LU R0, [R1+0x8] ;  /* 0x0000080001007983 */ /* 0x001ea80000300800 */
[----:B------:R0:W-:Y:S04]  /*34160*/  STL [R1+0x128], R2 ;  /* 0x0001280201007387 */ /* 0x0001e80000100800 */
[----:B0-----:R-:W2:Y:S01]  /*34170*/  LDL.LU R2, [R1+0xcd4] ;  /* 0x000cd40001027983 */ /* 0x001ea20000300800 */
[----:B----4-:R-:W-:-:S02]  /*34180*/  FMUL R16, R29, R16 ;  /* 0x000000101d107220 */ /* 0x010fc40000400000 */
[C---:B------:R-:W-:Y:S02]  /*34190*/  FMUL R15, R29.reuse, R15 ;  /* 0x0000000f1d0f7220 */ /* 0x040fe40000400000 */
[C---:B------:R-:W-:Y:S02]  /*341a0*/  FMUL R14, R29.reuse, R14 ;  /* 0x0000000e1d0e7220 */ /* 0x040fe40000400000 */
[C---:B------:R-:W-:Y:S02]  /*341b0*/  FMUL R13, R29.reuse, R13 ;  /* 0x0000000d1d0d7220 */ /* 0x040fe40000400000 */
[C---:B------:R-:W-:Y:S02]  /*341c0*/  FMUL R12, R29.reuse, R12 ;  /* 0x0000000c1d0c7220 */ /* 0x040fe40000400000 */
[----:B--2---:R-:W-:-:S05]  /*341d0*/  FMUL R2, R29, R2 ;  /* 0x000000021d027220 */ /* 0x004fca0000400000 */
[----:B------:R0:W-:Y:S04]  /*341e0*/  STL [R1+0xc44], R2 ;  /* 0x000c440201007387 */ /* 0x0001e80000100800 */
[----:B0-----:R-:W2:Y:S04]  /*341f0*/  LDL.LU R2, [R1+0x10] ;  /* 0x0000100001027983 */ /* 0x001ea80000300800 */
[----:B------:R0:W-:Y:S01]  /*34200*/  STL [R1+0x11c], R16 ;  /* 0x00011c1001007387 */ /* 0x0001e20000100800 */
[C---:B------:R-:W-:Y:S02]  /*34210*/  FMUL R11, R29.reuse, R11 ;  /* 0x0000000b1d0b7220 */ /* 0x040fe40000400000 */
[C---:B------:R-:W-:Y:S01]  /*34220*/  FMUL R10, R29.reuse, R10 ;  /* 0x0000000a1d0a7220 */ /* 0x040fe20000400000 */
[----:B0-----:R-:W4:Y:S04]  /*34230*/  LDL.LU R16, [R1+0xcd0] ;  /* 0x000cd00001107983 */ /* 0x001f280000300800 */
[----:B------:R0:W-:Y:S01]  /*34240*/  STL [R1+0x118], R15 ;  /* 0x0001180f01007387 */ /* 0x0001e20000100800 */
[----:B------:R-:W-:-:S03]  /*34250*/  FMUL R9, R29, R9 ;  /* 0x000000091d097220 */ /* 0x000fc60000400000 */
        /* <DEDUP_REMOVED lines=17> */
[----:B---3--:R-:W-:-:S03]  /*34370*/  FMUL R3, R29, R3 ;  /* 0x000000031d037220 */ /* 0x008fc60000400000 */
[----:B0-----:R-:W3:Y:S04]  /*34380*/  LDL.LU R9, [R1+0xcb4] ;  /* 0x000cb40001097983 */ /* 0x001ee80000300800 */
[----:B------:R0:W-:Y:S01]  /*34390*/  STL [R1+0xe8], R8 ;  /* 0x0000e80801007387 */ /* 0x0001e20000100800 */
[----:B------:R-:W-:-:S03]  /*343a0*/  FMUL R0, R29, R0 ;  /* 0x000000001d007220 */ /* 0x000fc60000400000 */
[----:B0-----:R-:W3:Y:S04]  /*343b0*/  LDL.LU R8, [R1+0xcb0] ;  /* 0x000cb00001087983 */ /* 0x001ee80000300800 */
[----:B------:R0:W-:Y:S04]  /*343c0*/  STL [R1+0xdc], R7 ;  /* 0x0000dc0701007387 */ /* 0x0001e80000100800 */
[----:B0-----:R-:W3:Y:S04]  /*343d0*/  LDL.LU R7, [R1+0xcac] ;  /* 0x000cac0001077983 */ /* 0x001ee80000300800 */
[----:B------:R0:W-:Y:S04]  /*343e0*/  STL [R1+0xd8], R6 ;  /* 0x0000d80601007387 */ /* 0x0001e80000100800 */
[----:B0-----:R-:W3:Y:S04]  /*343f0*/  LDL.LU R6, [R1+0xca8] ;  /* 0x000ca80001067983 */ /* 0x001ee80000300800 */
[----:B------:R0:W-:Y:S04]  /*34400*/  STL [R1+0xd4], R5 ;  /* 0x0000d40501007387 */ /* 0x0001e80000100800 */
[----:B0-----:R-:W3:Y:S04]  /*34410*/  LDL.LU R5, [R1+0xca4] ;  /* 0x000ca40001057983 */ /* 0x001ee80000300800 */
[----:B------:R0:W-:Y:S04]  /*34420*/  STL [R1+0xcc], R4 ;  /* 0x0000cc0401007387 */ /* 0x0001e80000100800 */
[----:B0-----:R-:W3:Y:S01]  /*34430*/  LDL.LU R4, [R1+0xca0] ;  /* 0x000ca00001047983 */ /* 0x001ee20000300800 */
[----:B--2---:R-:W-:-:S05]  /*34440*/  FMUL R2, R29, R2 ;  /* 0x000000021d027220 */ /* 0x004fca0000400000 */
[----:B------:R0:W-:Y:S04]  /*34450*/  STL [R1+0xc48], R2 ;  /* 0x000c480201007387 */ /* 0x0001e80000100800 */
[----:B0-----:R-:W2:Y:S04]  /*34460*/  LDL.LU R2, [R1] ;  /* 0x0000000001027983 */ /* 0x001ea80000300800 */
[----:B------:R0:W-:Y:S04]  /*34470*/  STL [R1+0xc4], R3 ;  /* 0x0000c40301007387 */ /* 0x0001e80000100800 */
[----:B0-----:R-:W3:Y:S04]  /*34480*/  LDL.LU R3, [R1+0xc9c] ;  /* 0x000c9c0001037983 */ /* 0x001ee80000300800 */
[----:B------:R0:W-:Y:S04]  /*34490*/  STL [R1+0xc4c], R0 ;  /* 0x000c4c0001007387 */ /* 0x0001e80000100800 */
[----:B0-----:R-:W3:Y:S01]  /*344a0*/  LDL.LU R0, [R1+0x4] ;  /* 0x0000040001007983 */ /* 0x001ee20000300800 */
[----:B------:R-:W-:-:S02]  /*344b0*/  @P2 FMUL R25, R25, 0.25 ;  /* 0x3e80000019192820 */ /* 0x000fc40000400000 */
[----:B------:R-:W-:Y:S02]  /*344c0*/  @P2 FMUL R26, R26, 0.25 ;  /* 0x3e8000001a1a2820 */ /* 0x000fe40000400000 */
[----:B------:R-:W-:Y:S02]  /*344d0*/  FMUL R20, R29, R20 ;  /* 0x000000141d147220 */ /* 0x000fe40000400000 */
[----:B------:R-:W-:Y:S02]  /*344e0*/  @!P3 FMUL R25, R25, 16777216 ;  /* 0x4b8000001919b820 */ /* 0x000fe40000400000 */
[C---:B------:R-:W-:Y:S02]  /*344f0*/  FMUL R21, R29.reuse, R21 ;  /* 0x000000151d157220 */ /* 0x040fe40000400000 */
[----:B------:R-:W-:Y:S02]  /*34500*/  @!P3 FMUL R26, R26, 16777216 ;  /* 0x4b8000001a1ab820 */ /* 0x000fe40000400000 */
[----:B------:R-:W-:-:S02]  /*34510*/  FMUL R22, R29, R22 ;  /* 0x000000161d167220 */ /* 0x000fc40000400000 */
[C---:B------:R-:W-:Y:S02]  /*34520*/  FMUL R23, R29.reuse, R23 ;  /* 0x000000171d177220 */ /* 0x040fe40000400000 */
[C---:B------:R-:W-:Y:S02]  /*34530*/  FMUL R24, R29.reuse, R24 ;  /* 0x000000181d187220 */ /* 0x040fe40000400000 */
[C---:B------:R-:W-:Y:S02]  /*34540*/  FMUL R25, R29.reuse, R25 ;  /* 0x000000191d197220 */ /* 0x040fe40000400000 */
[C---:B------:R-:W-:Y:S02]  /*34550*/  FMUL R26, R29.reuse, R26 ;  /* 0x0000001a1d1a7220 */ /* 0x040fe40000400000 */
[C---:B--2---:R-:W-:Y:S02]  /*34560*/  FMUL R2, R29.reuse, R2 ;  /* 0x000000021d027220 */ /* 0x044fe40000400000 */
[----:B---3--:R-:W-:-:S05]  /*34570*/  FMUL R0, R29, R0 ;  /* 0x000000001d007220 */ /* 0x008fca0000400000 */
[----:B------:R0:W-:Y:S04]  /*34580*/  STL [R1+0xbc], R0 ;  /* 0x0000bc0001007387 */ /* 0x0001e80000100800 */
[----:B------:R1:W-:Y:S01]  /*34590*/  STL [R1+0xb8], R2 ;  /* 0x0000b80201007387 */ /* 0x0003e20000100800 */
[C---:B0-----:R-:W-:Y:S02]  /*345a0*/  FMUL R0, R29.reuse, R3 ;  /* 0x000000031d007220 */ /* 0x041fe40000400000 */
[----:B------:R-:W-:-:S03]  /*345b0*/  FMUL R3, R29, R4 ;  /* 0x000000041d037220 */ /* 0x000fc60000400000 */
[----:B------:R0:W-:Y:S01]  /*345c0*/  STL [R1+0xb4], R0 ;  /* 0x0000b40001007387 */ /* 0x0001e20000100800 */
[----:B-1----:R-:W-:-:S03]  /*345d0*/  FMUL R2, R29, R5 ;  /* 0x000000051d027220 */ /* 0x002fc60000400000 */
[----:B------:R1:W-:Y:S01]  /*345e0*/  STL [R1+0xb0], R3 ;  /* 0x0000b00301007387 */ /* 0x0003e20000100800 */
[----:B0-----:R-:W-:-:S05]  /*345f0*/  FMUL R0, R29, R6 ;  /* 0x000000061d007220 */ /* 0x001fca0000400000 */
[----:B------:R0:W-:Y:S01]  /*34600*/  STL [R1+0xc50], R0 ;  /* 0x000c500001007387 */ /* 0x0001e20000100800 */
[----:B-1----:R-:W-:-:S03]  /*34610*/  FMUL R3, R29, R8 ;  /* 0x000000081d037220 */ /* 0x002fc60000400000 */
[----:B------:R1:W-:Y:S01]  /*34620*/  STL [R1+0xac], R2 ;  /* 0x0000ac0201007387 */ /* 0x0003e20000100800 */
[C---:B0-----:R-:W-:Y:S02]  /*34630*/  FMUL R0, R29.reuse, R7 ;  /* 0x000000071d007220 */ /* 0x041fe40000400000 */
[----:B-1----:R-:W-:-:S03]  /*34640*/  FMUL R2, R29, R9 ;  /* 0x000000091d027220 */ /* 0x002fc60000400000 */
[----:B------:R4:W-:Y:S04]  /*34650*/  STL [R1+0xc54], R0 ;  /* 0x000c540001007387 */ /* 0x0009e80000100800 */
[----:B------:R0:W-:Y:S01]  /*34660*/  STL [R1+0x9c], R3 ;  /* 0x00009c0301007387 */ /* 0x0001e20000100800 */
[----:B----4-:R-:W-:-:S03]  /*34670*/  FMUL R0, R29, R10 ;  /* 0x0000000a1d007220 */ /* 0x010fc60000400000 */
        /* <DEDUP_REMOVED lines=18> */
[----:B-1----:R-:W2:Y:S04]  /*347a0*/  LDL.LU R3, [R1+0x54] ;  /* 0x0000540001037983 */ /* 0x002ea80000300800 */
[----:B------:R0:W-:Y:S04]  /*347b0*/  STL [R1+0x4], R2 ;  /* 0x0000040201007387 */ /* 0x0001e80000100800 */
[----:B------:R-:W3:Y:S04]  /*347c0*/  LDL.LU R7, [R1+0x58] ;  /* 0x0000580001077983 */ /* 0x000ee80000300800 */
[----:B------:R-:W-:Y:S04]  /*347d0*/  STL [R1], R0 ;  /* 0x0000000001007387 */ /* 0x000fe80000100800 */
[----:B0-----:R-:W4:Y:S04]  /*347e0*/  LDL.LU R2, [R1+0x5c] ;  /* 0x00005c0001027983 */ /* 0x001f280000300800 */
        /* <DEDUP_REMOVED lines=13> */
[----:B------:R-:W-:Y:S04]  /*348c0*/  STL [R1+0xc78], R20 ;  /* 0x000c781401007387 */ /* 0x000fe80000100800 */
[----:B------:R-:W-:Y:S04]  /*348d0*/  STL [R1+0xc7c], R21 ;  /* 0x000c7c1501007387 */ /* 0x000fe80000100800 */
[----:B------:R-:W-:Y:S04]  /*348e0*/  STL [R1+0xc80], R22 ;  /* 0x000c801601007387 */ /* 0x000fe80000100800 */
[----:B------:R-:W-:Y:S04]  /*348f0*/  STL [R1+0xc84], R23 ;  /* 0x000c841701007387 */ /* 0x000fe80000100800 */
[----:B------:R-:W-:Y:S04]  /*34900*/  STL [R1+0xc88], R24 ;  /* 0x000c881801007387 */ /* 0x000fe80000100800 */
[----:B------:R-:W-:Y:S04]  /*34910*/  STL [R1+0xc8c], R25 ;  /* 0x000c8c1901007387 */ /* 0x000fe80000100800 */
[----:B------:R0:W-:Y:S04]  /*34920*/  STL [R1+0xc90], R26 ;  /* 0x000c901a01007387 */ /* 0x0001e80000100800 */
[----:B0-----:R-:W2:Y:S04]  /*34930*/  LDL.LU R26, [R1+0xec] ;  /* 0x0000ec00011a7983 */ /* 0x001ea80000300800 */
[----:B--2---:R0:W-:Y:S04]  /*34940*/  STL [R1+0xc94], R26 ;  /* 0x000c941a01007387 */ /* 0x0041e80000100800 */
[----:B0-----:R-:W2:Y:S01]  /*34950*/  LDL.LU R26, [R1+0xe4] ;  /* 0x0000e400011a7983 */ /* 0x001ea20000300800 */
[----:B------:R-:W-:-:S02]  /*34960*/  @P2 FMUL R27, R27, 0.25 ;  /* 0x3e8000001b1b2820 */ /* 0x000fc40000400000 */
[----:B------:R-:W-:Y:S01]  /*34970*/  @P2 FMUL R28, R28, 0.25 ;  /* 0x3e8000001c1c2820 */ /* 0x000fe20000400000 */
[----:B--2---:R0:W-:Y:S04]  /*34980*/  STL [R1+0xc98], R26 ;  /* 0x000c981a01007387 */ /* 0x0041e80000100800 */
[----:B0-----:R-:W2:Y:S01]  /*34990*/  LDL.LU R26, [R1+0x88] ;  /* 0x00008800011a7983 */ /* 0x001ea20000300800 */
[----:B------:R-:W-:-:S03]  /*349a0*/  @!P3 FMUL R27, R27, 16777216 ;  /* 0x4b8000001b1bb820 */ /* 0x000fc60000400000 */
[----:B------:R-:W2:Y:S01]  /*349b0*/  LDL.LU R25, [R1+0x108] ;  /* 0x0001080001197983 */ /* 0x000ea20000300800 */
[----:B------:R-:W-:-:S03]  /*349c0*/  @!P3 FMUL R28, R28, 16777216 ;  /* 0x4b8000001c1cb820 */ /* 0x000fc60000400000 */
[----:B------:R-:W2:Y:S01]  /*349d0*/  LDL R24, [R1+0xa0] ;  /* 0x0000a00001187983 */ /* 0x000ea20000100800 */
[----:B---3--:R-:W-:-:S03]  /*349e0*/  FMUL R11, R29, R7 ;  /* 0x000000071d0b7220 */ /* 0x008fc60000400000 */
[----:B------:R-:W3:Y:S01]  /*349f0*/  LDL.LU R23, [R1+0x114] ;  /* 0x0001140001177983 */ /* 0x000ee20000300800 */
[C---:B----4-:R-:W-:Y:S02]  /*34a00*/  FMUL R7, R29.reuse, R2 ;  /* 0x000000021d077220 */ /* 0x050fe40000400000 */
[C---:B------:R-:W-:Y:S01]  /*34a10*/  FMUL R4, R29.reuse, R4 ;  /* 0x000000041d047220 */ /* 0x040fe20000400000 */
[----:B------:R-:W3:Y:S01]  /*34a20*/  LDL.LU R17, [R1+0x104] ;  /* 0x0001040001117983 */ /* 0x000ee20000300800 */
[C---:B------:R-:W-:Y:S02]  /*34a30*/  FMUL R16, R29.reuse, R16 ;  /* 0x000000101d107220 */ /* 0x040fe40000400000 */
[C---:B------:R-:W-:Y:S01]  /*34a40*/  FMUL R8, R29.reuse, R8 ;  /* 0x000000081d087220 */ /* 0x040fe20000400000 */
[----:B------:R-:W4:Y:S01]  /*34a50*/  LDL.LU R0, [R1+0x138] ;  /* 0x0001380001007983 */ /* 0x000f220000300800 */
[----:B------:R-:W-:-:S03]  /*34a60*/  FMUL R12, R29, R12 ;  /* 0x0000000c1d0c7220 */ /* 0x000fc60000400000 */
[----:B------:R-:W4:Y:S01]  /*34a70*/  LDL.LU R2, [R1+0x12c] ;  /* 0x00012c0001027983 */ /* 0x000f220000300800 */
[C---:B------:R-:W-:Y:S02]  /*34a80*/  FMUL R27, R29.reuse, R27 ;  /* 0x0000001b1d1b7220 */ /* 0x040fe40000400000 */
[C---:B------:R-:W-:Y:S01]  /*34a90*/  FMUL R28, R29.reuse, R28 ;  /* 0x0000001c1d1c7220 */ /* 0x040fe20000400000 */
[----:B------:R-:W3:Y:S01]  /*34aa0*/  LDL.LU R22, [R1+0x144] ;  /* 0x0001440001167983 */ /* 0x000ee20000300800 */
[C---:B------:R-:W-:Y:S02]  /*34ab0*/  FMUL R3, R29.reuse, R3 ;  /* 0x000000031d037220 */ /* 0x040fe40000400000 */
[C---:B------:R-:W-:Y:S01]  /*34ac0*/  FMUL R15, R29.reuse, R15 ;  /* 0x0000000f1d0f7220 */ /* 0x040fe20000400000 */
[----:B------:R-:W3:Y:S01]  /*34ad0*/  LDL.LU R21, [R1+0x148] ;  /* 0x0001480001157983 */ /* 0x000ee20000300800 */
[C---:B------:R-:W-:Y:S02]  /*34ae0*/  FMUL R19, R29.reuse, R19 ;  /* 0x000000131d137220 */ /* 0x040fe40000400000 */
[C---:B------:R-:W-:Y:S01]  /*34af0*/  FMUL R10, R29.reuse, R10 ;  /* 0x0000000a1d0a7220 */ /* 0x040fe20000400000 */
[----:B------:R-:W3:Y:S01]  /*34b00*/  LDL R20, [R1+0x64] ;  /* 0x0000640001147983 */ /* 0x000ee20000100800 */
[----:B------:R-:W-:-:S02]  /*34b10*/  FMUL R6, R29, R6 ;  /* 0x000000061d067220 */ /* 0x000fc40000400000 */
[C---:B------:R-:W-:Y:S02]  /*34b20*/  FMUL R14, R29.reuse, R14 ;  /* 0x0000000e1d0e7220 */ /* 0x040fe40000400000 */
[C---:B------:R-:W-:Y:S02]  /*34b30*/  FMUL R18, R29.reuse, R18 ;  /* 0x000000121d127220 */ /* 0x040fe40000400000 */
[C---:B------:R-:W-:Y:S02]  /*34b40*/  FMUL R9, R29.reuse, R9 ;  /* 0x000000091d097220 */ /* 0x040fe40000400000 */
[C---:B------:R-:W-:Y:S02]  /*34b50*/  FMUL R5, R29.reuse, R5 ;  /* 0x000000051d057220 */ /* 0x040fe40000400000 */
[C---:B------:R-:W-:Y:S01]  /*34b60*/  FMUL R13, R29.reuse, R13 ;  /* 0x0000000d1d0d7220 */ /* 0x040fe20000400000 */
[----:B------:R-:W-:Y:S02]  /*34b70*/  F2FP.BF16.PACK_AB R4, R4, R16 ;  /* 0x000000100404723e */ /* 0x000fe400000010ff */
[----:B------:R-:W-:Y:S01]  /*34b80*/  F2FP.BF16.PACK_AB R8, R8, R12 ;  /* 0x0000000c0808723e */ /* 0x000fe200000010ff */
[----:B--2---:R-:W-:-:S02]  /*34b90*/  FMUL R29, R29, R26 ;  /* 0x0000001a1d1d7220 */ /* 0x004fc40000400000 */
[----:B------:R-:W2:Y:S04]  /*34ba0*/  LDL.LU R26, [R1+0xc98] ;  /* 0x000c9800011a7983 */ /* 0x000ea80000300800 */
[----:B------:R-:W2:Y:S04]  /*34bb0*/  LDL.LU R16, [R1+0xe0] ;  /* 0x0000e00001107983 */ /* 0x000ea80000300800 */
[----:B------:R-:W2:Y:S02]  /*34bc0*/  LDL.LU R12, [R1+0xd0] ;  /* 0x0000d000010c7983 */ /* 0x000ea40000300800 */
[----:B--2---:R-:W-:-:S02]  /*34bd0*/  F2FP.BF16.PACK_AB R12, R26, R12 ;  /* 0x0000000c1a0c723e */ /* 0x004fc400000010ff */
[----:B------:R-:W2:Y:S01]  /*34be0*/  LDL.LU R26, [R1+0xc94] ;  /* 0x000c9400011a7983 */ /* 0x000ea20000300800 */
[----:B------:R-:W-:Y:S02]  /*34bf0*/  F2FP.BF16.PACK_AB R5, R5, R29 ;  /* 0x0000001d0505723e */ /* 0x000fe400000010ff */
[----:B------:R-:W-:Y:S02]  /*34c00*/  F2FP.BF16.PACK_AB R9, R9, R13 ;  /* 0x0000000d0909723e */ /* 0x000fe400000010ff */
[----:B--2---:R-:W-:Y:S02]  /*34c10*/  F2FP.BF16.PACK_AB R16, R26, R16 ;  /* 0x000000101a10723e */ /* 0x004fe400000010ff */
[----:B------:R-:W2:Y:S04]  /*34c20*/  LDL.LU R26, [R1+0xc90] ;  /* 0x000c9000011a7983 */ /* 0x000ea80000300800 */
[----:B------:R0:W-:Y:S04]  /*34c30*/  STL [R1+0xbd8], R29 ;  /* 0x000bd81d01007387 */ /* 0x0001e80000100800 */
[----:B0-----:R-:W2:Y:S04]  /*34c40*/  LDL.LU R29, [R1+0x120] ;  /* 0x00012000011d7983 */ /* 0x001ea80000300800 */
[----:B------:R-:W2:Y:S01]  /*34c50*/  LDL.LU R13, [R1+0xfc] ;  /* 0x0000fc00010d7983 */ /* 0x000ea20000300800 */
[----:B------:R-:W-:-:S02]  /*34c60*/  ISETP.GE.U32.AND P3, PT, R24, 0x7f800000, PT ;  /* 0x7f8000001800780c */ /* 0x000fc40003f66070 */
[----:B---3--:R-:W-:Y:S02]  /*34c70*/  F2FP.BF16.PACK_AB R17, R23, R17 ;  /* 0x000000111711723e */ /* 0x008fe400000010ff */
[----:B------:R-:W-:Y:S02]  /*34c80*/  F2FP.BF16.PACK_AB R6, R6, R18 ;  /* 0x000000120606723e */ /* 0x000fe400000010ff */
[----:B--2---:R-:W-:Y:S02]  /*34c90*/  F2FP.BF16.PACK_AB R13, R25, R13 ;  /* 0x0000000d190d723e */ /* 0x004fe400000010ff */
[----:B------:R-:W2:Y:S04]  /*34ca0*/  LDL.LU R25, [R1+0xc8c] ;  /* 0x000c8c0001197983 */ /* 0x000ea80000300800 */
[----:B------:R-:W3:Y:S04]  /*34cb0*/  LDL.LU R24, [R1+0xc88] ;  /* 0x000c880001187983 */ /* 0x000ee80000300800 */
[----:B------:R-:W2:Y:S04]  /*34cc0*/  LDL.LU R23, [R1+0xc84] ;  /* 0x000c840001177983 */ /* 0x000ea80000300800 */
[----:B------:R-:W2:Y:S01]  /*34cd0*/  LDL.LU R18, [R1+0x130] ;  /* 0x0001300001127983 */ /* 0x000ea20000300800 */
[----:B------:R-:W-:-:S02]  /*34ce0*/  F2FP.BF16.PACK_AB R10, R10, R14 ;  /* 0x0000000e0a0a723e */ /* 0x000fc400000010ff */
[----:B------:R-:W-:Y:S02]  /*34cf0*/  F2FP.BF16.PACK_AB R7, R7, R19 ;  /* 0x000000130707723e */ /* 0x000fe400000010ff */
[----:B------:R-:W-:Y:S02]  /*34d00*/  F2FP.BF16.PACK_AB R11, R11, R15 ;  /* 0x0000000f0b0b723e */ /* 0x000fe400000010ff */
[----:B--2---:R-:W-:Y:S02]  /*34d10*/  F2FP.BF16.PACK_AB R14, R18, R29 ;  /* 0x0000001d120e723e */ /* 0x004fe400000010ff */
[----:B----4-:R-:W-:Y:S02]  /*34d20*/  F2FP.BF16.PACK_AB R18, R0, R2 ;  /* 0x000000020012723e */ /* 0x010fe400000010ff */
[----:B------:R-:W2:Y:S04]  /*34d30*/  LDL.LU R0, [R1+0x154] ;  /* 0x0001540001007983 */ /* 0x000ea80000300800 */
[----:B------:R-:W2:Y:S04]  /*34d40*/  LDL.LU R2, [R1+0x14c] ;  /* 0x00014c0001027983 */ /* 0x000ea80000300800 */
[----:B------:R-:W4:Y:S04]  /*34d50*/  LDL.LU R29, [R1+0x16c] ;  /* 0x00016c00011d7983 */ /* 0x000f280000300800 */
[----:B------:R-:W2:Y:S04]  /*34d60*/  LDL.LU R19, [R1+0x140] ;  /* 0x0001400001137983 */ /* 0x000ea80000300800 */
[----:B------:R-:W3:Y:S04]  /*34d70*/  LDL.LU R15, [R1+0x13c] ;  /* 0x00013c00010f7983 */ /* 0x000ee80000300800 */
[----:B------:R0:W-:Y:S04]  /*34d80*/  STS.128 [R20], R4 ;  /* 0x0000000414007388 */ /* 0x0001e80000000c00 */
[----:B------:R1:W-:Y:S01]  /*34d90*/  STS.128 [R20+0x1000], R8 ;  /* 0x0010000814007388 */ /* 0x0003e20000000c00 */
[----:B--2---:R-:W-:-:S02]  /*34da0*/  F2FP.BF16.PACK_AB R19, R21, R19 ;  /* 0x000000131513723e */ /* 0x004fc400000010ff */
[----:B---3--:R-:W-:Y:S02]  /*34db0*/  F2FP.BF16.PACK_AB R15, R22, R15 ;  /* 0x0000000f160f723e */ /* 0x008fe400000010ff */
[----:B------:R-:W2:Y:S04]  /*34dc0*/  LDL.LU R22, [R1+0xc80] ;  /* 0x000c800001167983 */ /* 0x000ea80000300800 */
[----:B------:R-:W3:Y:S04]  /*34dd0*/  LDL.LU R21, [R1+0xc7c] ;  /* 0x000c7c0001157983 */ /* 0x000ee80000300800 */
[----:B0-----:R-:W2:Y:S04]  /*34de0*/  LDL.LU R7, [R1+0x15c] ;  /* 0x00015c0001077983 */ /* 0x001ea80000300800 */
[----:B------:R-:W2:Y:S04]  /*34df0*/  LDL.LU R5, [R1+0x160] ;  /* 0x0001600001057983 */ /* 0x000ea80000300800 */
[----:B------:R-:W2:Y:S04]  /*34e00*/  LDL.LU R6, [R1+0x170] ;  /* 0x0001700001067983 */ /* 0x000ea80000300800 */
[----:B-1----:R0:W2:Y:S04]  /*34e10*/  LDL R8, [R1+0x220] ;  /* 0x0002200001087983 */ /* 0x0020a80000100800 */
[----:B------:R-:W2:Y:S04]  /*34e20*/  LDL.LU R9, [R1+0x164] ;  /* 0x0001640001097983 */ /* 0x000ea80000300800 */
[----:B------:R-:W4:Y:S04]  /*34e30*/  LDL.LU R10, [R1+0x174] ;  /* 0x00017400010a7983 */ /* 0x000f280000300800 */
[----:B------:R-:W3:Y:S04]  /*34e40*/  LDL.LU R11, [R1+0xc] ;  /* 0x00000c00010b7983 */ /* 0x000ee80000300800 */
[----:B------:R1:W-:Y:S04]  /*34e50*/  STS.128 [R20+0x80], R12 ;  /* 0x0000800c14007388 */ /* 0x0003e80000000c00 */
[----:B------:R0:W-:Y:S04]  /*34e60*/  STS.128 [R20+0x1080], R16 ;  /* 0x0010801014007388 */ /* 0x0001e80000000c00 */
[----:B-1----:R-:W3:Y:S04]  /*34e70*/  LDL.LU R12, [R1+0xa0] ;  /* 0x0000a000010c7983 */ /* 0x002ee80000300800 */
[----:B------:R-:W4:Y:S04]  /*34e80*/  LDL.LU R13, [R1+0x150] ;  /* 0x00015000010d7983 */ /* 0x000f280000300800 */
[----:B------:R-:W4:Y:S04]  /*34e90*/  LDL.LU R14, [R1+0x4] ;  /* 0x00000400010e7983 */ /* 0x000f280000300800 */
[----:B------:R-:W4:Y:S01]  /*34ea0*/  LDL.LU R15, [R1+0x14] ;  /* 0x00001400010f7983 */ /* 0x000f220000300800 */
[----:B0-----:R-:W-:-:S03]  /*34eb0*/  F2FP.BF16.PACK_AB R16, R27, R3 ;  /* 0x000000031b10723e */ /* 0x001fc600000010ff */
[----:B------:R-:W4:Y:S04]  /*34ec0*/  LDL.LU R20, [R1+0xc78] ;  /* 0x000c780001147983 */ /* 0x000f280000300800 */
[----:B------:R-:W4:Y:S04]  /*34ed0*/  LDL.LU R17, [R1+0x158] ;  /* 0x0001580001117983 */ /* 0x000f280000300800 */
[----:B------:R-:W4:Y:S04]  /*34ee0*/  LDL.LU R18, [R1] ;  /* 0x0000000001127983 */ /* 0x000f280000300800 */
[----:B------:R-:W4:Y:S04]  /*34ef0*/  LDL.LU R19, [R1+0x8] ;  /* 0x0000080001137983 */ /* 0x000f280000300800 */
[----:B------:R-:W4:Y:S01]  /*34f00*/  LDL.LU R27, [R1+0x10] ;  /* 0x00001000011b7983 */ /* 0x000f220000300800 */
[----:B------:R-:W-:-:S03]  /*34f10*/  @P3 IMAD.MOV.U32 R4, RZ, RZ, 0x7f800000 ;  /* 0x7f800000ff043424 */ /* 0x000fc600078e00ff */
[----:B------:R-:W-:Y:S01]  /*34f20*/  BAR.SYNC.DEFER_BLOCKING 0x0 ;  /* 0x0000000000007b1d */ /* 0x000fe20000010000 */
[----:B--2---:R-:W-:Y:S01]  /*34f30*/  F2FP.BF16.PACK_AB R9, R9, R7 ;  /* 0x000000070909723e */ /* 0x004fe200000010ff */
[C---:B---3--:R-:W-:Y:S01]  /*34f40*/  @P3 FFMA.FTZ R8, R12.reuse, R4, +INF ;  /* 0x7f8000000c083423 */ /* 0x048fe20000010004 */
[----:B------:R-:W-:Y:S02]  /*34f50*/  FSETP.NEU.AND P2, PT, R12, RZ, PT ;  /* 0x000000ff0c00720b */ /* 0x000fe40003f4d000 */
[----:B------:R-:W-:Y:S02]  /*34f60*/  F2FP.BF16.PACK_AB R12, R26, R28 ;  /* 0x0000001c1a0c723e */ /* 0x000fe400000010ff */
[----:B------:R0:W-:Y:S04]  /*34f70*/  @P3 STL [R1+0x220], R8 ;  /* 0x0002200801003387 */ /* 0x0001e80000100800 */
[----:B------:R-:W2:Y:S04]  /*34f80*/  LDL.LU R28, [R1+0x168] ;  /* 0x00016800011c7983 */ /* 0x000ea80000300800 */
[----:B------:R-:W3:Y:S01]  /*34f90*/  LDL.LU R26, [R1+0x178] ;  /* 0x00017800011a7983 */ /* 0x000ee20000300800 */
[----:B0-----:R-:W-:-:S03]  /*34fa0*/  F2FP.BF16.PACK_AB R8, R0, R2 ;  /* 0x000000020008723e */ /* 0x001fc600000010ff */
[----:B------:R-:W2:Y:S01]  /*34fb0*/  LDL.LU R0, [R1+0x184] ;  /* 0x0001840001007983 */ /* 0x000ea20000300800 */
[----:B----4-:R-:W-:-:S03]  /*34fc0*/  F2FP.BF16.PACK_AB R4, R17, R13 ;  /* 0x0000000d1104723e */ /* 0x010fc600000010ff */
[----:B------:R-:W2:Y:S01]  /*34fd0*/  LDL.LU R2, [R1+0x17c] ;  /* 0x00017c0001027983 */ /* 0x000ea20000300800 */
[----:B------:R-:W-:Y:S02]  /*34fe0*/  F2FP.BF16.PACK_AB R17, R23, R25 ;  /* 0x000000191711723e */ /* 0x000fe400000010ff */
[----:B------:R-:W-:Y:S01]  /*34ff0*/  F2FP.BF16.PACK_AB R18, R18, R21 ;  /* 0x000000151212723e */ /* 0x000fe200000010ff */
[----:B------:R-:W4:Y:S01]  /*35000*/  LDL.LU R3, [R1+0x188] ;  /* 0x0001880001037983 */ /* 0x000f220000300800 */
[----:B------:R-:W-:-:S03]  /*35010*/  F2FP.BF16.PACK_AB R14, R14, R20 ;  /* 0x000000140e0e723e */ /* 0x000fc600000010ff */
[----:B------:R-:W4:Y:S01]  /*35020*/  LDL.LU R7, [R1+0x180] ;  /* 0x0001800001077983 */ /* 0x000f220000300800 */
[----:B------:R-:W-:-:S05]  /*35030*/  F2FP.BF16.PACK_AB R19, R27, R19 ;  /* 0x000000131b13723e */ /* 0x000fca00000010ff */
[----:B------:R-:W-:Y:S04]  /*35040*/  STL.64 [R1+0xc70], R18 ;  /* 0x000c701201007387 */ /* 0x000fe80000100a00 */
[----:B------:R-:W-:Y:S04]  /*35050*/  STL.64 [R1+0xc68], R16 ;  /* 0x000c681001007387 */ /* 0x000fe80000100a00 */
[----:B------:R-:W2:Y:S04]  /*35060*/  LDL.LU R20, [R1+0x1b0] ;  /* 0x0001b00001147983 */ /* 0x000ea80000300800 */
[----:B--2---:R-:W-:Y:S04]  /*35070*/  STL [R1+0xc58], R20 ;  /* 0x000c581401007387 */ /* 0x004fe80000100800 */
[----:B------:R-:W2:Y:S01]  /*35080*/  LDL.LU R21, [R1+0xc4] ;  /* 0x0000c40001157983 */ /* 0x000ea20000300800 */
[----:B------:R-:W-:-:S03]  /*35090*/  F2FP.BF16.PACK_AB R13, R22, R24 ;  /* 0x00000018160d723e */ /* 0x000fc600000010ff */
[----:B--2---:R-:W-:Y:S04]  /*350a0*/  STL [R1+0xc5c], R21 ;  /* 0x000c5c1501007387 */ /* 0x004fe80000100800 */
[----:B------:R-:W2:Y:S01]  /*350b0*/  LDL.LU R22, [R1+0xbc] ;  /* 0x0000bc0001167983 */ /* 0x000ea20000300800 */
[----:B------:R-:W-:-:S03]  /*350c0*/  F2FP.BF16.PACK_AB R10, R10, R29 ;  /* 0x0000001d0a0a723e */ /* 0x000fc600000010ff */
[----:B------:R-:W0:Y:S01]  /*350d0*/  S2R R29, SR_TID.X ;  /* 0x00000000001d7919 */ /* 0x000e220000002100 */
[----:B---3--:R-:W-:Y:S02]  /*350e0*/  F2FP.BF16.PACK_AB R6, R26, R6 ;  /* 0x000000061a06723e */ /* 0x008fe400000010ff */
[C---:B0-----:R-:W-:Y:S02]  /*350f0*/  LOP3.LUT R26, R29.reuse, 0x1ff, RZ, 0xc0, !PT ;  /* 0x000001ff1d1a7812 */ /* 0x041fe400078ec0ff */
[----:B------:R-:W-:-:S04]  /*35100*/  SHF.L.U32 R29, R29, 0xc, RZ ;  /* 0x0000000c1d1d7819 */ /* 0x000fc800000006ff */
[----:B------:R-:W-:Y:S01]  /*35110*/  LOP3.LUT R29, R29, 0x6000, RZ, 0xc0, !PT ;  /* 0x000060001d1d7812 */ /* 0x000fe200078ec0ff */
[----:B--2---:R-:W-:Y:S04]  /*35120*/  STL [R1+0xc60], R22 ;  /* 0x000c601601007387 */ /* 0x004fe80000100800 */
[----:B------:R-:W2:Y:S01]  /*35130*/  LDL.LU R25, [R1+0x1c4] ;  /* 0x0001c40001197983 */ /* 0x000ea20000300800 */
[----:B------:R-:W-:-:S05]  /*35140*/  IMAD R29, R26, 0x10, R29 ;  /* 0x000000101a1d7824 */ /* 0x000fca00078e021d */
[----:B------:R-:W0:Y:S01]  /*35150*/  LDS.128 R16, [R29] ;  /* 0x000000001d107984 */ /* 0x000e220000000c00 */
[----:B------:R-:W-:Y:S02]  /*35160*/  F2FP.BF16.PACK_AB R15, R15, R11 ;  /* 0x0000000b0f0f723e */ /* 0x000fe400000010ff */
[----:B------:R-:W-:Y:S02]  /*35170*/  F2FP.BF16.PACK_AB R11, R0, R2 ;  /* 0x00000002000b723e */ /* 0x000fe400000010ff */
[C---:B------:R-:W-:Y:S02]  /*35180*/  LOP3.LUT R24, R29.reuse, 0x20, RZ, 0x3c, !PT ;  /* 0x000000201d187812 */ /* 0x040fe400078e3cff */
[----:B------:R-:W-:Y:S02]  /*35190*/  F2FP.BF16.PACK_AB R5, R28, R5 ;  /* 0x000000051c05723e */ /* 0x000fe400000010ff */
[----:B------:R-:W-:Y:S02]  /*351a0*/  LOP3.LUT R28, R29, 0x40, RZ, 0x3c, !PT ;  /* 0x000000401d1c7812 */ /* 0x000fe400078e3cff */
[----:B----4-:R-:W-:-:S02]  /*351b0*/  F2FP.BF16.PACK_AB R7, R3, R7 ;  /* 0x000000070307723e */ /* 0x010fc400000010ff */
[----:B------:R-:W-:Y:S01]  /*351c0*/  LOP3.LUT R3, R29, 0x60, RZ, 0x3c, !PT ;  /* 0x000000601d037812 */ /* 0x000fe200078e3cff */
[----:B--2---:R1:W-:Y:S04]  /*351d0*/  STL [R1+0xc64], R25 ;  /* 0x000c641901007387 */ /* 0x0043e80000100800 */
[----:B-1----:R-:W2:Y:S04]  /*351e0*/  LDL R25, [R1+0x64] ;  /* 0x0000640001197983 */ /* 0x002ea80000100800 */
[----:B------:R-:W3:Y:S04]  /*351f0*/  LDL.LU R23, [R1+0x1bc] ;  /* 0x0001bc0001177983 */ /* 0x000ee80000300800 */
[----:B------:R-:W4:Y:S04]  /*35200*/  LDL.LU R26, [R1+0x1c8] ;  /* 0x0001c800011a7983 */ /* 0x000f280000300800 */
[----:B------:R-:W4:Y:S04]  /*35210*/  LDL.LU R27, [R1+0x1c0] ;  /* 0x0001c000011b7983 */ /* 0x000f280000300800 */
[----:B------:R-:W2:Y:S04]  /*35220*/  LDL.LU R22, [R1+0x48] ;  /* 0x0000480001167983 */ /* 0x000ea80000300800 */
[----:B------:R-:W2:Y:S04]  /*35230*/  LDL.LU R21, [R1+0x4c] ;  /* 0x00004c0001157983 */ /* 0x000ea80000300800 */
[----:B------:R-:W2:Y:S04]  /*35240*/  LDL.LU R20, [R1+0x194] ;  /* 0x0001940001147983 */ /* 0x000ea80000300800 */
[----:B------:R-:W2:Y:S04]  /*35250*/  LDL.LU R0, [R1+0x198] ;  /* 0x0001980001007983 */ /* 0x000ea80000300800 */
[----:B------:R-:W2:Y:S04]  /*35260*/  LDL.LU R2, [R1+0x1a4] ;  /* 0x0001a40001027983 */ /* 0x000ea80000300800 */
[----:B0-----:R-:W-:Y:S04]  /*35270*/  STL.64 [R1+0x30], R16 ;  /* 0x0000301001007387 */ /* 0x001fe80000100a00 */
[----:B------:R-:W-:Y:S04]  /*35280*/  STL.64 [R1+0x38], R18 ;  /* 0x0000381201007387 */ /* 0x000fe80000100a00 */
[----:B------:R-:W0:Y:S04]  /*35290*/  LDS.128 R16, [R24] ;  /* 0x0000000018107984 */ /* 0x000e280000000c00 */
[----:B0-----:R-:W-:Y:S04]  /*352a0*/  STL.64 [R1+0x20], R16 ;  /* 0x0000201001007387 */ /* 0x001fe80000100a00 */
[----:B------:R-:W-:Y:S04]  /*352b0*/  STL.64 [R1+0x28], R18 ;  /* 0x0000281201007387 */ /* 0x000fe80000100a00 */
[----:B------:R-:W0:Y:S04]  /*352c0*/  LDS.128 R16, [R28] ;  /* 0x000000001c107984 */ /* 0x000e280000000c00 */
[----:B0-----:R-:W-:Y:S04]  /*352d0*/  STL.64 [R1+0x10], R16 ;  /* 0x0000101001007387 */ /* 0x001fe80000100a00 */
[----:B------:R-:W-:Y:S04]  /*352e0*/  STL.64 [R1+0x18], R18 ;  /* 0x0000181201007387 */ /* 0x000fe80000100a00 */
[----:B------:R-:W0:Y:S04]  /*352f0*/  LDS.128 R16, [R3] ;  /* 0x0000000003107984 */ /* 0x000e280000000c00 */
[----:B0-----:R-:W-:Y:S04]  /*35300*/  STL.64 [R1], R16 ;  /* 0x0000001001007387 */ /* 0x001fe80000100a00 */
[----:B------:R0:W-:Y:S04]  /*35310*/  STL.64 [R1+0x8], R18 ;  /* 0x0000081201007387 */ /* 0x0001e80000100a00 */
[----:B0-----:R-:W2:Y:S04]  /*35320*/  LDL.LU.64 R18, [R1+0xc70] ;  /* 0x000c700001127983 */ /* 0x001ea80000300a00 */
[----:B------:R-:W2:Y:S04]  /*35330*/  LDL.LU.64 R16, [R1+0xc68] ;  /* 0x000c680001107983 */ /* 0x000ea80000300a00 */
[----:B------:R-:W-:Y:S06]  /*35340*/  BAR.SYNC.DEFER_BLOCKING 0x0 ;  /* 0x0000000000007b1d */ /* 0x000fec0000010000 */
[----:B--2---:R0:W-:Y:S04]  /*35350*/  STS.128 [R25], R16 ;  /* 0x0000001019007388 */ /* 0x0041e80000000c00 */
[----:B------:R1:W-:Y:S04]  /*35360*/  STS.128 [R25+0x1000], R12 ;  /* 0x0010000c19007388 */ /* 0x0003e80000000c00 */
[----:B------:R2:W-:Y:S04]  /*35370*/  STS.128 [R25+0x80], R8 ;  /* 0x0000800819007388 */ /* 0x0005e80000000c00 */
[----:B0-----:R-:W3:Y:S04]  /*35380*/  LDL.LU R16, [R1+0x190] ;  /* 0x0001900001107983 */ /* 0x001ee80000300800 */
[----:B------:R-:W4:Y:S04]  /*35390*/  LDL.LU R17, [R1+0x1a0] ;  /* 0x0001a00001117983 */ /* 0x000f280000300800 */
[----:B------:R-:W4:Y:S04]  /*353a0*/  LDL.LU R18, [R1+0x1ac] ;  /* 0x0001ac0001127983 */ /* 0x000f280000300800 */
[----:B------:R-:W4:Y:S04]  /*353b0*/  LDL.LU R19, [R1+0x1b8] ;  /* 0x0001b80001137983 */ /* 0x000f280000300800 */
[----:B-1----:R-:W4:Y:S04]  /*353c0*/  LDL.LU R12, [R1+0x18c] ;  /* 0x00018c00010c7983 */ /* 0x002f280000300800 */
[----:B------:R-:W4:Y:S04]  /*353d0*/  LDL.LU R13, [R1+0x19c] ;  /* 0x00019c00010d7983 */ /* 0x000f280000300800 */
[----:B------:R-:W4:Y:S04]  /*353e0*/  LDL.LU R14, [R1+0xb0] ;  /* 0x0000b000010e7983 */ /* 0x000f280000300800 */
[----:B------:R-:W4:Y:S04]  /*353f0*/  LDL.LU R15, [R1+0x1b4] ;  /* 0x0001b400010f7983 */ /* 0x000f280000300800 */
[----:B--2---:R-:W2:Y:S04]  /*35400*/  LDL.LU R8, [R1+0x44] ;  /* 0x0000440001087983 */ /* 0x004ea80000300800 */
[----:B------:R-:W2:Y:S04]  /*35410*/  LDL.LU R9, [R1+0x9c] ;  /* 0x00009c0001097983 */ /* 0x000ea80000300800 */
[----:B------:R-:W2:Y:S04]  /*35420*/  LDL.LU R10, [R1+0xac] ;  /* 0x0000ac00010a7983 */ /* 0x000ea80000300800 */
[----:B------:R-:W2:Y:S04]  /*35430*/  LDL.LU R11, [R1+0xb8] ;  /* 0x0000b800010b7983 */ /* 0x000ea80000300800 */
[----:B------:R0:W-:Y:S04]  /*35440*/  STS.128 [R25+0x1080], R4 ;  /* 0x0010800419007388 */ /* 0x0001e80000000c00 */
[----:B0-----:R-:W2:Y:S04]  /*35450*/  LDL.LU R25, [R1+0xc64] ;  /* 0x000c640001197983 */ /* 0x001ea80000300800 */
[----:B------:R-:W2:Y:S04]  /*35460*/  LDL.LU R4, [R1+0x40] ;  /* 0x0000400001047983 */ /* 0x000ea80000300800 */
[----:B------:R-:W2:Y:S04]  /*35470*/  LDL.LU R5, [R1+0x50] ;  /* 0x0000500001057983 */ /* 0x000ea80000300800 */
[----:B------:R-:W2:Y:S04]  /*35480*/  LDL.LU R6, [R1+0x1a8] ;  /* 0x0001a80001067983 */ /* 0x000ea80000300800 */
[----:B------:R-:W2:Y:S04]  /*35490*/  LDL.LU R7, [R1+0xb4] ;  /* 0x0000b40001077983 */ /* 0x000ea80000300800 */
[----:B------:R-:W-:Y:S01]  /*354a0*/  BAR.SYNC.DEFER_BLOCKING 0x0 ;  /* 0x0000000000007b1d */ /* 0x000fe20000010000 */
[----:B---3--:R-:W-:-:S02]  /*354b0*/  F2FP.BF16.PACK_AB R16, R0, R16 ;  /* 0x000000100010723e */ /* 0x008fc400000010ff */
[----:B----4-:R-:W-:Y:S02]  /*354c0*/  F2FP.BF16.PACK_AB R12, R20, R12 ;  /* 0x0000000c140c723e */ /* 0x010fe400000010ff */
[----:B--2---:R-:W-:Y:S02]  /*354d0*/  F2FP.BF16.PACK_AB R8, R21, R8 ;  /* 0x000000081508723e */ /* 0x004fe400000010ff */
[----:B------:R-:W-:Y:S02]  /*354e0*/  F2FP.BF16.PACK_AB R4, R22, R4 ;  /* 0x000000041604723e */ /* 0x000fe400000010ff */
[----:B------:R-:W2:Y:S04]  /*354f0*/  LDL.LU R22, [R1+0xc60] ;  /* 0x000c600001167983 */ /* 0x000ea80000300800 */
[----:B------:R-:W2:Y:S04]  /*35500*/  LDL.LU R21, [R1+0xc5c] ;  /* 0x000c5c0001157983 */ /* 0x000ea80000300800 */
[----:B------:R-:W3:Y:S04]  /*35510*/  LDL.LU R20, [R1+0xc58] ;  /* 0x000c580001147983 */ /* 0x000ee80000300800 */
[----:B------:R-:W4:Y:S02]  /*35520*/  LDL.LU R0, [R1+0xc54] ;  /* 0x000c540001007983 */ /* 0x000f240000300800 */
[----:B----4-:R-:W-:-:S02]  /*35530*/  F2FP.BF16.PACK_AB R5, R0, R5 ;  /* 0x000000050005723e */ /* 0x010fc400000010ff */
[----:B------:R-:W4:Y:S01]  /*35540*/  LDL.LU R0, [R1+0xc50] ;  /* 0x000c500001007983 */ /* 0x000f220000300800 */
[----:B------:R-:W-:Y:S02]  /*35550*/  F2FP.BF16.PACK_AB R13, R2, R13 ;  /* 0x0000000d020d723e */ /* 0x000fe400000010ff */
[----:B------:R-:W-:Y:S02]  /*35560*/  F2FP.BF16.PACK_AB R17, R6, R17 ;  /* 0x000000110611723e */ /* 0x000fe400000010ff */
[----:B------:R-:W-:Y:S02]  /*35570*/  F2FP.BF16.PACK_AB R6, R7, R10 ;  /* 0x0000000a0706723e */ /* 0x000fe400000010ff */
[----:B------:R-:W-:Y:S02]  /*35580*/  F2FP.BF16.PACK_AB R10, R11, R14 ;  /* 0x0000000e0b0a723e */ /* 0x000fe400000010ff */
[----:B------:R-:W-:Y:S02]  /*35590*/  F2FP.BF16.PACK_AB R14, R15, R18 ;  /* 0x000000120f0e723e */ /* 0x000fe400000010ff */
[----:B---3--:R-:W-:-:S02]  /*355a0*/  F2FP.BF16.PACK_AB R18, R19, R20 ;  /* 0x000000141312723e */ /* 0x008fc400000010ff */
[----:B--2---:R-:W-:Y:S02]  /*355b0*/  F2FP.BF16.PACK_AB R7, R21, R22 ;  /* 0x000000161507723e */ /* 0x004fe400000010ff */
[----:B------:R-:W-:Y:S02]  /*355c0*/  F2FP.BF16.PACK_AB R15, R25, R23 ;  /* 0x00000017190f723e */ /* 0x000fe400000010ff */
[----:B------:R-:W0:Y:S01]  /*355d0*/  LDS.128 R20, [R29] ;  /* 0x000000001d147984 */ /* 0x000e220000000c00 */
[----:B------:R-:W-:-:S03]  /*355e0*/  F2FP.BF16.PACK_AB R19, R26, R27 ;  /* 0x0000001b1a13723e */ /* 0x000fc600000010ff */
[----:B------:R-:W1:Y:S01]  /*355f0*/  LDS.128 R24, [R24] ;  /* 0x0000000018187984 */ /* 0x000e620000000c00 */
[----:B----4-:R-:W-:-:S03]  /*35600*/  F2FP.BF16.PACK_AB R9, R0, R9 ;  /* 0x000000090009723e */ /* 0x010fc600000010ff */
[----:B------:R-:W2:Y:S04]  /*35610*/  LDL.LU R0, [R1+0xc4c] ;  /* 0x000c4c0001007983 */ /* 0x000ea80000300800 */
[----:B------:R-:W2:Y:S02]  /*35620*/  LDL.LU R2, [R1+0xc48] ;  /* 0x000c480001027983 */ /* 0x000ea40000300800 */
[----:B--2---:R-:W-:Y:S02]  /*35630*/  F2FP.BF16.PACK_AB R11, R2, R0 ;  /* 0x00000000020b723e */ /* 0x004fe400000010ff */
[----:B------:R-:W2:Y:S04]  /*35640*/  LDL.LU R2, [R1+0xc44] ;  /* 0x000c440001027983 */ /* 0x000ea80000300800 */
[----:B------:R-:W2:Y:S04]  /*35650*/  LDL.LU R0, [R1+0xc40] ;  /* 0x000c400001007983 */ /* 0x000ea80000300800 */
[----:B0-----:R0:W-:Y:S04]  /*35660*/  STL [R1+0xbe8], R20 ;  /* 0x000be81401007387 */ /* 0x0011e80000100800 */
[----:B0-----:R-:W3:Y:S04]  /*35670*/  LDL.LU R20, [R1+0x64] ;  /* 0x0000640001147983 */ /* 0x001ee80000300800 */
[----:B------:R-:W-:Y:S04]  /*35680*/  STL [R1+0xbe4], R21 ;  /* 0x000be41501007387 */ /* 0x000fe80000100800 */
[----:B------:R-:W-:Y:S04]  /*35690*/  STL [R1+0xbe0], R22 ;  /* 0x000be01601007387 */ /* 0x000fe80000100800 */
[----:B------:R-:W-:Y:S04]  /*356a0*/  STL [R1+0xbdc], R23 ;  /* 0x000bdc1701007387 */ /* 0x000fe80000100800 */
[----:B-1----:R-:W-:Y:S04]  /*356b0*/  STL [R1+0xbf8], R24 ;  /* 0x000bf81801007387 */ /* 0x002fe80000100800 */
[----:B------:R-:W-:Y:S04]  /*356c0*/  STL [R1+0xbf4], R25 ;  /* 0x000bf41901007387 */ /* 0x000fe80000100800 */
[----:B------:R-:W-:Y:S04]  /*356d0*/  STL [R1+0xbf0], R26 ;  /* 0x000bf01a01007387 */ /* 0x000fe80000100800 */
[----:B------:R-:W-:Y:S04]  /*356e0*/  STL [R1+0xbec], R27 ;  /* 0x000bec1b01007387 */ /* 0x000fe80000100800 */
[----:B------:R-:W0:Y:S04]  /*356f0*/  LDS.128 R24, [R28] ;  /* 0x000000001c187984 */ /* 0x000e280000000c00 */
[----:B0-----:R-:W-:Y:S04]  /*35700*/  STL.64 [R1+0x40], R24 ;  /* 0x0000401801007387 */ /* 0x001fe80000100a00 */
[----:B------:R-:W-:Y:S04]  /*35710*/  STL.64 [R1+0x48], R26 ;  /* 0x0000481a01007387 */ /* 0x000fe80000100a00 */
[----:B------:R-:W0:Y:S04]  /*35720*/  LDS.128 R24, [R3] ;  /* 0x0000000003187984 */ /* 0x000e280000000c00 */
[----:B------:R-:W-:Y:S06]  /*35730*/  BAR.SYNC.DEFER_BLOCKING 0x0 ;  /* 0x0000000000007b1d */ /* 0x000fec0000010000 */
[----:B0-----:R0:W-:Y:S01]  /*35740*/  STL [R1+0x5c], R27 ;  /* 0x00005c1b01007387 */ /* 0x0011e20000100800 */
[----:B------:R-:W-:-:S03]  /*35750*/  MOV R29, R26 ;  /* 0x0000001a001d7202 */ /* 0x000fc60000000f00 */
[----:B------:R-:W4:Y:S01]  /*35760*/  LDL.LU R28, [R1+0x1f0] ;  /* 0x0001f000011c7983 */ /* 0x000f220000300800 */
[----:B------:R-:W-:Y:S01]  /*35770*/  IMAD.MOV.U32 R23, RZ, RZ, R25 ;  /* 0x000000ffff177224 */ /* 0x000fe200078e0019 */
[----:B------:R-:W-:Y:S02]  /*35780*/  MOV R22, R24 ;  /* 0x0000001800167202 */ /* 0x000fe40000000f00 */
[----:B0-----:R-:W2:Y:S04]  /*35790*/  LDL.LU R27, [R1+0x204] ;  /* 0x00020400011b7983 */ /* 0x001ea80000300800 */
[----:B------:R-:W2:Y:S04]  /*357a0*/  LDL.LU R26, [R1+0x200] ;  /* 0x00020000011a7983 */ /* 0x000ea80000300800 */
[----:B------:R-:W4:Y:S04]  /*357b0*/  LDL.LU R25, [R1+0x1fc] ;  /* 0x0001fc0001197983 */ /* 0x000f280000300800 */
[----:B------:R-:W4:Y:S04]  /*357c0*/  LDL.LU R24, [R1+0x210] ;  /* 0x0002100001187983 */ /* 0x000f280000300800 */
[----:B---3--:R-:W-:Y:S04]  /*357d0*/  STS.128 [R20], R4 ;  /* 0x0000000414007388 */ /* 0x008fe80000000c00 */
[----:B------:R-:W-:Y:S04]  /*357e0*/  STS.128 [R20+0x1000], R8 ;  /* 0x0010000814007388 */ /* 0x000fe80000000c00 */
[----:B------:R-:W-:Y:S04]  /*357f0*/  STS.128 [R20+0x80], R12 ;  /* 0x0000800c14007388 */ /* 0x000fe80000000c00 */
[----:B--2---:R0:W-:Y:S04]  /*35800*/  STL.64 [R1+0xc20], R26 ;  /* 0x000c201a01007387 */ /* 0x0041e80000100a00 */
[----:B0-----:R-:W2:Y:S04]  /*35810*/  LDL.LU R26, [R1+0x128] ;  /* 0x00012800011a7983 */ /* 0x001ea80000300800 */
[----:B------:R-:W2:Y:S04]  /*35820*/  LDL.LU R27, [R1+0x11c] ;  /* 0x00011c00011b7983 */ /* 0x000ea80000300800 */
[----:B----4-:R0:W-:Y:S04]  /*35830*/  STL.64 [R1+0xc18], R24 ;  /* 0x000c181801007387 */ /* 0x0101e80000100a00 */
[----:B0-----:R-:W3:Y:S04]  /*35840*/  LDL.LU R25, [R1+0xf0] ;  /* 0x0000f00001197983 */ /* 0x001ee80000300800 */
[----:B------:R-:W4:Y:S04]  /*35850*/  LDL.LU R24, [R1+0x10c] ;  /* 0x00010c0001187983 */ /* 0x000f280000300800 */
[----:B------:R-:W2:Y:S04]  /*35860*/  LDL.LU R21, [R1+0x20c] ;  /* 0x00020c0001157983 */ /* 0x000ea80000300800 */
[----:B------:R0:W-:Y:S04]  /*35870*/  STL [R1+0xc04], R29 ;  /* 0x000c041d01007387 */ /* 0x0001e80000100800 */
[----:B0-----:R-:W2:Y:S04]  /*35880*/  LDL.LU R29, [R1+0x208] ;  /* 0x00020800011d7983 */ /* 0x001ea80000300800 */
[----:B------:R0:W-:Y:S04]  /*35890*/  STL [R1+0xc00], R23 ;  /* 0x000c001701007387 */ /* 0x0001e80000100800 */
[----:B0-----:R-:W2:Y:S04]  /*358a0*/  LDL.LU R23, [R1+0x1f8] ;  /* 0x0001f80001177983 */ /* 0x001ea80000300800 */
[----:B------:R0:W-:Y:S04]  /*358b0*/  STL [R1+0xbfc], R22 ;  /* 0x000bfc1601007387 */ /* 0x0001e80000100800 */
[----:B0-----:R-:W2:Y:S04]  /*358c0*/  LDL.LU R22, [R1+0x1e4] ;  /* 0x0001e40001167983 */ /* 0x001ea80000300800 */
[----:B------:R-:W2:Y:S04]  /*358d0*/  LDL.LU R4, [R1+0xcc] ;  /* 0x0000cc0001047983 */ /* 0x000ea80000300800 */
[----:B------:R-:W2:Y:S04]  /*358e0*/  LDL.LU R5, [R1+0xe8] ;  /* 0x0000e80001057983 */ /* 0x000ea80000300800 */
[----:B------:R-:W2:Y:S04]  /*358f0*/  LDL.LU R6, [R1+0x100] ;  /* 0x0001000001067983 */ /* 0x000ea80000300800 */
[----:B------:R-:W4:Y:S04]  /*35900*/  LDL.LU R7, [R1+0x118] ;  /* 0x0001180001077983 */ /* 0x000f280000300800 */
[----:B------:R-:W2:Y:S04]  /*35910*/  LDL.LU R8, [R1+0xd4] ;  /* 0x0000d40001087983 */ /* 0x000ea80000300800 */
[----:B------:R-:W2:Y:S04]  /*35920*/  LDL.LU R9, [R1+0xf4] ;  /* 0x0000f40001097983 */ /* 0x000ea80000300800 */
[----:B------:R-:W3:Y:S04]  /*35930*/  LDL.LU R10, [R1+0xf8] ;  /* 0x0000f800010a7983 */ /* 0x000ee80000300800 */
[----:B------:R-:W2:Y:S04]  /*35940*/  LDL.LU R11, [R1+0x110] ;  /* 0x00011000010b7983 */ /* 0x000ea80000300800 */
[----:B------:R-:W2:Y:S04]  /*35950*/  LDL.LU R12, [R1+0x1d4] ;  /* 0x0001d400010c7983 */ /* 0x000ea80000300800 */
[----:B------:R-:W2:Y:S04]  /*35960*/  LDL.LU R13, [R1+0x1e0] ;  /* 0x0001e000010d7983 */ /* 0x000ea80000300800 */
[----:B------:R-:W2:Y:S04]  /*35970*/  LDL.LU R14, [R1+0x1d8] ;  /* 0x0001d800010e7983 */ /* 0x000ea80000300800 */
[----:B------:R-:W2:Y:S04]  /*35980*/  LDL.LU R15, [R1+0x1ec] ;  /* 0x0001ec00010f7983 */ /* 0x000ea80000300800 */
[----:B------:R-:W-:Y:S04]  /*35990*/  STS.128 [R20+0x1080], R16 ;  /* 0x0010801014007388 */ /* 0x000fe80000000c00 */
[----:B------:R-:W-:Y:S06]  /*359a0*/  BAR.SYNC.DEFER_BLOCKING 0x0 ;  /* 0x0000000000007b1d */ /* 0x000fec0000010000 */
[----:B--2---:R0:W-:Y:S04]  /*359b0*/  STL.64 [R1+0xc30], R14 ;  /* 0x000c300e01007387 */ /* 0x0041e80000100a00 */
[----:B0-----:R-:W2:Y:S04]  /*359c0*/  LDL.LU R14, [R1+0xd8] ;  /* 0x0000d800010e7983 */ /* 0x001ea80000300800 */
[----:B------:R-:W2:Y:S01]  /*359d0*/  LDL.LU R15, [R1+0xdc] ;  /* 0x0000dc00010f7983 */ /* 0x000ea20000300800 */
[----:B------:R-:W-:-:S02]  /*359e0*/  F2FP.BF16.PACK_AB R5, R9, R5 ;  /* 0x000000050905723e */ /* 0x000fc400000010ff */
[----:B---3--:R-:W-:Y:S02]  /*359f0*/  F2FP.BF16.PACK_AB R9, R10, R25 ;  /* 0x000000190a09723e */ /* 0x008fe400000010ff */
[----:B------:R-:W0:Y:S01]  /*35a00*/  S2R R25, SR_TID.X ;  /* 0x0000000000197919 */ /* 0x000e220000002100 */
[----:B----4-:R-:W-:Y:S02]  /*35a10*/  F2FP.BF16.PACK_AB R10, R7, R24 ;  /* 0x00000018070a723e */ /* 0x010fe400000010ff */
[----:B------:R-:W-:Y:S01]  /*35a20*/  F2FP.BF16.PACK_AB R7, R26, R27 ;  /* 0x0000001b1a07723e */ /* 0x000fe200000010ff */
[----:B------:R-:W-:Y:S01]  /*35a30*/  STL.64 [R1+0xc28], R12 ;  /* 0x000c280c01007387 */ /* 0x000fe20000100a00 */
[----:B------:R-:W-:Y:S02]  /*35a40*/  F2FP.BF16.PACK_AB R6, R11, R6 ;  /* 0x000000060b06723e */ /* 0x000fe400000010ff */
[C---:B0-----:R-:W-:Y:S01]  /*35a50*/  LOP3.LUT R24, R25.reuse, 0x1ff, RZ, 0xc0, !PT ;  /* 0x000001ff19187812 */ /* 0x041fe200078ec0ff */
[C---:B------:R-:W-:Y:S01]  /*35a60*/  IMAD.SHL.U32 R27, R25.reuse, 0x1000, RZ ;  /* 0x00001000191b7824 */ /* 0x040fe200078e00ff */
[----:B------:R-:W3:Y:S01]  /*35a70*/  LDL.LU R18, [R1+0x1dc] ;  /* 0x0001dc0001127983 */ /* 0x000ee20000300800 */
[----:B------:R-:W-:-:S02]  /*35a80*/  IMAD.SHL.U32 R26, R25, 0x1000, RZ ;  /* 0x00001000191a7824 */ /* 0x000fc400078e00ff */
[----:B------:R-:W-:-:S05]  /*35a90*/  IMAD.SHL.U32 R25, R25, 0x1000, RZ ;  /* 0x0000100019197824 */ /* 0x000fca00078e00ff */
[----:B------:R-:W-:-:S04]  /*35aa0*/  LOP3.LUT R25, R25, 0x6000, RZ, 0xc0, !PT ;  /* 0x0000600019197812 */ /* 0x000fc800078ec0ff */
[----:B------:R-:W-:Y:S02]  /*35ab0*/  LEA R25, R24, R25, 0x4 ;  /* 0x0000001918197211 */ /* 0x000fe400078e20ff */
[----:B------:R-:W-:Y:S02]  /*35ac0*/  LOP3.LUT R26, R26, 0x6000, RZ, 0xc0, !PT ;  /* 0x000060001a1a7812 */ /* 0x000fe400078ec0ff */
[----:B------:R-:W-:Y:S02]  /*35ad0*/  LOP3.LUT R27, R27, 0x6000, RZ, 0xc0, !PT ;  /* 0x000060001b1b7812 */ /* 0x000fe400078ec0ff */
[C---:B------:R-:W-:Y:S01]  /*35ae0*/  LEA R26, R24.reuse, R26, 0x4 ;  /* 0x0000001a181a7211 */ /* 0x040fe200078e20ff */
[----:B------:R-:W-:Y:S01]  /*35af0*/  STL [R1+0xc08], R19 ;  /* 0x000c081301007387 */ /* 0x000fe20000100800 */
[----:B------:R-:W-:Y:S02]  /*35b00*/  LEA R27, R24, R27, 0x4 ;  /* 0x0000001b181b7211 */ /* 0x000fe400078e20ff */
[----:B------:R-:W-:-:S02]  /*35b10*/  F2FP.BF16.PACK_AB R11, R0, R2 ;  /* 0x00000002000b723e */ /* 0x000fc400000010ff */
[----:B------:R-:W-:Y:S01]  /*35b20*/  LOP3.LUT R26, R26, 0x20, RZ, 0x3c, !PT ;  /* 0x000000201a1a7812 */ /* 0x000fe200078e3cff */
[----:B------:R-:W4:Y:S01]  /*35b30*/  LDL.LU R0, [R1+0xc3c] ;  /* 0x000c3c0001007983 */ /* 0x000f220000300800 */
[----:B------:R-:W-:-:S03]  /*35b40*/  LOP3.LUT R27, R27, 0x40, RZ, 0x3c, !PT ;  /* 0x000000401b1b7812 */ /* 0x000fc600078e3cff */
[----:B------:R-:W3:Y:S01]  /*35b50*/  LDL.LU R2, [R1+0xc38] ;  /* 0x000c380001027983 */ /* 0x000ee20000300800 */
[----:B--2---:R-:W-:Y:S02]  /*35b60*/  F2FP.BF16.PACK_AB R4, R14, R4 ;  /* 0x000000040e04723e */ /* 0x004fe400000010ff */
[----:B------:R-:W-:Y:S02]  /*35b70*/  F2FP.BF16.PACK_AB R8, R15, R8 ;  /* 0x000000080f08723e */ /* 0x000fe400000010ff */
[----:B------:R-:W0:Y:S04]  /*35b80*/  LDS.128 R12, [R25] ;  /* 0x00000000190c7984 */ /* 0x000e280000000c00 */
[----:B0-----:R-:W-:Y:S04]  /*35b90*/  STL.64 [R1+0x1c0], R12 ;  /* 0x0001c00c01007387 */ /* 0x001fe80000100a00 */
[----:B------:R-:W-:Y:S04]  /*35ba0*/  STL.64 [R1+0x1c8], R14 ;  /* 0x0001c80e01007387 */ /* 0x000fe80000100a00 */
[----:B------:R-:W0:Y:S04]  /*35bb0*/  LDS.128 R12, [R26] ;  /* 0x000000001a0c7984 */ /* 0x000e280000000c00 */
[----:B------:R-:W1:Y:S04]  /*35bc0*/  LDS.128 R24, [R27] ;  /* 0x000000001b187984 */ /* 0x000e680000000c00 */
[----:B0-----:R-:W-:Y:S04]  /*35bd0*/  STL.64 [R1+0x1b0], R12 ;  /* 0x0001b00c01007387 */ /* 0x001fe80000100a00 */
[----:B------:R0:W-:Y:S04]  /*35be0*/  STL.64 [R1+0x1b8], R14 ;  /* 0x0001b80e01007387 */ /* 0x0001e80000100a00 */
[----:B0-----:R-:W2:Y:S04]  /*35bf0*/  LDL.LU.64 R14, [R1+0xc30] ;  /* 0x000c3000010e7983 */ /* 0x001ea80000300a00 */
[----:B------:R-:W2:Y:S04]  /*35c00*/  LDL.LU.64 R12, [R1+0xc28] ;  /* 0x000c2800010c7983 */ /* 0x000ea80000300a00 */
[----:B-1----:R-:W-:Y:S04]  /*35c10*/  STL.64 [R1+0x1a0], R24 ;  /* 0x0001a01801007387 */ /* 0x002fe80000100a00 */
[----:B------:R-:W-:Y:S04]  /*35c20*/  STL.64 [R1+0x1a8], R26 ;  /* 0x0001a81a01007387 */ /* 0x000fe80000100a00 */
[----:B------:R-:W0:Y:S04]  /*35c30*/  LDS.128 R24, [R3] ;  /* 0x0000000003187984 */ /* 0x000e280000000c00 */
[----:B------:R-:W-:Y:S06]  /*35c40*/  BAR.SYNC.DEFER_BLOCKING 0x0 ;  /* 0x0000000000007b1d */ /* 0x000fec0000010000 */
[----:B0-----:R-:W-:Y:S04]  /*35c50*/  STL.64 [R1+0x190], R24 ;  /* 0x0001901801007387 */ /* 0x001fe80000100a00 */
[----:B------:R0:W-:Y:S04]  /*35c60*/  STL.64 [R1+0x198], R26 ;  /* 0x0001981a01007387 */ /* 0x0001e80000100a00 */
[----:B0-----:R-:W3:Y:S04]  /*35c70*/  LDL.LU.64 R26, [R1+0xc20] ;  /* 0x000c2000011a7983 */ /* 0x001ee80000300a00 */
[----:B------:R-:W3:Y:S04]  /*35c80*/  LDL.LU.64 R24, [R1+0xc18] ;  /* 0x000c180001187983 */ /* 0x000ee80000300a00 */
[----:B------:R4:W-:Y:S04]  /*35c90*/  STS.128 [R20], R4 ;  /* 0x0000000414007388 */ /* 0x0009e80000000c00 */
[----:B------:R-:W-:Y:S01]  /*35ca0*/  STS.128 [R20+0x1000], R8 ;  /* 0x0010000814007388 */ /* 0x000fe20000000c00 */
[----:B----4-:R-:W-:-:S03]  /*35cb0*/  F2FP.BF16.PACK_AB R5, R28, R0 ;  /* 0x000000001c05723e */ /* 0x010fc600000010ff */
[----:B------:R-:W4:Y:S01]  /*35cc0*/  LDL.LU R0, [R1+0xc10] ;  /* 0x000c100001007983 */ /* 0x000f220000300800 */
[----:B--2---:R-:W-:Y:S02]  /*35cd0*/  F2FP.BF16.PACK_AB R4, R13, R14 ;  /* 0x0000000e0d04723e */ /* 0x004fe400000010ff */
[----:B---3--:R-:W-:Y:S02]  /*35ce0*/  F2FP.BF16.PACK_AB R14, R23, R2 ;  /* 0x00000002170e723e */ /* 0x008fe400000010ff */
[----:B------:R-:W2:Y:S01]  /*35cf0*/  LDL.LU R2, [R1+0xc0c] ;  /* 0x000c0c0001027983 */ /* 0x000ea20000300800 */
[----:B------:R-:W-:Y:S02]  /*35d00*/  F2FP.BF16.PACK_AB R13, R15, R22 ;  /* 0x000000160f0d723e */ /* 0x000fe400000010ff */
[----:B------:R-:W-:Y:S01]  /*35d10*/  F2FP.BF16.PACK_AB R12, R18, R12 ;  /* 0x0000000c120c723e */ /* 0x000fe200000010ff */
[----:B------:R-:W3:Y:S01]  /*35d20*/  LDL.LU R19, [R1+0x20] ;  /* 0x0000200001137983 */ /* 0x000ee20000300800 */
[----:B------:R-:W-:-:S03]  /*35d30*/  F2FP.BF16.PACK_AB R15, R29, R27 ;  /* 0x0000001b1d0f723e */ /* 0x000fc600000010ff */
[----:B------:R-:W3:Y:S01]  /*35d40*/  LDL.LU R29, [R1+0x10] ;  /* 0x00001000011d7983 */ /* 0x000ee20000300800 */
[----:B------:R-:W-:Y:S02]  /*35d50*/  F2FP.BF16.PACK_AB R6, R26, R25 ;  /* 0x000000191a06723e */ /* 0x000fe400000010ff */
[----:B------:R-:W-:Y:S01]  /*35d60*/  F2FP.BF16.PACK_AB R7, R24, R21 ;  /* 0x000000151807723e */ /* 0x000fe200000010ff */
[----:B------:R-:W-:Y:S04]  /*35d70*/  STS.128 [R20+0x80], R12 ;  /* 0x0000800c14007388 */ /* 0x000fe80000000c00 */
[----:B------:R0:W-:Y:S04]  /*35d80*/  STS.128 [R20+0x1080], R4 ;  /* 0x0010800414007388 */ /* 0x0001e80000000c00 */
[----:B0-----:R-:W3:Y:S04]  /*35d90*/  LDL R5, [R1+0x30] ;  /* 0x0000300001057983 */ /* 0x001ee80000100800 */
[----:B------:R-:W0:Y:S01]  /*35da0*/  S2R R3, SR_TID.X ;  /* 0x0000000000037919 */ /* 0x000e220000002100 */
[----:B------:R-:W-:-:S03]  /*35db0*/  IMAD.MOV.U32 R28, RZ, RZ, c[0x0][0x1c8] ;  /* 0x00007200ff1c7624 */ /* 0x000fc600078e00ff */
[----:B------:R-:W3:Y:S04]  /*35dc0*/  LDL.LU R23, [R1+0x34] ;  /* 0x0000340001177983 */ /* 0x000ee80000300800 */
[----:B------:R-:W3:Y:S04]  /*35dd0*/  LDL.LU R22, [R1+0x24] ;  /* 0x0000240001167983 */ /* 0x000ee80000300800 */
[----:B------:R-:W3:Y:S04]  /*35de0*/  LDL.LU R24, [R1+0x14] ;  /* 0x0000140001187983 */ /* 0x000ee80000300800 */
[----:B------:R-:W3:Y:S04]  /*35df0*/  LDL.LU R25, [R1+0x4] ;  /* 0x0000040001197983 */ /* 0x000ee80000300800 */
[----:B------:R-:W3:Y:S01]  /*35e00*/  LDL.LU R26, [R1+0x38] ;  /* 0x00003800011a7983 */ /* 0x000ee20000300800 */
[----:B0-----:R-:W-:-:S03]  /*35e10*/  SHF.R.U32.HI R3, RZ, 0x8, R3 ;  /* 0x00000008ff037819 */ /* 0x001fc60000011603 */
[----:B------:R-:W3:Y:S01]  /*35e20*/  LDL.LU R27, [R1+0x28] ;  /* 0x00002800011b7983 */ /* 0x000ee20000300800 */
[----:B------:R-:W-:-:S03]  /*35e30*/  SGXT.U32 R3, R3, 0x1 ;  /* 0x000000010303781a */ /* 0x000fc60000000000 */
[----:B------:R-:W3:Y:S02]  /*35e40*/  LDL.LU R20, [R1+0x18] ;  /* 0x0000180001147983 */ /* 0x000ee40000300800 */
[----:B------:R-:W-:Y:S02]  /*35e50*/  IMAD R3, R3, c[0x0][0x1c8], RZ ;  /* 0x0000720003037a24 */ /* 0x000fe400078e02ff */
[----:B------:R-:W3:Y:S03]  /*35e60*/  LDL.LU R21, [R1+0x8] ;  /* 0x0000080001157983 */ /* 0x000ee60000300800 */
[C---:B------:R-:W-:Y:S01]  /*35e70*/  LEA R9, R28.reuse, R3, 0x1 ;  /* 0x000000031c097211 */ /* 0x040fe200078e08ff */
[----:B------:R-:W3:Y:S04]  /*35e80*/  LDL.LU R15, [R1+0x3c] ;  /* 0x00003c00010f7983 */ /* 0x000ee80000300800 */
[----:B------:R-:W-:Y:S01]  /*35e90*/  BAR.SYNC.DEFER_BLOCKING 0x0 ;  /* 0x0000000000007b1d */ /* 0x000fe20000010000 */
[----:B----4-:R-:W-:Y:S01]  /*35ea0*/  LEA R10, P3, R3, R0, 0x1 ;  /* 0x00000000030a7211 */ /* 0x010fe200078608ff */
[----:B------:R-:W-:-:S04]  /*35eb0*/  IMAD R12, R28, 0x2, R9 ;  /* 0x000000021c0c7824 */ /* 0x000fc800078e0209 */
[----:B------:R-:W4:Y:S04]  /*35ec0*/  LDL.LU R16, [R1+0x2c] ;  /* 0x00002c0001107983 */ /* 0x000f280000300800 */
[----:B------:R-:W4:Y:S04]  /*35ed0*/  LDL.LU R17, [R1+0x1c] ;  /* 0x00001c0001117983 */ /* 0x000f280000300800 */
[----:B------:R-:W4:Y:S01]  /*35ee0*/  LDL.LU R18, [R1+0xc] ;  /* 0x00000c0001127983 */ /* 0x000f220000300800 */
[----:B--2---:R-:W-:Y:S02]  /*35ef0*/  LEA.HI.X.SX32 R11, R3, R2, 0x1, P3 ;  /* 0x00000002030b7211 */ /* 0x004fe400018f0eff */
[----:B------:R-:W-:-:S02]  /*35f00*/  LEA R6, P3, R12, R0, 0x1 ;  /* 0x000000000c067211 */ /* 0x000fc400078608ff */
[----:B------:R-:W-:Y:S02]  /*35f10*/  LEA R3, R28, R12, 0x1 ;  /* 0x0000000c1c037211 */ /* 0x000fe400078e08ff */
[----:B------:R-:W-:Y:S02]  /*35f20*/  LEA.HI.X.SX32 R7, R12, R2, 0x1, P3 ;  /* 0x000000020c077211 */ /* 0x000fe400018f0eff */
[C---:B------:R-:W-:Y:S01]  /*35f30*/  LEA R4, P3, R3.reuse, R0, 0x1 ;  /* 0x0000000003047211 */ /* 0x040fe200078608ff */
[----:B---3--:R0:W-:Y:S04]  /*35f40*/  STG.E.U16 [R10.64], R5 ;  /* 0x000000050a007986 */ /* 0x0081e8000c101506 */
[----:B0-----:R-:W2:Y:S01]  /*35f50*/  LDL.LU R11, [R1] ;  /* 0x00000000010b7983 */ /* 0x001ea20000300800 */
[----:B------:R-:W-:Y:S01]  /*35f60*/  IMAD R10, R28, 0x2, R3 ;  /* 0x000000021c0a7824 */ /* 0x000fe200078e0203 */
[----:B------:R-:W-:-:S02]  /*35f70*/  LEA.HI.X.SX32 R5, R3, R2, 0x1, P3 ;  /* 0x0000000203057211 */ /* 0x000fc400018f0eff */
[----:B------:R-:W3:Y:S01]  /*35f80*/  LDL.LU R3, [R1+0x30] ;  /* 0x0000300001037983 */ /* 0x000ee20000300800 */
[----:B------:R-:W-:-:S04]  /*35f90*/  LEA R8, P4, R9, R0, 0x1 ;  /* 0x0000000009087211 */ /* 0x000fc800078808ff */
[----:B------:R-:W-:-:S05]  /*35fa0*/  LEA.HI.X.SX32 R9, R9, R2, 0x1, P4 ;  /* 0x0000000209097211 */ /* 0x000fca00020f0eff */
[----:B------:R0:W-:Y:S04]  /*35fb0*/  STG.E.U16 [R8.64], R19 ;  /* 0x0000001308007986 */ /* 0x0001e8000c101506 */
[----:B------:R1:W-:Y:S01]  /*35fc0*/  STG.E.U16 [R6.64], R29 ;  /* 0x0000001d06007986 */ /* 0x0003e2000c101506 */
[----:B0-----:R-:W-:Y:S02]  /*35fd0*/  LEA R8, P3, R10, R0, 0x1 ;  /* 0x000000000a087211 */ /* 0x001fe400078608ff */
[----:B-1----:R-:W-:Y:S02]  /*35fe0*/  LEA R6, R28, R10, 0x1 ;  /* 0x0000000a1c067211 */ /* 0x002fe400078e08ff */
[----:B------:R-:W-:Y:S02]  /*35ff0*/  LEA.HI.X.SX32 R9, R10, R2, 0x1, P3 ;  /* 0x000000020a097211 */ /* 0x000fe400018f0eff */
[----:B------:R-:W-:-:S02]  /*36000*/  PRMT R10, R29, 0x7632, R10 ;  /* 0x000076321d0a7816 */ /* 0x000fc4000000000a */
[----:B----4-:R-:W-:Y:S01]  /*36010*/  PRMT R12, R17, 0x7632, R12 ;  /* 0x00007632110c7816 */ /* 0x010fe2000000000c */
[----:B--2---:R0:W-:Y:S01]  /*36020*/  STG.E.U16 [R4.64], R11 ;  /* 0x0000000b04007986 */ /* 0x0041e2000c101506 */
[----:B---3--:R-:W-:Y:S01]  /*36030*/  PRMT R7, R3, 0x7632, R7 ;  /* 0x0000763203077816 */ /* 0x008fe20000000007 */
[----:B------:R-:W-:Y:S01]  /*36040*/  IMAD R3, R28, 0x2, R6 ;  /* 0x000000021c037824 */ /* 0x000fe200078e0206 */
[----:B0-----:R-:W-:-:S03]  /*36050*/  LEA R4, P3, R6, R0, 0x1 ;  /* 0x0000000006047211 */ /* 0x001fc600078608ff */
[----:B------:R0:W-:Y:S01]  /*36060*/  STG.E.U16 [R8.64], R7 ;  /* 0x0000000708007986 */ /* 0x0001e2000c101506 */
[----:B------:R-:W-:Y:S02]  /*36070*/  LEA.HI.X.SX32 R5, R6, R2, 0x1, P3 ;  /* 0x0000000206057211 */ /* 0x000fe400018f0eff */
[----:B------:R-:W-:Y:S02]  /*36080*/  PRMT R6, R19, 0x7632, R6 ;  /* 0x0000763213067816 */ /* 0x000fe40000000006 */
[----:B------:R-:W2:Y:S01]  /*36090*/  LDL.LU R19, [R1+0xc08] ;  /* 0x000c080001137983 */ /* 0x000ea20000300800 */
[----:B0-----:R-:W-:-:S03]  /*360a0*/  LEA R7, R28, R3, 0x1 ;  /* 0x000000031c077211 */ /* 0x001fc600078e08ff */
[----:B------:R0:W-:Y:S01]  /*360b0*/  STG.E.U16 [R4.64], R6 ;  /* 0x0000000604007986 */ /* 0x0001e2000c101506 */
[----:B------:R-:W-:-:S03]  /*360c0*/  LEA R8, P3, R3, R0, 0x1 ;  /* 0x0000000003087211 */ /* 0x000fc600078608ff */
[----:B------:R-:W3:Y:S01]  /*360d0*/  LDL.LU R29, [R1+0xc04] ;  /* 0x000c0400011d7983 */ /* 0x000ee20000300800 */
[----:B------:R-:W-:Y:S01]  /*360e0*/  LEA.HI.X.SX32 R9, R3, R2, 0x1, P3 ;  /* 0x0000000203097211 */ /* 0x000fe200018f0eff */
[----:B0-----:R-:W-:Y:S01]  /*360f0*/  IMAD R5, R28, 0x2, R7 ;  /* 0x000000021c057824 */ /* 0x001fe200078e0207 */
[----:B------:R-:W-:-:S03]  /*36100*/  LEA R6, P3, R7, R0, 0x1 ;  /* 0x0000000007067211 */ /* 0x000fc600078608ff */
[----:B------:R0:W-:Y:S01]  /*36110*/  STG.E.U16 [R8.64], R10 ;  /* 0x0000000a08007986 */ /* 0x0001e2000c101506 */
[C---:B------:R-:W-:Y:S02]  /*36120*/  LEA R3, R28.reuse, R5, 0x1 ;  /* 0x000000051c037211 */ /* 0x040fe400078e08ff */
[----:B------:R-:W-:Y:S02]  /*36130*/  LEA.HI.X.SX32 R7, R7, R2, 0x1, P3 ;  /* 0x0000000207077211 */ /* 0x000fe400018f0eff */
[-C--:B------:R-:W-:Y:S02]  /*36140*/  LEA R4, P4, R5, R0.reuse, 0x1 ;  /* 0x0000000005047211 */ /* 0x080fe400078808ff */
[----:B0-----:R-:W-:Y:S01]  /*36150*/  PRMT R9, R11, 0x7632, R9 ;  /* 0x000076320b097816 */ /* 0x001fe20000000009 */
[C---:B------:R-:W-:Y:S01]  /*36160*/  IMAD R11, R28.reuse, 0x2, R3 ;  /* 0x000000021c0b7824 */ /* 0x040fe200078e0203 */
[----:B------:R-:W-:Y:S02]  /*36170*/  LEA R8, P3, R3, R0, 0x1 ;  /* 0x0000000003087211 */ /* 0x000fe400078608ff */
[----:B------:R-:W-:Y:S01]  /*36180*/  LEA.HI.X.SX32 R5, R5, R2, 0x1, P4 ;  /* 0x0000000205057211 */ /* 0x000fe200020f0eff */
[----:B------:R0:W-:Y:S01]  /*36190*/  STG.E.U16 [R6.64], R9 ;  /* 0x0000000906007986 */ /* 0x0001e2000c101506 */
[----:B------:R-:W-:-:S03]  /*361a0*/  LEA R10, R28, R11, 0x1 ;  /* 0x0000000b1c0a7211 */ /* 0x000fc600078e08ff */
[----:B------:R1:W-:Y:S01]  /*361b0*/  STG.E.U16 [R4.64], R23 ;  /* 0x0000001704007986 */ /* 0x0003e2000c101506 */
[----:B0-----:R-:W-:Y:S02]  /*361c0*/  LEA.HI.X.SX32 R9, R3, R2, 0x1, P3 ;  /* 0x0000000203097211 */ /* 0x001fe400018f0eff */
[----:B------:R-:W-:Y:S01]  /*361d0*/  LEA R6, P3, R11, R0, 0x1 ;  /* 0x000000000b067211 */ /* 0x000fe200078608ff */
[----:B------:R-:W-:-:S03]  /*361e0*/  IMAD R3, R28, 0x2, R10 ;  /* 0x000000021c037824 */ /* 0x000fc600078e020a */
[----:B------:R-:W-:Y:S02]  /*361f0*/  LEA.HI.X.SX32 R7, R11, R2, 0x1, P3 ;  /* 0x000000020b077211 */ /* 0x000fe400018f0eff */
[C---:B-1----:R-:W-:Y:S01]  /*36200*/  LEA R4, P3, R10.reuse, R0, 0x1 ;  /* 0x000000000a047211 */ /* 0x042fe200078608ff */
[----:B------:R0:W-:Y:S03]  /*36210*/  STG.E.U16 [R8.64], R22 ;  /* 0x0000001608007986 */ /* 0x0001e6000c101506 */
[----:B------:R-:W-:Y:S01]  /*36220*/  LEA.HI.X.SX32 R5, R10, R2, 0x1, P3 ;  /* 0x000000020a057211 */ /* 0x000fe200018f0eff */
[----:B------:R1:W-:Y:S01]  /*36230*/  STG.E.U16 [R6.64], R24 ;  /* 0x0000001806007986 */ /* 0x0003e2000c101506 */
[----:B------:R-:W-:Y:S02]  /*36240*/  PRMT R10, R23, 0x7632, R10 ;  /* 0x00007632170a7816 */ /* 0x000fe4000000000a */
[----:B0-----:R-:W-:-:S02]  /*36250*/  LEA R8, P3, R3, R0, 0x1 ;  /* 0x0000000003087211 */ /* 0x001fc400078608ff */
[C---:B-1----:R-:W-:Y:S01]  /*36260*/  LEA R7, R28.reuse, R3, 0x1 ;  /* 0x000000031c077211 */ /* 0x042fe200078e08ff */
[----:B------:R0:W-:Y:S01]  /*36270*/  STG.E.U16 [R4.64], R25 ;  /* 0x0000001904007986 */ /* 0x0001e2000c101506 */
[----:B------:R-:W-:Y:S02]  /*36280*/  LEA.HI.X.SX32 R9, R3, R2, 0x1, P3 ;  /* 0x0000000203097211 */ /* 0x000fe400018f0eff */
[C---:B------:R-:W-:Y:S01]  /*36290*/  LEA R6, P3, R7.reuse, R0, 0x1 ;  /* 0x0000000007067211 */ /* 0x040fe200078608ff */
[----:B------:R-:W-:Y:S01]  /*362a0*/  IMAD R3, R28, 0x2, R7 ;  /* 0x000000021c037824 */ /* 0x000fe200078e0207 */
[----:B------:R-:W-:Y:S01]  /*362b0*/  PRMT R11, R24, 0x7632, R11 ;  /* 0x00007632180b7816 */ /* 0x000fe2000000000b */
[----:B------:R1:W-:Y:S01]  /*362c0*/  STG.E.U16 [R8.64], R10 ;  /* 0x0000000a08007986 */ /* 0x0003e2000c101506 */
[----:B------:R-:W-:-:S03]  /*362d0*/  LEA.HI.X.SX32 R7, R7, R2, 0x1, P3 ;  /* 0x0000000207077211 */ /* 0x000fc600018f0eff */
[----:B------:R-:W4:Y:S01]  /*362e0*/  LDL.LU R23, [R1+0xc00] ;  /* 0x000c000001177983 */ /* 0x000f220000300800 */
[C---:B0-----:R-:W-:Y:S02]  /*362f0*/  LEA R4, P3, R3.reuse, R0, 0x1 ;  /* 0x0000000003047211 */ /* 0x041fe400078608ff */
[----:B-1----:R-:W-:Y:S02]  /*36300*/  LEA R9, R28, R3, 0x1 ;  /* 0x000000031c097211 */ /* 0x002fe400078e08ff */
[----:B------:R-:W-:Y:S02]  /*36310*/  PRMT R10, R22, 0x7632, R10 ;  /* 0x00007632160a7816 */ /* 0x000fe4000000000a */
[----:B------:R-:W-:Y:S01]  /*36320*/  LEA.HI.X.SX32 R5, R3, R2, 0x1, P3 ;  /* 0x0000000203057211 */ /* 0x000fe200018f0eff */
[C---:B------:R-:W-:Y:S01]  /*36330*/  IMAD R3, R28.reuse, 0x2, R9 ;  /* 0x000000021c037824 */ /* 0x040fe200078e0209 */
[C---:B------:R-:W-:Y:S01]  /*36340*/  LEA R8, P3, R9.reuse, R0, 0x1 ;  /* 0x0000000009087211 */ /* 0x040fe200078608ff */
[----:B------:R0:W-:Y:S03]  /*36350*/  STG.E.U16 [R6.64], R10 ;  /* 0x0000000a06007986 */ /* 0x0001e6000c101506 */
[----:B------:R-:W-:Y:S01]  /*36360*/  LEA.HI.X.SX32 R9, R9, R2, 0x1, P3 ;  /* 0x0000000209097211 */ /* 0x000fe200018f0eff */
[----:B------:R1:W-:Y:S04]  /*36370*/  STG.E.U16 [R4.64], R11 ;  /* 0x0000000b04007986 */ /* 0x0003e8000c101506 */
[----:B------:R-:W2:Y:S01]  /*36380*/  LDL.LU R22, [R1+0xbfc] ;  /* 0x000bfc0001167983 */ /* 0x000ea20000300800 */
[----:B0-----:R-:W-:-:S03]  /*36390*/  LEA R7, R28, R3, 0x1 ;  /* 0x000000031c077211 */ /* 0x001fc600078e08ff */
[----:B------:R-:W3:Y:S01]  /*363a0*/  LDL.LU R24, [R1+0xbf8] ;  /* 0x000bf80001187983 */ /* 0x000ee20000300800 */
[----:B-1----:R-:W-:Y:S01]  /*363b0*/  PRMT R11, R25, 0x7632, R11 ;  /* 0x00007632190b7816 */ /* 0x002fe2000000000b */
[C---:B------:R-:W-:Y:S01]  /*363c0*/  IMAD R10, R28.reuse, 0x2, R7 ;  /* 0x000000021c0a7824 */ /* 0x040fe200078e0207 */
[-C--:B------:R-:W-:Y:S01]  /*363d0*/  LEA R4, P3, R3, R0.reuse, 0x1 ;  /* 0x0000000003047211 */ /* 0x080fe200078608ff */
[----:B------:R-:W4:Y:S01]  /*363e0*/  LDL.LU R25, [R1+0xbf4] ;  /* 0x000bf40001197983 */ /* 0x000f220000300800 */
[----:B------:R-:W-:Y:S02]  /*363f0*/  LEA R6, P4, R7, R0, 0x1 ;  /* 0x0000000007067211 */ /* 0x000fe400078808ff */
[-C--:B------:R-:W-:Y:S01]  /*36400*/  LEA.HI.X.SX32 R5, R3, R2.reuse, 0x1, P3 ;  /* 0x0000000203057211 */ /* 0x080fe200018f0eff */
[----:B------:R0:W-:Y:S01]  /*36410*/  STG.E.U16 [R8.64], R11 ;  /* 0x0000000b08007986 */ /* 0x0001e2000c101506 */
[----:B------:R-:W-:Y:S02]  /*36420*/  LEA.HI.X.SX32 R7, R7, R2, 0x1, P4 ;  /* 0x0000000207077211 */ /* 0x000fe400020f0eff */
[----:B------:R-:W-:Y:S01]  /*36430*/  LEA R3, R28, R10, 0x1 ;  /* 0x0000000a1c037211 */ /* 0x000fe200078e08ff */
[----:B------:R1:W-:Y:S04]  /*36440*/  STG.E.U16 [R4.64], R26 ;  /* 0x0000001a04007986 */ /* 0x0003e8000c101506 */
[----:B------:R1:W-:Y:S01]  /*36450*/  STG.E.U16 [R6.64], R27 ;  /* 0x0000001b06007986 */ /* 0x0003e2000c101506 */
[----:B0-----:R-:W-:-:S04]  /*36460*/  LEA R8, P3, R10, R0, 0x1 ;  /* 0x000000000a087211 */ /* 0x001fc800078608ff */
[----:B------:R-:W-:Y:S02]  /*36470*/  LEA.HI.X.SX32 R9, R10, R2, 0x1, P3 ;  /* 0x000000020a097211 */ /* 0x000fe400018f0eff */
[C---:B-1----:R-:W-:Y:S01]  /*36480*/  LEA R4, P3, R3.reuse, R0, 0x1 ;  /* 0x0000000003047211 */ /* 0x042fe200078608ff */
[C---:B------:R-:W-:Y:S02]  /*36490*/  IMAD R6, R28.reuse, 0x2, R3 ;  /* 0x000000021c067824 */ /* 0x040fe400078e0203 */
[----:B------:R0:W-:Y:S01]  /*364a0*/  STG.E.U16 [R8.64], R20 ;  /* 0x0000001408007986 */ /* 0x0001e2000c101506 */
[----:B------:R-:W-:Y:S02]  /*364b0*/  LEA.HI.X.SX32 R5, R3, R2, 0x1, P3 ;  /* 0x0000000203057211 */ /* 0x000fe400018f0eff */
[----:B------:R-:W-:-:S03]  /*364c0*/  LEA R3, R28, R6, 0x1 ;  /* 0x000000061c037211 */ /* 0x000fc600078e08ff */
[----:B------:R1:W-:Y:S01]  /*364d0*/  STG.E.U16 [R4.64], R21 ;  /* 0x0000001504007986 */ /* 0x0003e2000c101506 */
[----:B0-----:R-:W-:Y:S01]  /*364e0*/  LEA R8, P3, R6, R0, 0x1 ;  /* 0x0000000006087211 */ /* 0x001fe200078608ff */
[----:B------:R-:W-:-:S03]  /*364f0*/  IMAD R7, R28, 0x2, R3 ;  /* 0x000000021c077824 */ /* 0x000fc600078e0203 */
[----:B------:R-:W-:Y:S02]  /*36500*/  LEA.HI.X.SX32 R9, R6, R2, 0x1, P3 ;  /* 0x0000000206097211 */ /* 0x000fe400018f0eff */
[----:B------:R-:W-:Y:S02]  /*36510*/  PRMT R6, R26, 0x7632, R6 ;  /* 0x000076321a067816 */ /* 0x000fe40000000006 */
[----:B-1----:R-:W-:Y:S01]  /*36520*/  LEA R4, P3, R3, R0, 0x1 ;  /* 0x0000000003047211 */ /* 0x002fe200078608ff */
[----:B------:R-:W4:Y:S01]  /*36530*/  LDL.LU R26, [R1+0xbf0] ;  /* 0x000bf000011a7983 */ /* 0x000f220000300800 */
[----:B------:R-:W-:Y:S02]  /*36540*/  PRMT R10, R27, 0x7632, R10 ;  /* 0x000076321b0a7816 */ /* 0x000fe4000000000a */
[----:B------:R-:W-:Y:S01]  /*36550*/  LEA.HI.X.SX32 R5, R3, R2, 0x1, P3 ;  /* 0x0000000203057211 */ /* 0x000fe200018f0eff */
[----:B------:R0:W-:Y:S01]  /*36560*/  STG.E.U16 [R8.64], R6 ;  /* 0x0000000608007986 */ /* 0x0001e2000c101506 */
[----:B------:R-:W-:-:S03]  /*36570*/  LEA R3, R28, R7, 0x1 ;  /* 0x000000071c037211 */ /* 0x000fc600078e08ff */
[----:B------:R1:W-:Y:S01]  /*36580*/  STG.E.U16 [R4.64], R10 ;  /* 0x0000000a04007986 */ /* 0x0003e2000c101506 */
[----:B------:R-:W-:-:S03]  /*36590*/  PRMT R11, R20, 0x7632, R11 ;  /* 0x00007632140b7816 */ /* 0x000fc6000000000b */
[----:B------:R-:W4:Y:S01]  /*365a0*/  LDL.LU R27, [R1+0xbec] ;  /* 0x000bec00011b7983 */ /* 0x000f220000300800 */
[C---:B0-----:R-:W-:Y:S01]  /*365b0*/  LEA R6, P3, R7.reuse, R0, 0x1 ;  /* 0x0000000007067211 */ /* 0x041fe200078608ff */
[----:B------:R-:W-:Y:S02]  /*365c0*/  IMAD R9, R28, 0x2, R3 ;  /* 0x000000021c097824 */ /* 0x000fe400078e0203 */
[----:B------:R-:W4:Y:S01]  /*365d0*/  LDL.LU R20, [R1+0xbe8] ;  /* 0x000be80001147983 */ /* 0x000f220000300800 */
[----:B------:R-:W-:Y:S02]  /*365e0*/  LEA.HI.X.SX32 R7, R7, R2, 0x1, P3 ;  /* 0x0000000207077211 */ /* 0x000fe400018f0eff */
[----:B-1----:R-:W-:Y:S02]  /*365f0*/  LEA R4, P3, R3, R0, 0x1 ;  /* 0x0000000003047211 */ /* 0x002fe400078608ff */
[----:B------:R-:W-:Y:S02]  /*36600*/  PRMT R10, R21, 0x7632, R10 ;  /* 0x00007632150a7816 */ /* 0x000fe4000000000a */
[----:B------:R-:W-:Y:S01]  /*36610*/  LEA.HI.X.SX32 R5, R3, R2, 0x1, P3 ;  /* 0x0000000203057211 */ /* 0x000fe200018f0eff */
[----:B------:R0:W-:Y:S01]  /*36620*/  STG.E.U16 [R6.64], R11 ;  /* 0x0000000b06007986 */ /* 0x0001e2000c101506 */
[----:B------:R-:W-:-:S02]  /*36630*/  LEA R8, P3, R9, R0, 0x1 ;  /* 0x0000000009087211 */ /* 0x000fc400078608ff */
[----:B------:R-:W-:Y:S01]  /*36640*/  LEA R3, R28, R9, 0x1 ;  /* 0x000000091c037211 */ /* 0x000fe200078e08ff */
[----:B------:R1:W-:Y:S01]  /*36650*/  STG.E.U16 [R4.64], R10 ;  /* 0x0000000a04007986 */ /* 0x0003e2000c101506 */
[----:B------:R-:W-:-:S03]  /*36660*/  LEA.HI.X.SX32 R9, R9, R2, 0x1, P3 ;  /* 0x0000000209097211 */ /* 0x000fc600018f0eff */
[----:B------:R-:W4:Y:S01]  /*36670*/  LDL.LU R21, [R1+0xbe4] ;  /* 0x000be40001157983 */ /* 0x000f220000300800 */
[----:B0-----:R-:W-:Y:S01]  /*36680*/  IMAD R6, R28, 0x2, R3 ;  /* 0x000000021c067824 */ /* 0x001fe200078e0203 */
[C---:B-1----:R-:W-:Y:S02]  /*36690*/  LEA R4, P3, R3.reuse, R0, 0x1 ;  /* 0x0000000003047211 */ /* 0x042fe400078608ff */
[----:B------:R0:W-:Y:S02]  /*366a0*/  STG.E.U16 [R8.64], R15 ;  /* 0x0000000f08007986 */ /* 0x0001e4000c101506 */
[----:B------:R-:W-:Y:S02]  /*366b0*/  LEA.HI.X.SX32 R5, R3, R2, 0x1, P3 ;  /* 0x0000000203057211 */ /* 0x000fe400018f0eff */
[----:B0-----:R-:W-:-:S04]  /*366c0*/  LEA R8, P3, R6, R0, 0x1 ;  /* 0x0000000006087211 */ /* 0x001fc800078608ff */
[----:B------:R-:W-:Y:S01]  /*366d0*/  LEA.HI.X.SX32 R9, R6, R2, 0x1, P3 ;  /* 0x0000000206097211 */ /* 0x000fe200018f0eff */
[----:B------:R-:W-:Y:S04]  /*366e0*/  STG.E.U16 [R4.64], R16 ;  /* 0x0000001004007986 */ /* 0x000fe8000c101506 */
[----:B------:R0:W-:Y:S04]  /*366f0*/  STG.E.U16 [R8.64], R17 ;  /* 0x0000001108007986 */ /* 0x0001e8000c101506 */
[----:B0-----:R-:W4:Y:S01]  /*36700*/  LDL.LU R17, [R1+0x40] ;  /* 0x0000400001117983 */ /* 0x001f220000300800 */
[----:B------:R-:W-:-:S04]  /*36710*/  LEA R3, R28, R6, 0x1 ;  /* 0x000000061c037211 */ /* 0x000fc800078e08ff */
[----:B------:R-:W-:-:S04]  /*36720*/  LEA R6, P3, R3, R0, 0x1 ;  /* 0x0000000003067211 */ /* 0x000fc800078608ff */
[----:B------:R-:W-:Y:S01]  /*36730*/  LEA.HI.X.SX32 R7, R3, R2, 0x1, P3 ;  /* 0x0000000203077211 */ /* 0x000fe200018f0eff */
[--C-:B------:R-:W-:Y:S01]  /*36740*/  IMAD R4, R28, 0x2, R3.reuse ;  /* 0x000000021c047824 */ /* 0x100fe200078e0203 */
[----:B------:R-:W-:-:S03]  /*36750*/  PRMT R3, R18, 0x7632, R3 ;  /* 0x0000763212037816 */ /* 0x000fc60000000003 */
[----:B------:R0:W-:Y:S04]  /*36760*/  STG.E.U16 [R6.64], R18 ;  /* 0x0000001206007986 */ /* 0x0001e8000c101506 */
[----:B0-----:R-:W4:Y:S01]  /*36770*/  LDL.LU R18, [R1+0x44] ;  /* 0x0000440001127983 */ /* 0x001f220000300800 */
[----:B------:R-:W-:Y:S02]  /*36780*/  LEA R9, R28, R4, 0x1 ;  /* 0x000000041c097211 */ /* 0x000fe400078e08ff */
[----:B------:R-:W-:-:S03]  /*36790*/  LEA R10, P3, R4, R0, 0x1 ;  /* 0x00000000040a7211 */ /* 0x000fc600078608ff */
[----:B------:R-:W-:Y:S01]  /*367a0*/  IMAD R5, R28, 0x2, R9 ;  /* 0x000000021c057824 */ /* 0x000fe200078e0209 */
[----:B------:R-:W-:Y:S02]  /*367b0*/  LEA.HI.X.SX32 R11, R4, R2, 0x1, P3 ;  /* 0x00000002040b7211 */ /* 0x000fe400018f0eff */
[-C--:B------:R-:W-:Y:S02]  /*367c0*/  LEA R8, P4, R9, R0.reuse, 0x1 ;  /* 0x0000000009087211 */ /* 0x080fe400078808ff */
[----:B------:R-:W-:Y:S02]  /*367d0*/  LEA R6, P3, R5, R0, 0x1 ;  /* 0x0000000005067211 */ /* 0x000fe400078608ff */
[----:B------:R-:W-:Y:S02]  /*367e0*/  LEA R4, R28, R5, 0x1 ;  /* 0x000000051c047211 */ /* 0x000fe400078e08ff */
[----:B------:R-:W-:Y:S02]  /*367f0*/  PRMT R14, R15, 0x7632, R14 ;  /* 0x000076320f0e7816 */ /* 0x000fe4000000000e */
[----:B------:R-:W-:-:S02]  /*36800*/  PRMT R13, R16, 0x7632, R13 ;  /* 0x00007632100d7816 */ /* 0x000fc4000000000d */
[-C--:B------:R-:W-:Y:S02]  /*36810*/  LEA.HI.X.SX32 R9, R9, R2.reuse, 0x1, P4 ;  /* 0x0000000209097211 */ /* 0x080fe400020f0eff */
[----:B------:R-:W-:Y:S01]  /*36820*/  LEA.HI.X.SX32 R7, R5, R2, 0x1, P3 ;  /* 0x0000000205077211 */ /* 0x000fe200018f0eff */
[----:B------:R-:W-:Y:S01]  /*36830*/  IMAD R5, R28, 0x2, R4 ;  /* 0x000000021c057824 */ /* 0x000fe200078e0204 */
[----:B------:R0:W-:Y:S04]  /*36840*/  STG.E.U16 [R10.64], R14 ;  /* 0x0000000e0a007986 */ /* 0x0001e8000c101506 */
[----:B------:R1:W-:Y:S01]  /*36850*/  STG.E.U16 [R8.64], R13 ;  /* 0x0000000d08007986 */ /* 0x0003e2000c101506 */
[----:B0-----:R-:W-:Y:S02]  /*36860*/  LEA R10, P3, R4, R0, 0x1 ;  /* 0x00000000040a7211 */ /* 0x001fe400078608ff */
[----:B-1----:R-:W-:Y:S01]  /*36870*/  LEA R8, R28, R5, 0x1 ;  /* 0x000000051c087211 */ /* 0x002fe200078e08ff */
[----:B------:R0:W-:Y:S01]  /*36880*/  STG.E.U16 [R6.64], R12 ;  /* 0x0000000c06007986 */ /* 0x0001e2000c101506 */
[----:B------:R-:W-:-:S02]  /*36890*/  LEA.HI.X.SX32 R11, R4, R2, 0x1, P3 ;  /* 0x00000002040b7211 */ /* 0x000fc400018f0eff */
[C---:B------:R-:W-:Y:S01]  /*368a0*/  LEA R4, P3, R5.reuse, R0, 0x1 ;  /* 0x0000000005047211 */ /* 0x040fe200078608ff */
[----:B------:R-:W-:Y:S02]  /*368b0*/  IMAD R9, R28, 0x2, R8 ;  /* 0x000000021c097824 */ /* 0x000fe400078e0208 */
[----:B------:R1:W-:Y:S01]  /*368c0*/  STG.E.U16 [R10.64], R3 ;  /* 0x000000030a007986 */ /* 0x0003e2000c101506 */
[----:B------:R-:W-:Y:S02]  /*368d0*/  LEA.HI.X.SX32 R5, R5, R2, 0x1, P3 ;  /* 0x0000000205057211 */ /* 0x000fe400018f0eff */
[----:B0-----:R-:W-:-:S04]  /*368e0*/  LEA R6, P4, R8, R0, 0x1 ;  /* 0x0000000008067211 */ /* 0x001fc800078808ff */
[----:B------:R-:W-:Y:S02]  /*368f0*/  LEA.HI.X.SX32 R7, R8, R2, 0x1, P4 ;  /* 0x0000000208077211 */ /* 0x000fe400020f0eff */
[C---:B------:R-:W-:Y:S02]  /*36900*/  LEA R8, P3, R9.reuse, R0, 0x1 ;  /* 0x0000000009087211 */ /* 0x040fe400078608ff */
[----:B-1----:R-:W-:Y:S02]  /*36910*/  LEA R3, R28, R9, 0x1 ;  /* 0x000000091c037211 */ /* 0x002fe400078e08ff */
[----:B------:R-:W-:Y:S02]  /*36920*/  LEA.HI.X.SX32 R9, R9, R2, 0x1, P3 ;  /* 0x0000000209097211 */ /* 0x000fe400018f0eff */
[----:B--2---:R-:W-:Y:S02]  /*36930*/  PRMT R14, R22, 0x7632, R14 ;  /* 0x00007632160e7816 */ /* 0x004fe4000000000e */
[----:B---3--:R-:W-:Y:S01]  /*36940*/  PRMT R11, R24, 0x7632, R11 ;  /* 0x00007632180b7816 */ /* 0x008fe2000000000b */
[----:B----4-:R0:W-:Y:S04]  /*36950*/  STG.E.U16 [R4.64], R20 ;  /* 0x0000001404007986 */ /* 0x0101e8000c101506 */
[----:B------:R1:W-:Y:S01]  /*36960*/  STG.E.U16 [R6.64], R24 ;  /* 0x0000001806007986 */ /* 0x0003e2000c101506 */
[----:B0-----:R-:W-:Y:S01]  /*36970*/  LEA R4, P3, R3, R0, 0x1 ;  /* 0x0000000003047211 */ /* 0x001fe200078608ff */
[----:B-1----:R-:W-:-:S03]  /*36980*/  IMAD R7, R28, 0x2, R3 ;  /* 0x000000021c077824 */ /* 0x002fc600078e0203 */
[----:B------:R-:W-:Y:S01]  /*36990*/  LEA.HI.X.SX32 R5, R3, R2, 0x1, P3 ;  /* 0x0000000203057211 */ /* 0x000fe200018f0eff */
[----:B------:R-:W2:Y:S01]  /*369a0*/  LDL.LU R24, [R1+0x48] ;  /* 0x0000480001187983 */ /* 0x000ea20000300800 */
[----:B------:R-:W-:-:S04]  /*369b0*/  LEA R3, R28, R7, 0x1 ;  /* 0x000000071c037211 */ /* 0x000fc800078e08ff */
[-C--:B------:R-:W-:Y:S02]  /*369c0*/  LEA R6, P4, R3, R0.reuse, 0x1 ;  /* 0x0000000003067211 */ /* 0x080fe400078808ff */
[----:B------:R-:W-:Y:S01]  /*369d0*/  PRMT R10, R20, 0x7632, R10 ;  /* 0x00007632140a7816 */ /* 0x000fe2000000000a */
[----:B------:R0:W-:Y:S04]  /*369e0*/  STG.E.U16 [R8.64], R17 ;  /* 0x0000001108007986 */ /* 0x0001e8000c101506 */
[----:B------:R1:W-:Y:S01]  /*369f0*/  STG.E.U16 [R4.64], R22 ;  /* 0x0000001604007986 */ /* 0x0003e2000c101506 */
[----:B0-----:R-:W-:Y:S01]  /*36a00*/  LEA R8, P3, R7, R0, 0x1 ;  /* 0x0000000007087211 */ /* 0x001fe200078608ff */
[----:B-1----:R-:W-:-:S03]  /*36a10*/  IMAD R4, R28, 0x2, R3 ;  /* 0x000000021c047824 */ /* 0x002fc600078e0203 */
[----:B------:R-:W-:Y:S01]  /*36a20*/  LEA.HI.X.SX32 R9, R7, R2, 0x1, P3 ;  /* 0x0000000207097211 */ /* 0x000fe200018f0eff */
[----:B------:R-:W3:Y:S01]  /*36a30*/  LDL.LU R22, [R1+0xbe0] ;  /* 0x000be00001167983 */ /* 0x000ee20000300800 */
[----:B------:R-:W-:Y:S02]  /*36a40*/  LEA R5, R28, R4, 0x1 ;  /* 0x000000041c057211 */ /* 0x000fe400078e08ff */
[----:B------:R-:W-:-:S03]  /*36a50*/  LEA.HI.X.SX32 R7, R3, R2, 0x1, P4 ;  /* 0x0000000203077211 */ /* 0x000fc600020f0eff */
[----:B------:R-:W-:Y:S01]  /*36a60*/  IMAD R3, R28, 0x2, R5 ;  /* 0x000000021c037824 */ /* 0x000fe200078e0205 */
[----:B------:R0:W-:Y:S04]  /*36a70*/  STG.E.U16 [R8.64], R10 ;  /* 0x0000000a08007986 */ /* 0x0001e8000c101506 */
[----:B------:R1:W-:Y:S01]  /*36a80*/  STG.E.U16 [R6.64], R11 ;  /* 0x0000000b06007986 */ /* 0x0003e2000c101506 */
[----:B0-----:R-:W-:Y:S02]  /*36a90*/  LEA R10, P3, R4, R0, 0x1 ;  /* 0x00000000040a7211 */ /* 0x001fe400078608ff */
[----:B-1----:R-:W-:Y:S02]  /*36aa0*/  LEA R6, R28, R3, 0x1 ;  /* 0x000000031c067211 */ /* 0x002fe400078e08ff */
[----:B------:R-:W-:-:S02]  /*36ab0*/  LEA.HI.X.SX32 R11, R4, R2, 0x1, P3 ;  /* 0x00000002040b7211 */ /* 0x000fc400018f0eff */
[----:B------:R-:W-:Y:S01]  /*36ac0*/  LEA R8, P4, R5, R0, 0x1 ;  /* 0x0000000005087211 */ /* 0x000fe200078808ff */
[C---:B------:R-:W-:Y:S01]  /*36ad0*/  IMAD R4, R28.reuse, 0x2, R6 ;  /* 0x000000021c047824 */ /* 0x040fe200078e0206 */
[----:B------:R-:W-:Y:S02]  /*36ae0*/  PRMT R7, R17, 0x7632, R7 ;  /* 0x0000763211077816 */ /* 0x000fe40000000007 */
[----:B------:R-:W-:Y:S02]  /*36af0*/  LEA.HI.X.SX32 R9, R5, R2, 0x1, P4 ;  /* 0x0000000205097211 */ /* 0x000fe400020f0eff */
[C---:B------:R-:W-:Y:S02]  /*36b00*/  LEA R12, P3, R3.reuse, R0, 0x1 ;  /* 0x00000000030c7211 */ /* 0x040fe400078608ff */
[----:B------:R-:W-:Y:S01]  /*36b10*/  LEA R5, R28, R4, 0x1 ;  /* 0x000000041c057211 */ /* 0x000fe200078e08ff */
[----:B------:R0:W-:Y:S01]  /*36b20*/  STG.E.U16 [R10.64], R7 ;  /* 0x000000070a007986 */ /* 0x0001e2000c101506 */
[----:B------:R-:W-:-:S03]  /*36b30*/  LEA.HI.X.SX32 R13, R3, R2, 0x1, P3 ;  /* 0x00000002030d7211 */ /* 0x000fc600018f0eff */
[----:B------:R-:W-:Y:S04]  /*36b40*/  STG.E.U16 [R8.64], R14 ;  /* 0x0000000e08007986 */ /* 0x000fe8000c101506 */
[----:B------:R1:W-:Y:S01]  /*36b50*/  STG.E.U16 [R12.64], R21 ;  /* 0x000000150c007986 */ /* 0x0003e2000c101506 */
[----:B0-----:R-:W-:Y:S01]  /*36b60*/  IMAD R7, R28, 0x2, R5 ;  /* 0x000000021c077824 */ /* 0x001fe200078e0205 */
[----:B------:R-:W-:-:S04]  /*36b70*/  LEA R10, P3, R6, R0, 0x1 ;  /* 0x00000000060a7211 */ /* 0x000fc800078608ff */
[----:B------:R-:W-:Y:S02]  /*36b80*/  LEA.HI.X.SX32 R11, R6, R2, 0x1, P3 ;  /* 0x00000002060b7211 */ /* 0x000fe400018f0eff */
[----:B------:R-:W-:Y:S02]  /*36b90*/  LEA R3, R28, R7, 0x1 ;  /* 0x000000071c037211 */ /* 0x000fe400078e08ff */
[CC--:B-1----:R-:W-:Y:S01]  /*36ba0*/  LEA R12, P3, R5.reuse, R0.reuse, 0x1 ;  /* 0x00000000050c7211 */ /* 0x0c2fe200078608ff */
[----:B------:R0:W-:Y:S01]  /*36bb0*/  STG.E.U16 [R10.64], R25 ;  /* 0x000000190a007986 */ /* 0x0001e2000c101506 */
[----:B------:R-:W-:Y:S01]  /*36bc0*/  LEA R8, P4, R4, R0, 0x1 ;  /* 0x0000000004087211 */ /* 0x000fe200078808ff */
[----:B------:R-:W-:Y:S01]  /*36bd0*/  IMAD R6, R28, 0x2, R3 ;  /* 0x000000021c067824 */ /* 0x000fe200078e0203 */
[-C--:B------:R-:W-:Y:S02]  /*36be0*/  LEA.HI.X.SX32 R13, R5, R2.reuse, 0x1, P3 ;  /* 0x00000002050d7211 */ /* 0x080fe400018f0eff */
[----:B------:R-:W-:-:S02]  /*36bf0*/  LEA.HI.X.SX32 R9, R4, R2, 0x1, P4 ;  /* 0x0000000204097211 */ /* 0x000fc400020f0eff */
[----:B0-----:R-:W-:-:S04]  /*36c00*/  LEA R10, P3, R7, R0, 0x1 ;  /* 0x00000000070a7211 */ /* 0x001fc800078608ff */
[----:B------:R-:W-:Y:S02]  /*36c10*/  LEA.HI.X.SX32 R11, R7, R2, 0x1, P3 ;  /* 0x00000002070b7211 */ /* 0x000fe400018f0eff */
[----:B------:R-:W-:Y:S01]  /*36c20*/  LEA R16, P3, R6, R0, 0x1 ;  /* 0x0000000006107211 */ /* 0x000fe200078608ff */
[----:B------:R-:W-:Y:S01]  /*36c30*/  STG.E.U16 [R8.64], R18 ;  /* 0x0000001208007986 */ /* 0x000fe2000c101506 */
[----:B------:R-:W-:Y:S02]  /*36c40*/  LEA R4, R28, R6, 0x1 ;  /* 0x000000061c047211 */ /* 0x000fe400078e08ff */
[----:B------:R-:W-:Y:S01]  /*36c50*/  LEA.HI.X.SX32 R17, R6, R2, 0x1, P3 ;  /* 0x0000000206117211 */ /* 0x000fe200018f0eff */
[----:B------:R0:W-:Y:S01]  /*36c60*/  STG.E.U16 [R12.64], R23 ;  /* 0x000000170c007986 */ /* 0x0001e2000c101506 */
[----:B------:R-:W-:-:S03]  /*36c70*/  PRMT R6, R23, 0x7632, R6 ;  /* 0x0000763217067816 */ /* 0x000fc60000000006 */
[----:B0-----:R-:W4:Y:S01]  /*36c80*/  LDL.LU R23, [R1+0xbdc] ;  /* 0x000bdc0001177983 */ /* 0x001f220000300800 */
[----:B------:R-:W-:Y:S02]  /*36c90*/  LEA R12, P4, R3, R0, 0x1 ;  /* 0x00000000030c7211 */ /* 0x000fe400078808ff */
[----:B------:R-:W-:Y:S02]  /*36ca0*/  PRMT R9, R21, 0x7632, R9 ;  /* 0x0000763215097816 */ /* 0x000fe40000000009 */
[----:B------:R-:W-:Y:S02]  /*36cb0*/  LEA.HI.X.SX32 R13, R3, R2, 0x1, P4 ;  /* 0x00000002030d7211 */ /* 0x000fe400020f0eff */
[----:B------:R-:W-:Y:S01]  /*36cc0*/  PRMT R14, R25, 0x7632, R14 ;  /* 0x00007632190e7816 */ /* 0x000fe2000000000e */
[C---:B------:R-:W-:Y:S01]  /*36cd0*/  IMAD R5, R28.reuse, 0x2, R4 ;  /* 0x000000021c057824 */ /* 0x040fe200078e0204 */
[----:B------:R0:W-:Y:S04]  /*36ce0*/  STG.E.U16 [R10.64], R9 ;  /* 0x000000090a007986 */ /* 0x0001e8000c101506 */
[----:B------:R1:W-:Y:S01]  /*36cf0*/  STG.E.U16 [R12.64], R14 ;  /* 0x0000000e0c007986 */ /* 0x0003e2000c101506 */
[----:B------:R-:W-:-:S05]  /*36d00*/  LEA R8, R28, R5, 0x1 ;  /* 0x000000051c087211 */ /* 0x000fca00078e08ff */
[----:B------:R-:W-:Y:S01]  /*36d10*/  IMAD R7, R28, 0x2, R8 ;  /* 0x000000021c077824 */ /* 0x000fe200078e0208 */
[----:B0-----:R-:W-:Y:S02]  /*36d20*/  PRMT R9, R18, 0x7632, R9 ;  /* 0x0000763212097816 */ /* 0x001fe40000000009 */
[----:B-1----:R-:W-:-:S04]  /*36d30*/  LEA R12, P4, R4, R0, 0x1 ;  /* 0x00000000040c7211 */ /* 0x002fc800078808ff */
[----:B------:R-:W-:Y:S02]  /*36d40*/  LEA.HI.X.SX32 R13, R4, R2, 0x1, P4 ;  /* 0x00000002040d7211 */ /* 0x000fe400020f0eff */
[C---:B------:R-:W-:Y:S01]  /*36d50*/  LEA R4, P3, R5.reuse, R0, 0x1 ;  /* 0x0000000005047211 */ /* 0x040fe200078608ff */
[----:B------:R-:W-:Y:S01]  /*36d60*/  STG.E.U16 [R16.64], R9 ;  /* 0x0000000910007986 */ /* 0x000fe2000c101506 */
[----:B------:R-:W-:Y:S02]  /*36d70*/  LEA R3, R28, R7, 0x1 ;  /* 0x000000071c037211 */ /* 0x000fe400078e08ff */
[----:B------:R-:W-:Y:S01]  /*36d80*/  LEA.HI.X.SX32 R5, R5, R2, 0x1, P3 ;  /* 0x0000000205057211 */ /* 0x000fe200018f0eff */
[----:B------:R0:W-:Y:S01]  /*36d90*/  STG.E.U16 [R12.64], R6 ;  /* 0x000000060c007986 */ /* 0x0001e2000c101506 */
[----:B------:R-:W-:Y:S01]  /*36da0*/  LEA R20, P3, R8, R0, 0x1 ;  /* 0x0000000008147211 */ /* 0x000fe200078608ff */
[----:B------:R-:W-:-:S03]  /*36db0*/  IMAD R10, R28, 0x2, R3 ;  /* 0x000000021c0a7824 */ /* 0x000fc600078e0203 */
[----:B------:R-:W-:Y:S02]  /*36dc0*/  LEA.HI.X.SX32 R21, R8, R2, 0x1, P3 ;  /* 0x0000000208157211 */ /* 0x000fe400018f0eff */
[-C--:B------:R-:W-:Y:S02]  /*36dd0*/  LEA R8, P3, R3, R0.reuse, 0x1 ;  /* 0x0000000003087211 */ /* 0x080fe400078608ff */
[----:B0-----:R-:W-:-:S04]  /*36de0*/  LEA R6, P4, R7, R0, 0x1 ;  /* 0x0000000007067211 */ /* 0x001fc800078808ff */
[-C--:B------:R-:W-:Y:S02]  /*36df0*/  LEA.HI.X.SX32 R7, R7, R2.reuse, 0x1, P4 ;  /* 0x0000000207077211 */ /* 0x080fe400020f0eff */
[----:B------:R-:W-:Y:S02]  /*36e00*/  LEA.HI.X.SX32 R9, R3, R2, 0x1, P3 ;  /* 0x0000000203097211 */ /* 0x000fe400018f0eff */
[----:B------:R-:W-:-:S05]  /*36e10*/  LEA R11, R28, R10, 0x1 ;  /* 0x0000000a1c0b7211 */ /* 0x000fca00078e08ff */
[----:B------:R-:W-:Y:S01]  /*36e20*/  IMAD R15, R28, 0x2, R11 ;  /* 0x000000021c0f7824 */ /* 0x000fe200078e020b */
[----:B------:R-:W-:-:S04]  /*36e30*/  PRMT R17, R26, 0x7632, R17 ;  /* 0x000076321a117816 */ /* 0x000fc80000000011 */
[----:B------:R-:W-:-:S05]  /*36e40*/  LEA R18, R28, R15, 0x1 ;  /* 0x0000000f1c127211 */ /* 0x000fca00078e08ff */
[----:B------:R-:W-:-:S05]  /*36e50*/  IMAD R16, R28, 0x2, R18 ;  /* 0x000000021c107824 */ /* 0x000fca00078e0212 */
[----:B------:R-:W-:-:S05]  /*36e60*/  LEA R14, R28, R16, 0x1 ;  /* 0x000000101c0e7211 */ /* 0x000fca00078e08ff */
[----:B------:R-:W-:Y:S01]  /*36e70*/  IMAD R12, R28, 0x2, R14 ;  /* 0x000000021c0c7824 */ /* 0x000fe200078e020e */
[----:B--2---:R-:W-:Y:S01]  /*36e80*/  PRMT R19, R24, 0x7632, R19 ;  /* 0x0000763218137816 */ /* 0x004fe20000000013 */
[----:B---3--:R0:W-:Y:S04]  /*36e90*/  STG.E.U16 [R4.64], R22 ;  /* 0x0000001604007986 */ /* 0x0081e8000c101506 */
[----:B------:R1:W-:Y:S04]  /*36ea0*/  STG.E.U16 [R20.64], R26 ;  /* 0x0000001a14007986 */ /* 0x0003e8000c101506 */
[----:B------:R2:W-:Y:S01]  /*36eb0*/  STG.E.U16 [R6.64], R24 ;  /* 0x0000001806007986 */ /* 0x0005e2000c101506 */
[----:B------:R-:W-:-:S03]  /*36ec0*/  PRMT R13, R22, 0x7632, R13 ;  /* 0x00007632160d7816 */ /* 0x000fc6000000000d */
[----:B------:R-:W-:Y:S01]  /*36ed0*/  STG.E.U16 [R8.64], R29 ;  /* 0x0000001d08007986 */ /* 0x000fe2000c101506 */
[----:B0-----:R-:W-:-:S03]  /*36ee0*/  LEA R5, R28, R12, 0x1 ;  /* 0x0000000c1c057211 */ /* 0x001fc600078e08ff */
[----:B-1----:R-:W3:Y:S01]  /*36ef0*/  LDL.LU R21, [R1+0x4c] ;  /* 0x00004c0001157983 */ /* 0x002ee20000300800 */
[----:B--2---:R-:W-:-:S04]  /*36f00*/  LEA R6, P3, R10, R0, 0x1 ;  /* 0x000000000a067211 */ /* 0x004fc800078608ff */
[----:B------:R-:W-:Y:S02]  /*36f10*/  LEA.HI.X.SX32 R7, R10, R2, 0x1, P3 ;  /* 0x000000020a077211 */ /* 0x000fe400018f0eff */
[----:B------:R-:W-:-:S03]  /*36f20*/  LEA R10, P3, R11, R0, 0x1 ;  /* 0x000000000b0a7211 */ /* 0x000fc600078608ff */
[----:B------:R0:W-:Y:S01]  /*36f30*/  STG.E.U16 [R6.64], R13 ;  /* 0x0000000d06007986 */ /* 0x0001e2000c101506 */
[----:B------:R-:W-:-:S05]  /*36f40*/  LEA.HI.X.SX32 R11, R11, R2, 0x1, P3 ;  /* 0x000000020b0b7211 */ /* 0x000fca00018f0eff */
[----:B------:R1:W-:Y:S01]  /*36f50*/  STG.E.U16 [R10.64], R17 ;  /* 0x000000110a007986 */ /* 0x0003e2000c101506 */
[----:B0-----:R-:W-:-:S04]  /*36f60*/  LEA R6, P3, R15, R0, 0x1 ;  /* 0x000000000f067211 */ /* 0x001fc800078608ff */
[----:B------:R-:W-:Y:S02]  /*36f70*/  LEA.HI.X.SX32 R7, R15, R2, 0x1, P3 ;  /* 0x000000020f077211 */ /* 0x000fe400018f0eff */
[----:B-1----:R-:W-:-:S04]  /*36f80*/  LEA R10, P3, R18, R0, 0x1 ;  /* 0x00000000120a7211 */ /* 0x002fc800078608ff */
[----:B------:R-:W-:Y:S02]  /*36f90*/  LEA.HI.X.SX32 R11, R18, R2, 0x1, P3 ;  /* 0x00000002120b7211 */ /* 0x000fe400018f0eff */
[----:B------:R-:W-:Y:S01]  /*36fa0*/  LEA R18, P3, R16, R0, 0x1 ;  /* 0x0000000010127211 */ /* 0x000fe200078608ff */
[----:B------:R0:W-:Y:S01]  /*36fb0*/  STG.E.U16 [R6.64], R19 ;  /* 0x0000001306007986 */ /* 0x0001e2000c101506 */
[----:B------:R-:W-:-:S03]  /*36fc0*/  PRMT R20, R29, 0x7632, R20 ;  /* 0x000076321d147816 */ /* 0x000fc60000000014 */
[----:B------:R-:W2:Y:S01]  /*36fd0*/  LDL.LU R29, [R1+0xbd8] ;  /* 0x000bd800011d7983 */ /* 0x000ea20000300800 */
[----:B0-----:R-:W-:Y:S02]  /*36fe0*/  LEA.HI.X.SX32 R19, R16, R2, 0x1, P3 ;  /* 0x0000000210137211 */ /* 0x001fe400018f0eff */
[C---:B------:R-:W-:Y:S01]  /*36ff0*/  LEA R6, P3, R14.reuse, R0, 0x1 ;  /* 0x000000000e067211 */ /* 0x040fe200078608ff */
[----:B------:R0:W-:Y:S03]  /*37000*/  STG.E.U16 [R10.64], R20 ;  /* 0x000000140a007986 */ /* 0x0001e6000c101506 */
[----:B------:R-:W-:Y:S02]  /*37010*/  LEA.HI.X.SX32 R7, R14, R2, 0x1, P3 ;  /* 0x000000020e077211 */ /* 0x000fe400018f0eff */
[----:B0-----:R-:W-:-:S04]  /*37020*/  LEA R10, P3, R12, R0, 0x1 ;  /* 0x000000000c0a7211 */ /* 0x001fc800078608ff */
[----:B------:R-:W-:Y:S01]  /*37030*/  LEA.HI.X.SX32 R11, R12, R2, 0x1, P3 ;  /* 0x000000020c0b7211 */ /* 0x000fe200018f0eff */
[----:B------:R-:W-:Y:S01]  /*37040*/  IMAD R3, R28, 0x2, R5 ;  /* 0x000000021c037824 */ /* 0x000fe200078e0205 */
[----:B----4-:R0:W-:Y:S02]  /*37050*/  STG.E.U16 [R18.64], R23 ;  /* 0x0000001712007986 */ /* 0x0101e4000c101506 */
[----:B0-----:R-:W-:-:S04]  /*37060*/  LEA R18, P3, R5, R0, 0x1 ;  /* 0x0000000005127211 */ /* 0x001fc800078608ff */
[----:B------:R-:W-:Y:S02]  /*37070*/  LEA.HI.X.SX32 R19, R5, R2, 0x1, P3 ;  /* 0x0000000205137211 */ /* 0x000fe400018f0eff */
[----:B------:R-:W4:Y:S01]  /*37080*/  LDL.LU R5, [R1+0x5c] ;  /* 0x00005c0001057983 */ /* 0x000f220000300800 */
[----:B------:R-:W-:-:S03]  /*37090*/  LEA R4, R28, R3, 0x1 ;  /* 0x000000031c047211 */ /* 0x000fc600078e08ff */
[----:B------:R-:W-:Y:S01]  /*370a0*/  STG.E.U16 [R6.64], R27 ;  /* 0x0000001b06007986 */ /* 0x000fe2000c101506 */
[-C--:B------:R-:W-:Y:S02]  /*370b0*/  LEA R20, P3, R4, R0.reuse, 0x1 ;  /* 0x0000000004147211 */ /* 0x080fe400078608ff */
[----:B------:R-:W-:Y:S01]  /*370c0*/  PRMT R16, R23, 0x7632, R16 ;  /* 0x0000763217107816 */ /* 0x000fe20000000010 */
[----:B---3--:R0:W-:Y:S02]  /*370d0*/  STG.E.U16 [R10.64], R21 ;  /* 0x000000150a007986 */ /* 0x0081e4000c101506 */
[----:B0-----:R-:W-:-:S04]  /*370e0*/  LEA R10, P4, R3, R0, 0x1 ;  /* 0x00000000030a7211 */ /* 0x001fc800078808ff */
[-C--:B------:R-:W-:Y:S02]  /*370f0*/  LEA.HI.X.SX32 R11, R3, R2.reuse, 0x1, P4 ;  /* 0x00000002030b7211 */ /* 0x080fe400020f0eff */
[----:B--2---:R-:W-:Y:S02]  /*37100*/  PRMT R29, R27, 0x7632, R29 ;  /* 0x000076321b1d7816 */ /* 0x004fe4000000001d */
[----:B------:R-:W-:Y:S02]  /*37110*/  PRMT R27, R21, 0x7632, R27 ;  /* 0x00007632151b7816 */ /* 0x000fe4000000001b */
[----:B------:R-:W-:Y:S01]  /*37120*/  LEA.HI.X.SX32 R21, R4, R2, 0x1, P3 ;  /* 0x0000000204157211 */ /* 0x000fe200018f0eff */
[----:B----4-:R-:W-:Y:S04]  /*37130*/  STG.E.U16 [R18.64], R5 ;  /* 0x0000000512007986 */ /* 0x010fe8000c101506 */
[----:B------:R-:W-:Y:S04]  /*37140*/  STG.E.U16 [R10.64], R16 ;  /* 0x000000100a007986 */ /* 0x000fe8000c101506 */
[----:B------:R0:W-:Y:S04]  /*37150*/  STG.E.U16 [R20.64], R29 ;  /* 0x0000001d14007986 */ /* 0x0001e8000c101506 */
[----:B0-----:R-:W2:Y:S01]  /*37160*/  LDL R20, [R1+0x1c0] ;  /* 0x0001c00001147983 */ /* 0x001ea20000100800 */
[----:B------:R-:W-:-:S02]  /*37170*/  IMAD R8, R28, 0x2, R4 ;  /* 0x000000021c087824 */ /* 0x000fc400078e0204 */
[----:B------:R-:W-:Y:S01]  /*37180*/  IMAD.MOV.U32 R12, RZ, RZ, c[0x0][0x1c8] ;  /* 0x00007200ff0c7624 */ /* 0x000fe200078e00ff */
[----:B------:R-:W-:Y:S01]  /*37190*/  PRMT R14, R5, 0x7632, R14 ;  /* 0x00007632050e7816 */ /* 0x000fe2000000000e */
[----:B------:R-:W3:Y:S01]  /*371a0*/  LDL R21, [R1+0x1b0] ;  /* 0x0001b00001157983 */ /* 0x000ee20000100800 */
[----:B------:R-:W-:-:S05]  /*371b0*/  LEA R9, R28, R8, 0x1 ;  /* 0x000000081c097211 */ /* 0x000fca00078e08ff */
[----:B------:R-:W-:-:S05]  /*371c0*/  IMAD R13, R28, 0x2, R9 ;  /* 0x000000021c0d7824 */ /* 0x000fca00078e0209 */
[----:B------:R-:W-:-:S05]  /*371d0*/  LEA R17, R28, R13, 0x1 ;  /* 0x0000000d1c117211 */ /* 0x000fca00078e08ff */
[----:B------:R-:W-:-:S05]  /*371e0*/  IMAD R15, R28, 0x2, R17 ;  /* 0x000000021c0f7824 */ /* 0x000fca00078e0211 */
[----:B------:R-:W-:-:S05]  /*371f0*/  LEA R24, R28, R15, 0x1 ;  /* 0x0000000f1c187211 */ /* 0x000fca00078e08ff */
[----:B------:R-:W-:-:S05]  /*37200*/  IMAD R26, R28, 0x2, R24 ;  /* 0x000000021c1a7824 */ /* 0x000fca00078e0218 */
[----:B------:R-:W-:-:S05]  /*37210*/  LEA R25, R28, R26, 0x1 ;  /* 0x0000001a1c197211 */ /* 0x000fca00078e08ff */
[----:B------:R-:W-:-:S05]  /*37220*/  IMAD R22, R28, 0x2, R25 ;  /* 0x000000021c167824 */ /* 0x000fca00078e0219 */
[----:B------:R-:W-:-:S04]  /*37230*/  LEA R28, R28, R22, 0x1 ;  /* 0x000000161c1c7211 */ /* 0x000fc800078e08ff */
[----:B------:R-:W-:-:S05]  /*37240*/  LEA R23, R12, R28, 0x1 ;  /* 0x0000001c0c177211 */ /* 0x000fca00078e08ff */
[----:B------:R-:W-:-:S05]  /*37250*/  IMAD R7, R12, 0x2, R23 ;  /* 0x000000020c077824 */ /* 0x000fca00078e0217 */
[----:B------:R-:W-:-:S05]  /*37260*/  LEA R6, R12, R7, 0x1 ;  /* 0x000000070c067211 */ /* 0x000fca00078e08ff */
[----:B------:R-:W-:-:S05]  /*37270*/  IMAD R3, R12, 0x2, R6 ;  /* 0x000000020c037824 */ /* 0x000fca00078e0206 */
[----:B------:R-:W-:Y:S02]  /*37280*/  LEA R5, R12, R3, 0x1 ;  /* 0x000000030c057211 */ /* 0x000fe400078e08ff */
[----:B------:R-:W-:-:S03]  /*37290*/  LEA R10, P3, R8, R0, 0x1 ;  /* 0x00000000080a7211 */ /* 0x000fc600078608ff */
[----:B------:R-:W-:Y:S01]  /*372a0*/  IMAD R4, R12, 0x2, R5 ;  /* 0x000000020c047824 */ /* 0x000fe200078e0205 */
[----:B------:R-:W-:Y:S02]  /*372b0*/  LEA.HI.X.SX32 R11, R8, R2, 0x1, P3 ;  /* 0x00000002080b7211 */ /* 0x000fe400018f0eff */
[----:B------:R-:W-:Y:S02]  /*372c0*/  LEA R18, P4, R9, R0, 0x1 ;  /* 0x0000000009127211 */ /* 0x000fe400078808ff */
[----:B------:R-:W-:Y:S02]  /*372d0*/  LEA R8, R12, R4, 0x1 ;  /* 0x000000040c087211 */ /* 0x000fe400078e08ff */
[----:B------:R-:W-:Y:S02]  /*372e0*/  LEA R12, P3, R13, R0, 0x1 ;  /* 0x000000000d0c7211 */ /* 0x000fe400078608ff */
[-C--:B------:R-:W-:Y:S02]  /*372f0*/  LEA.HI.X.SX32 R19, R9, R2.reuse, 0x1, P4 ;  /* 0x0000000209137211 */ /* 0x080fe400020f0eff */
[----:B------:R-:W-:-:S02]  /*37300*/  LEA.HI.X.SX32 R13, R13, R2, 0x1, P3 ;  /* 0x000000020d0d7211 */ /* 0x000fc400018f0eff */
[C---:B------:R-:W-:Y:S01]  /*37310*/  LEA R16, P3, R17.reuse, R0, 0x1 ;  /* 0x0000000011107211 */ /* 0x040fe200078608ff */
[----:B------:R0:W-:Y:S04]  /*37320*/  STL.64 [R1+0xbd0], R4 ;  /* 0x000bd00401007387 */ /* 0x0001e80000100a00 */
[----:B------:R1:W-:Y:S01]  /*37330*/  STG.E.U16 [R10.64], R27 ;  /* 0x0000001b0a007986 */ /* 0x0003e2000c101506 */
[----:B------:R-:W-:-:S03]  /*37340*/  LEA.HI.X.SX32 R17, R17, R2, 0x1, P3 ;  /* 0x0000000211117211 */ /* 0x000fc600018f0eff */
[----:B------:R-:W-:Y:S04]  /*37350*/  STG.E.U16 [R18.64], R14 ;  /* 0x0000000e12007986 */ /* 0x000fe8000c101506 */
[----:B0-----:R-:W4:Y:S04]  /*37360*/  LDL R5, [R1+0x1c4] ;  /* 0x0001c40001057983 */ /* 0x001f280000100800 */
[----:B-1----:R-:W4:Y:S04]  /*37370*/  LDL.LU R27, [R1+0x1a0] ;  /* 0x0001a000011b7983 */ /* 0x002f280000300800 */
[----:B--2---:R0:W-:Y:S02]  /*37380*/  STG.E.U16 [R12.64], R20 ;  /* 0x000000140c007986 */ /* 0x0041e4000c101506 */
[----:B0-----:R-:W-:-:S04]  /*37390*/  LEA R12, P3, R24, R0, 0x1 ;  /* 0x00000000180c7211 */ /* 0x001fc800078608ff */
[----:B------:R-:W-:Y:S02]  /*373a0*/  LEA.HI.X.SX32 R13, R24, R2, 0x1, P3 ;  /* 0x00000002180d7211 */ /* 0x000fe400018f0eff */
[----:B------:R-:W2:Y:S01]  /*373b0*/  LDL R24, [R1+0x190] ;  /* 0x0001900001187983 */ /* 0x000ea20000100800 */
[----:B------:R-:W-:-:S04]  /*373c0*/  LEA R14, P4, R15, R0, 0x1 ;  /* 0x000000000f0e7211 */ /* 0x000fc800078808ff */
[----:B------:R-:W-:Y:S01]  /*373d0*/  LEA.HI.X.SX32 R15, R15, R2, 0x1, P4 ;  /* 0x000000020f0f7211 */ /* 0x000fe200020f0eff */
[----:B---3--:R-:W-:Y:S04]  /*373e0*/  STG.E.U16 [R16.64], R21 ;  /* 0x0000001510007986 */ /* 0x008fe8000c101506 */
[----:B----4-:R0:W-:Y:S02]  /*373f0*/  STG.E.U16 [R14.64], R27 ;  /* 0x0000001b0e007986 */ /* 0x0101e4000c101506 */
[----:B0-----:R-:W-:-:S04]  /*37400*/  LEA R14, P3, R26, R0, 0x1 ;  /* 0x000000001a0e7211 */ /* 0x001fc800078608ff */
[----:B------:R-:W-:Y:S02]  /*37410*/  LEA.HI.X.SX32 R15, R26, R2, 0x1, P3 ;  /* 0x000000021a0f7211 */ /* 0x000fe400018f0eff */
[----:B------:R-:W3:Y:S04]  /*37420*/  LDL.LU R26, [R1+0x1b0] ;  /* 0x0001b000011a7983 */ /* 0x000ee80000300800 */
[----:B--2---:R0:W-:Y:S04]  /*37430*/  STG.E.U16 [R12.64], R24 ;  /* 0x000000180c007986 */ /* 0x0041e8000c101506 */
[----:B0-----:R-:W2:Y:S01]  /*37440*/  LDL.LU R13, [R1+0x1c0] ;  /* 0x0001c000010d7983 */ /* 0x001ea20000300800 */
[----:B------:R-:W-:-:S05]  /*37450*/  IMAD.MOV.U32 R4, RZ, RZ, c[0x0][0x1c8] ;  /* 0x00007200ff047624 */ /* 0x000fca00078e00ff */
[----:B------:R-:W-:-:S05]  /*37460*/  LEA R9, R4, R8, 0x1 ;  /* 0x0000000804097211 */ /* 0x000fca00078e08ff */
[----:B------:R-:W-:-:S05]  /*37470*/  IMAD R10, R4, 0x2, R9 ;  /* 0x00000002040a7824 */ /* 0x000fca00078e0209 */
[----:B------:R-:W-:-:S05]  /*37480*/  LEA R11, R4, R10, 0x1 ;  /* 0x0000000a040b7211 */ /* 0x000fca00078e08ff */
[----:B------:R-:W-:-:S05]  /*37490*/  IMAD R18, R4, 0x2, R11 ;  /* 0x0000000204127824 */ /* 0x000fca00078e020b */
[----:B------:R-:W-:-:S05]  /*374a0*/  LEA R19, R4, R18, 0x1 ;  /* 0x0000001204137211 */ /* 0x000fca00078e08ff */
[----:B------:R-:W-:-:S05]  /*374b0*/  IMAD R20, R4, 0x2, R19 ;  /* 0x0000000204147824 */ /* 0x000fca00078e0213 */
[----:B------:R-:W-:Y:S02]  /*374c0*/  LEA R21, R4, R20, 0x1 ;  /* 0x0000001404157211 */ /* 0x000fe400078e08ff */
[----:B------:R-:W-:-:S03]  /*374d0*/  LEA R12, P3, R25, R0, 0x1 ;  /* 0x00000000190c7211 */ /* 0x000fc600078608ff */
[----:B------:R-:W-:Y:S01]  /*374e0*/  IMAD R24, R4, 0x2, R21 ;  /* 0x0000000204187824 */ /* 0x000fe200078e0215 */
[----:B---3--:R-:W-:Y:S02]  /*374f0*/  PRMT R16, R26, 0x7632, R16 ;  /* 0x000076321a107816 */ /* 0x008fe40000000010 */
[----:B--2---:R-:W-:Y:S02]  /*37500*/  PRMT R17, R13, 0x7632, R17 ;  /* 0x000076320d117816 */ /* 0x004fe40000000011 */
[----:B------:R-:W-:Y:S02]  /*37510*/  LEA.HI.X.SX32 R13, R25, R2, 0x1, P3 ;  /* 0x00000002190d7211 */ /* 0x000fe400018f0eff */
[C---:B------:R-:W-:Y:S01]  /*37520*/  LEA R25, R4.reuse, R24, 0x1 ;  /* 0x0000001804197211 */ /* 0x040fe200078e08ff */
[----:B------:R0:W-:Y:S04]  /*37530*/  STG.E.U16 [R14.64], R17 ;  /* 0x000000110e007986 */ /* 0x0001e8000c101506 */
[----:B------:R-:W-:Y:S01]  /*37540*/  IMAD R26, R4, 0x2, R25 ;  /* 0x00000002041a7824 */ /* 0x000fe200078e0219 */
[----:B------:R1:W-:Y:S01]  /*37550*/  STG.E.U16 [R12.64], R16 ;  /* 0x000000100c007986 */ /* 0x0003e2000c101506 */
[----:B0-----:R-:W-:-:S03]  /*37560*/  LEA R14, P3, R22, R0, 0x1 ;  /* 0x00000000160e7211 */ /* 0x001fc600078608ff */
[----:B------:R-:W2:Y:S01]  /*37570*/  LDL.LU R17, [R1+0x190] ;  /* 0x0001900001117983 */ /* 0x000ea20000300800 */
[----:B-1----:R-:W-:Y:S02]  /*37580*/  PRMT R12, R27, 0x7632, R12 ;  /* 0x000076321b0c7816 */ /* 0x002fe4000000000c */
[----:B------:R-:W-:Y:S02]  /*37590*/  LEA R27, R4, R26, 0x1 ;  /* 0x0000001a041b7211 */ /* 0x000fe400078e08ff */
[----:B------:R-:W-:Y:S01]  /*375a0*/  LEA.HI.X.SX32 R15, R22, R2, 0x1, P3 ;  /* 0x00000002160f7211 */ /* 0x000fe200018f0eff */
[----:B------:R-:W-:Y:S02]  /*375b0*/  STL.S16 [R1], R12 ;  /* 0x0000000c01007387 */ /* 0x000fe40000100600 */
[----:B------:R-:W-:Y:S02]  /*375c0*/  IMAD R22, R4, 0x2, R27 ;  /* 0x0000000204167824 */ /* 0x000fe400078e021b */
[----:B------:R0:W-:Y:S04]  /*375d0*/  STL.64 [R1+0xbc8], R26 ;  /* 0x000bc81a01007387 */ /* 0x0001e80000100a00 */
[----:B0-----:R-:W3:Y:S01]  /*375e0*/  LDL.LU.S16 R27, [R1] ;  /* 0x00000000011b7983 */ /* 0x001ee20000300600 */
[----:B------:R-:W-:-:S02]  /*375f0*/  LEA R12, P3, R28, R0, 0x1 ;  /* 0x000000001c0c7211 */ /* 0x000fc400078608ff */
[----:B------:R-:W-:Y:S02]  /*37600*/  LEA R16, P4, R23, R0, 0x1 ;  /* 0x0000000017107211 */ /* 0x000fe400078808ff */
[----:B------:R-:W-:Y:S02]  /*37610*/  LEA.HI.X.SX32 R13, R28, R2, 0x1, P3 ;  /* 0x000000021c0d7211 */ /* 0x000fe400018f0eff */
[C---:B------:R-:W-:Y:S02]  /*37620*/  LEA R28, R4.reuse, R22, 0x1 ;  /* 0x00000016041c7211 */ /* 0x040fe400078e08ff */
[----:B--2---:R-:W-:Y:S02]  /*37630*/  PRMT R29, R17, 0x7632, R29 ;  /* 0x00007632111d7816 */ /* 0x004fe4000000001d */
[----:B------:R-:W-:Y:S01]  /*37640*/  LEA.HI.X.SX32 R17, R23, R2, 0x1, P4 ;  /* 0x0000000217117211 */ /* 0x000fe200020f0eff */
[----:B---3--:R0:W-:Y:S04]  /*37650*/  STG.E.U16 [R14.64], R27 ;  /* 0x0000001b0e007986 */ /* 0x0081e8000c101506 */
[----:B------:R-:W-:Y:S04]  /*37660*/  STG.E.U16 [R12.64], R29 ;  /* 0x0000001d0c007986 */ /* 0x000fe8000c101506 */
[----:B------:R1:W-:Y:S01]  /*37670*/  STG.E.U16 [R16.64], R5 ;  /* 0x0000000510007986 */ /* 0x0003e2000c101506 */
[----:B0-----:R-:W-:Y:S01]  /*37680*/  IMAD R14, R4, 0x2, R28 ;  /* 0x00000002040e7824 */ /* 0x001fe200078e021c */
[----:B------:R-:W-:-:S04]  /*37690*/  LEA R4, P3, R7, R0, 0x1 ;  /* 0x0000000007047211 */ /* 0x000fc800078608ff */
[----:B-1----:R-:W-:-:S05]  /*376a0*/  LEA.HI.X.SX32 R5, R7, R2, 0x1, P3 ;  /* 0x0000000207057211 */ /* 0x002fca00018f0eff */
[----:B------:R0:W-:Y:S04]  /*376b0*/  STL.64 [R1+0x188], R4 ;  /* 0x0001880401007387 */ /* 0x0001e80000100a00 */
[----:B0-----:R-:W2:Y:S01]  /*376c0*/  LDL.LU.64 R4, [R1+0xbd0] ;  /* 0x000bd00001047983 */ /* 0x001ea20000300a00 */
[----:B------:R-:W-:Y:S02]  /*376d0*/  MOV R29, c[0x0][0x1c8] ;  /* 0x00007200001d7a02 */ /* 0x000fe40000000f00 */
[----:B------:R-:W-:-:S03]  /*376e0*/  LEA R16, P4, R6, R0, 0x1 ;  /* 0x0000000006107211 */ /* 0x000fc600078808ff */
[----:B------:R-:W-:Y:S01]  /*376f0*/  IMAD R12, R29, 0x2, R14 ;  /* 0x000000021d0c7824 */ /* 0x000fe200078e020e */
[----:B------:R-:W-:Y:S02]  /*37700*/  LEA R26, P5, R3, R0, 0x1 ;  /* 0x00000000031a7211 */ /* 0x000fe400078a08ff */
[----:B------:R-:W-:Y:S02]  /*37710*/  LEA.HI.X.SX32 R17, R6, R2, 0x1, P4 ;  /* 0x0000000206117211 */ /* 0x000fe400020f0eff */
[----:B------:R-:W-:Y:S02]  /*37720*/  LEA R13, R29, R12, 0x1 ;  /* 0x0000000c1d0d7211 */ /* 0x000fe400078e08ff */
[----:B------:R-:W-:-:S03]  /*37730*/  LEA.HI.X.SX32 R27, R3, R2, 0x1, P5 ;  /* 0x00000002031b7211 */ /* 0x000fc600028f0eff */
[----:B------:R-:W-:Y:S04]  /*37740*/  STL.64 [R1+0xbb8], R12 ;  /* 0x000bb80c01007387 */ /* 0x000fe80000100a00 */
[----:B------:R0:W-:Y:S01]  /*37750*/  STL.64 [R1+0x180], R16 ;  /* 0x0001801001007387 */ /* 0x0001e20000100a00 */
[----:B------:R-:W-:-:S03]  /*37760*/  IMAD R6, R29, 0x2, R13 ;  /* 0x000000021d067824 */ /* 0x000fc600078e020d */
[----:B------:R1:W-:Y:S01]  /*37770*/  STL.64 [R1+0x178], R26 ;  /* 0x0001781a01007387 */ /* 0x0003e20000100a00 */
[----:B0-----:R-:W-:-:S04]  /*37780*/  LEA R16, P5, R8, R0, 0x1 ;  /* 0x0000000008107211 */ /* 0x001fc800078a08ff */
[----:B------:R-:W-:Y:S02]  /*37790*/  LEA.HI.X.SX32 R17, R8, R2, 0x1, P5 ;  /* 0x0000000208117211 */ /* 0x000fe400028f0eff */
[----:B------:R-:W-:Y:S02]  /*377a0*/  LEA R3, R29, R6, 0x1 ;  /* 0x000000061d037211 */ /* 0x000fe400078e08ff */
[CC--:B--2---:R-:W-:Y:S02]  /*377b0*/  LEA R12, P3, R5.reuse, R0.reuse, 0x1 ;  /* 0x00000000050c7211 */ /* 0x0c4fe400078608ff */
[C---:B-1----:R-:W-:Y:S02]  /*377c0*/  LEA R26, P4, R4.reuse, R0, 0x1 ;  /* 0x00000000041a7211 */ /* 0x042fe400078808ff */
[-C--:B------:R-:W-:Y:S02]  /*377d0*/  LEA.HI.X.SX32 R13, R5, R2.reuse, 0x1, P3 ;  /* 0x00000002050d7211 */ /* 0x080fe400018f0eff */
[----:B------:R-:W-:-:S03]  /*377e0*/  LEA.HI.X.SX32 R27, R4, R2, 0x1, P4 ;  /* 0x00000002041b7211 */ /* 0x000fc600020f0eff */
[----:B------:R0:W-:Y:S04]  /*377f0*/  STL.64 [R1+0x168], R12 ;  /* 0x0001680c01007387 */ /* 0x0001e80000100a00 */
[----:B------:R1:W-:Y:S01]  /*37800*/  STL.64 [R1+0x160], R26 ;  /* 0x0001601a01007387 */ /* 0x0003e20000100a00 */
[----:B------:R-:W-:-:S03]  /*37810*/  IMAD R4, R29, 0x2, R3 ;  /* 0x000000021d047824 */ /* 0x000fc600078e0203 */
[----:B------:R2:W-:Y:S01]  /*37820*/  STL.64 [R1+0x158], R16 ;  /* 0x0001581001007387 */ /* 0x0005e20000100a00 */
[-C--:B0-----:R-:W-:Y:S02]  /*37830*/  LEA R12, P5, R11, R0.reuse, 0x1 ;  /* 0x000000000b0c7211 */ /* 0x081fe400078a08ff */
[CC--:B-1----:R-:W-:Y:S02]  /*37840*/  LEA R26, P3, R9.reuse, R0.reuse, 0x1 ;  /* 0x00000000091a7211 */ /* 0x0c2fe400078608ff */
[C---:B--2---:R-:W-:Y:S02]  /*37850*/  LEA R16, P4, R10.reuse, R0, 0x1 ;  /* 0x000000000a107211 */ /* 0x044fe400078808ff */
[-C--:B------:R-:W-:Y:S02]  /*37860*/  LEA.HI.X.SX32 R27, R9, R2.reuse, 0x1, P3 ;  /* 0x00000002091b7211 */ /* 0x080fe400018f0eff */
[-C--:B------:R-:W-:Y:S01]  /*37870*/  LEA.HI.X.SX32 R17, R10, R2.reuse, 0x1, P4 ;  /* 0x000000020a117211 */ /* 0x080fe200020f0eff */
[----:B------:R0:W-:Y:S01]  /*37880*/  STL [R1+0xbc0], R4 ;  /* 0x000bc00401007387 */ /* 0x0001e20000100800 */
[----:B------:R-:W-:-:S03]  /*37890*/  LEA.HI.X.SX32 R13, R11, R2, 0x1, P5 ;  /* 0x000000020b0d7211 */ /* 0x000fc600028f0eff */
[----:B------:R-:W-:Y:S04]  /*378a0*/  STL.64 [R1+0x130], R26 ;  /* 0x0001301a01007387 */ /* 0x000fe80000100a00 */
[----:B------:R1:W-:Y:S01]  /*378b0*/  STL.64 [R1+0x128], R16 ;  /* 0x0001281001007387 */ /* 0x0003e20000100a00 */
[----:B------:R-:W-:-:S03]  /*378c0*/  LEA R7, R29, R4, 0x1 ;  /* 0x000000041d077211 */ /* 0x000fc600078e08ff */
[----:B------:R2:W-:Y:S01]  /*378d0*/  STL.64 [R1+0x120], R12 ;  /* 0x0001200c01007387 */ /* 0x0005e20000100a00 */
[-C--:B0-----:R-:W-:Y:S02]  /*378e0*/  LEA R4, P5, R20, R0.reuse, 0x1 ;  /* 0x0000000014047211 */ /* 0x081fe400078a08ff */
[CC--:B-1----:R-:W-:Y:S02]  /*378f0*/  LEA R16, P3, R18.reuse, R0.reuse, 0x1 ;  /* 0x0000000012107211 */ /* 0x0c2fe400078608ff */
[----:B--2---:R-:W-:Y:S02]  /*37900*/  LEA R12, P4, R19, R0, 0x1 ;  /* 0x00000000130c7211 */ /* 0x004fe400078808ff */
[----:B------:R-:W-:Y:S02]  /*37910*/  LEA.HI.X.SX32 R17, R18, R2, 0x1, P3 ;  /* 0x0000000212117211 */ /* 0x000fe400018f0eff */
[----:B------:R-:W-:Y:S02]  /*37920*/  LEA R26, P3, R21, R0, 0x1 ;  /* 0x00000000151a7211 */ /* 0x000fe400078608ff */
[----:B------:R-:W-:-:S02]  /*37930*/  LEA.HI.X.SX32 R13, R19, R2, 0x1, P4 ;  /* 0x00000002130d7211 */ /* 0x000fc400020f0eff */
[-C--:B------:R-:W-:Y:S02]  /*37940*/  LEA.HI.X.SX32 R5, R20, R2.reuse, 0x1, P5 ;  /* 0x0000000214057211 */ /* 0x080fe400028f0eff */
[----:B------:R-:W-:Y:S01]  /*37950*/  LEA.HI.X.SX32 R27, R21, R2, 0x1, P3 ;  /* 0x00000002151b7211 */ /* 0x000fe200018f0eff */
[----:B------:R-:W-:Y:S04]  /*37960*/  STL.64 [R1+0x118], R16 ;  /* 0x0001181001007387 */ /* 0x000fe80000100a00 */
[----:B------:R-:W-:Y:S04]  /*37970*/  STL.64 [R1+0x150], R12 ;  /* 0x0001500c01007387 */ /* 0x000fe80000100a00 */
[----:B------:R-:W-:Y:S04]  /*37980*/  STL.64 [R1+0x170], R4 ;  /* 0x0001700401007387 */ /* 0x000fe80000100a00 */
[----:B------:R0:W-:Y:S04]  /*37990*/  STL.64 [R1+0x148], R26 ;  /* 0x0001481a01007387 */ /* 0x0001e80000100a00 */
[----:B0-----:R-:W2:Y:S01]  /*379a0*/  LDL.LU.64 R26, [R1+0xbc8] ;  /* 0x000bc800011a7983 */ /* 0x001ea20000300a00 */
[----:B------:R-:W-:-:S02]  /*379b0*/  LEA R4, P4, R24, R0, 0x1 ;  /* 0x0000000018047211 */ /* 0x000fc400078808ff */
[C---:B------:R-:W-:Y:S02]  /*379c0*/  LEA R12, P5, R25.reuse, R0, 0x1 ;  /* 0x00000000190c7211 */ /* 0x040fe400078a08ff */
[-C--:B------:R-:W-:Y:S02]  /*379d0*/  LEA.HI.X.SX32 R5, R24, R2.reuse, 0x1, P4 ;  /* 0x0000000218057211 */ /* 0x080fe400020f0eff */
[----:B------:R-:W-:-:S03]  /*379e0*/  LEA.HI.X.SX32 R13, R25, R2, 0x1, P5 ;  /* 0x00000002190d7211 */ /* 0x000fc600028f0eff */
[----:B------:R0:W-:Y:S04]  /*379f0*/  STL.64 [R1+0x140], R4 ;  /* 0x0001400401007387 */ /* 0x0001e80000100a00 */
[----:B0-----:R-:W3:Y:S04]  /*37a00*/  LDL.LU R4, [R1+0xbc0] ;  /* 0x000bc00001047983 */ /* 0x001ee80000300800 */
[----:B------:R2:W-:Y:S02]  /*37a10*/  STL.64 [R1+0x138], R12 ;  /* 0x0001380c01007387 */ /* 0x0005e40000100a00 */
[----:B--2---:R-:W-:-:S04]  /*37a20*/  LEA R12, P3, R26, R0, 0x1 ;  /* 0x000000001a0c7211 */ /* 0x004fc800078608ff */
[----:B------:R-:W-:-:S05]  /*37a30*/  LEA.HI.X.SX32 R13, R26, R2, 0x1, P3 ;  /* 0x000000021a0d7211 */ /* 0x000fca00018f0eff */
[----:B------:R0:W-:Y:S04]  /*37a40*/  STL.64 [R1+0x110], R12 ;  /* 0x0001100c01007387 */ /* 0x0001e80000100a00 */
[----:B0-----:R-:W2:Y:S01]  /*37a50*/  LDL.LU.64 R12, [R1+0xbb8] ;  /* 0x000bb800010c7983 */ /* 0x001ea20000300a00 */
[-C--:B------:R-:W-:Y:S01]  /*37a60*/  LEA R24, P4, R27, R0.reuse, 0x1 ;  /* 0x000000001b187211 */ /* 0x080fe200078808ff */
[----:B------:R-:W-:Y:S01]  /*37a70*/  IMAD R11, R29, 0x2, R7 ;  /* 0x000000021d0b7824 */ /* 0x000fe200078e0207 */
[----:B------:R-:W-:Y:S02]  /*37a80*/  LEA R20, P5, R22, R0, 0x1 ;  /* 0x0000000016147211 */ /* 0x000fe400078a08ff */
[----:B------:R-:W-:Y:S02]  /*37a90*/  LEA.HI.X.SX32 R25, R27, R2, 0x1, P4 ;  /* 0x000000021b197211 */ /* 0x000fe400020f0eff */
[----:B------:R-:W-:-:S02]  /*37aa0*/  LEA R9, R29, R11, 0x1 ;  /* 0x0000000b1d097211 */ /* 0x000fc400078e08ff */
[----:B------:R-:W-:Y:S01]  /*37ab0*/  LEA.HI.X.SX32 R21, R22, R2, 0x1, P5 ;  /* 0x0000000216157211 */ /* 0x000fe200028f0eff */
[----:B------:R0:W-:Y:S01]  /*37ac0*/  STL.64 [R1+0x108], R24 ;  /* 0x0001081801007387 */ /* 0x0001e20000100a00 */
[C---:B------:R-:W-:Y:S01]  /*37ad0*/  LEA R26, P3, R28.reuse, R0, 0x1 ;  /* 0x000000001c1a7211 */ /* 0x040fe200078608ff */
[C---:B------:R-:W-:Y:S02]  /*37ae0*/  IMAD R18, R29.reuse, 0x2, R9 ;  /* 0x000000021d127824 */ /* 0x040fe400078e0209 */
[----:B------:R2:W-:Y:S01]  /*37af0*/  STL.64 [R1+0x100], R20 ;  /* 0x0001001401007387 */ /* 0x0005e20000100a00 */
[----:B------:R-:W-:Y:S02]  /*37b00*/  LEA.HI.X.SX32 R27, R28, R2, 0x1, P3 ;  /* 0x000000021c1b7211 */ /* 0x000fe400018f0eff */
[----:B0-----:R-:W-:Y:S02]  /*37b10*/  LEA R24, P4, R14, R0, 0x1 ;  /* 0x000000000e187211 */ /* 0x001fe400078808ff */
[----:B------:R-:W-:-:S02]  /*37b20*/  LEA R17, R29, R18, 0x1 ;  /* 0x000000121d117211 */ /* 0x000fc400078e08ff */
[----:B------:R-:W-:Y:S01]  /*37b30*/  LEA.HI.X.SX32 R25, R14, R2, 0x1, P4 ;  /* 0x000000020e197211 */ /* 0x000fe200020f0eff */
[----:B------:R-:W-:Y:S01]  /*37b40*/  STL.64 [R1+0xf8], R26 ;  /* 0x0000f81a01007387 */ /* 0x000fe20000100a00 */
[C---:B------:R-:W-:Y:S01]  /*37b50*/  LEA R22, P4, R6.reuse, R0, 0x1 ;  /* 0x0000000006167211 */ /* 0x040fe200078808ff */
[C---:B------:R-:W-:Y:S02]  /*37b60*/  IMAD R15, R29.reuse, 0x2, R17 ;  /* 0x000000021d0f7824 */ /* 0x040fe400078e0211 */
[----:B------:R0:W-:Y:S01]  /*37b70*/  STL.64 [R1+0xf0], R24 ;  /* 0x0000f01801007387 */ /* 0x0001e20000100a00 */
[----:B------:R-:W-:Y:S02]  /*37b80*/  LEA.HI.X.SX32 R23, R6, R2, 0x1, P4 ;  /* 0x0000000206177211 */ /* 0x000fe400020f0eff */
[----:B------:R-:W-:-:S05]  /*37b90*/  LEA R16, R29, R15, 0x1 ;  /* 0x0000000f1d107211 */ /* 0x000fca00078e08ff */
[----:B------:R-:W-:-:S05]  /*37ba0*/  IMAD R19, R29, 0x2, R16 ;  /* 0x000000021d137824 */ /* 0x000fca00078e0210 */
[----:B------:R-:W-:-:S05]  /*37bb0*/  LEA R5, R29, R19, 0x1 ;  /* 0x000000131d057211 */ /* 0x000fca00078e08ff */
[----:B------:R-:W-:-:S05]  /*37bc0*/  IMAD R10, R29, 0x2, R5 ;  /* 0x000000021d0a7824 */ /* 0x000fca00078e0205 */
[----:B------:R-:W-:-:S05]  /*37bd0*/  LEA R14, R29, R10, 0x1 ;  /* 0x0000000a1d0e7211 */ /* 0x000fca00078e08ff */
[----:B------:R-:W-:-:S05]  /*37be0*/  IMAD R6, R29, 0x2, R14 ;  /* 0x000000021d067824 */ /* 0x000fca00078e020e */
[----:B------:R-:W-:Y:S02]  /*37bf0*/  LEA R8, R29, R6, 0x1 ;  /* 0x000000061d087211 */ /* 0x000fe400078e08ff */
[----:B--2---:R-:W-:-:S04]  /*37c00*/  LEA R20, P5, R12, R0, 0x1 ;  /* 0x000000000c147211 */ /* 0x004fc800078a08ff */
[----:B------:R-:W-:Y:S02]  /*37c10*/  LEA.HI.X.SX32 R21, R12, R2, 0x1, P5 ;  /* 0x000000020c157211 */ /* 0x000fe400028f0eff */
[----:B0-----:R-:W-:-:S03]  /*37c20*/  LEA R24, P3, R13, R0, 0x1 ;  /* 0x000000000d187211 */ /* 0x001fc600078608ff */
[----:B------:R0:W-:Y:S01]  /*37c30*/  STL.64 [R1+0xe8], R20 ;  /* 0x0000e81401007387 */ /* 0x0001e20000100a00 */
[----:B------:R-:W-:Y:S02]  /*37c40*/  LEA.HI.X.SX32 R25, R13, R2, 0x1, P3 ;  /* 0x000000020d197211 */ /* 0x000fe400018f0eff */
[----:B0-----:R-:W-:-:S03]  /*37c50*/  LEA R20, P5, R3, R0, 0x1 ;  /* 0x0000000003147211 */ /* 0x001fc600078a08ff */
[----:B------:R-:W-:Y:S01]  /*37c60*/  STL.64 [R1+0xe0], R24 ;  /* 0x0000e01801007387 */ /* 0x000fe20000100a00 */
[----:B------:R-:W-:-:S03]  /*37c70*/  LEA.HI.X.SX32 R21, R3, R2, 0x1, P5 ;  /* 0x0000000203157211 */ /* 0x000fc600028f0eff */
[----:B------:R3:W-:Y:S01]  /*37c80*/  STL.64 [R1+0xd8], R22 ;  /* 0x0000d81601007387 */ /* 0x0007e20000100a00 */
[----:B------:R-:W-:-:S03]  /*37c90*/  LEA R12, P5, R11, R0, 0x1 ;  /* 0x000000000b0c7211 */ /* 0x000fc600078a08ff */
[----:B------:R0:W-:Y:S01]  /*37ca0*/  STL.64 [R1+0xd0], R20 ;  /* 0x0000d01401007387 */ /* 0x0001e20000100a00 */
[----:B------:R-:W-:Y:S02]  /*37cb0*/  LEA.HI.X.SX32 R13, R11, R2, 0x1, P5 ;  /* 0x000000020b0d7211 */ /* 0x000fe400028f0eff */
[CC--:B---3--:R-:W-:Y:S02]  /*37cc0*/  LEA R22, P3, R4.reuse, R0.reuse, 0x1 ;  /* 0x0000000004167211 */ /* 0x0c8fe400078608ff */
[C---:B0-----:R-:W-:Y:S02]  /*37cd0*/  LEA R20, P4, R7.reuse, R0, 0x1 ;  /* 0x0000000007147211 */ /* 0x041fe400078808ff */
[-C--:B------:R-:W-:Y:S02]  /*37ce0*/  LEA.HI.X.SX32 R23, R4, R2.reuse, 0x1, P3 ;  /* 0x0000000204177211 */ /* 0x080fe400018f0eff */
[----:B------:R-:W-:Y:S01]  /*37cf0*/  LEA.HI.X.SX32 R21, R7, R2, 0x1, P4 ;  /* 0x0000000207157211 */ /* 0x000fe200020f0eff */
[----:B------:R-:W-:Y:S01]  /*37d00*/  STL.64 [R1+0xb8], R12 ;  /* 0x0000b80c01007387 */ /* 0x000fe20000100a00 */
[----:B------:R-:W-:-:S03]  /*37d10*/  LEA R24, P3, R9, R0, 0x1 ;  /* 0x0000000009187211 */ /* 0x000fc600078608ff */
[----:B------:R0:W-:Y:S01]  /*37d20*/  STL.64 [R1+0xc8], R22 ;  /* 0x0000c81601007387 */ /* 0x0001e20000100a00 */
[----:B------:R-:W-:-:S03]  /*37d30*/  LEA.HI.X.SX32 R25, R9, R2, 0x1, P3 ;  /* 0x0000000209197211 */ /* 0x000fc600018f0eff */
[----:B------:R1:W-:Y:S01]  /*37d40*/  STL.64 [R1+0xc0], R20 ;  /* 0x0000c01401007387 */ /* 0x0003e20000100a00 */
[CC--:B0-----:R-:W-:Y:S02]  /*37d50*/  LEA R22, P4, R18.reuse, R0.reuse, 0x1 ;  /* 0x0000000012167211 */ /* 0x0c1fe400078808ff */
[C---:B-1----:R-:W-:Y:S02]  /*37d60*/  LEA R20, P5, R17.reuse, R0, 0x1 ;  /* 0x0000000011147211 */ /* 0x042fe400078a08ff */
[-C--:B------:R-:W-:Y:S02]  /*37d70*/  LEA.HI.X.SX32 R23, R18, R2.reuse, 0x1, P4 ;  /* 0x0000000212177211 */ /* 0x080fe400020f0eff */
[----:B------:R-:W-:Y:S01]  /*37d80*/  LEA.HI.X.SX32 R21, R17, R2, 0x1, P5 ;  /* 0x0000000211157211 */ /* 0x000fe200028f0eff */
[----:B------:R0:W-:Y:S04]  /*37d90*/  STL.64 [R1+0xb0], R24 ;  /* 0x0000b01801007387 */ /* 0x0001e80000100a00 */
[----:B------:R1:W-:Y:S04]  /*37da0*/  STL.64 [R1+0xa8], R22 ;  /* 0x0000a81601007387 */ /* 0x0003e80000100a00 */
[----:B------:R2:W-:Y:S01]  /*37db0*/  STL.64 [R1+0xa0], R20 ;  /* 0x0000a01401007387 */ /* 0x0005e20000100a00 */
[----:B0-----:R-:W-:-:S02]  /*37dc0*/  LEA R24, P3, R15, R0, 0x1 ;  /* 0x000000000f187211 */ /* 0x001fc400078608ff */
[C---:B-1----:R-:W-:Y:S02]  /*37dd0*/  LEA R22, P4, R16.reuse, R0, 0x1 ;  /* 0x0000000010167211 */ /* 0x042fe400078808ff */
[----:B------:R-:W-:Y:S02]  /*37de0*/  LEA.HI.X.SX32 R25, R15, R2, 0x1, P3 ;  /* 0x000000020f197211 */ /* 0x000fe400018f0eff */
[C---:B--2---:R-:W-:Y:S02]  /*37df0*/  LEA R20, P5, R19.reuse, R0, 0x1 ;  /* 0x0000000013147211 */ /* 0x044fe400078a08ff */
[-C--:B------:R-:W-:Y:S02]  /*37e00*/  LEA.HI.X.SX32 R23, R16, R2.reuse, 0x1, P4 ;  /* 0x0000000210177211 */ /* 0x080fe400020f0eff */
[----:B------:R-:W-:Y:S01]  /*37e10*/  LEA.HI.X.SX32 R21, R19, R2, 0x1, P5 ;  /* 0x0000000213157211 */ /* 0x000fe200028f0eff */
[----:B------:R-:W-:Y:S01]  /*37e20*/  STL.64 [R1+0x98], R24 ;  /* 0x0000981801007387 */ /* 0x000fe20000100a00 */
[----:B------:R-:W-:-:S03]  /*37e30*/  IMAD R12, R29, 0x2, R8 ;  /* 0x000000021d0c7824 */ /* 0x000fc600078e0208 */
[----:B------:R0:W-:Y:S01]  /*37e40*/  STL.64 [R1+0x90], R22 ;  /* 0x0000901601007387 */ /* 0x0001e20000100a00 */
[----:B------:R-:W-:-:S03]  /*37e50*/  LEA R16, P5, R14, R0, 0x1 ;  /* 0x000000000e107211 */ /* 0x000fc600078a08ff */
[----:B------:R1:W-:Y:S01]  /*37e60*/  STL.64 [R1+0x88], R20 ;  /* 0x0000881401007387 */ /* 0x0003e20000100a00 */
[----:B------:R-:W-:Y:S02]  /*37e70*/  LEA R4, R29, R12, 0x1 ;  /* 0x0000000c1d047211 */ /* 0x000fe400078e08ff */
[CC--:B0-----:R-:W-:Y:S02]  /*37e80*/  LEA R22, P3, R5.reuse, R0.reuse, 0x1 ;  /* 0x0000000005167211 */ /* 0x0c1fe400078608ff */
[C---:B-1----:R-:W-:Y:S02]  /*37e90*/  LEA R20, P4, R10.reuse, R0, 0x1 ;  /* 0x000000000a147211 */ /* 0x042fe400078808ff */
[-C--:B------:R-:W-:Y:S02]  /*37ea0*/  LEA.HI.X.SX32 R23, R5, R2.reuse, 0x1, P3 ;  /* 0x0000000205177211 */ /* 0x080fe400018f0eff */
[-C--:B------:R-:W-:Y:S02]  /*37eb0*/  LEA.HI.X.SX32 R21, R10, R2.reuse, 0x1, P4 ;  /* 0x000000020a157211 */ /* 0x080fe400020f0eff */
[----:B------:R-:W-:Y:S01]  /*37ec0*/  LEA.HI.X.SX32 R17, R14, R2, 0x1, P5 ;  /* 0x000000020e117211 */ /* 0x000fe200028f0eff */
[----:B------:R-:W-:Y:S01]  /*37ed0*/  STL.64 [R1+0x80], R22 ;  /* 0x0000801601007387 */ /* 0x000fe20000100a00 */
[----:B------:R-:W-:Y:S01]  /*37ee0*/  IMAD R7, R29, 0x2, R4 ;  /* 0x000000021d077824 */ /* 0x000fe200078e0204 */
[----:B------:R-:W-:-:S02]  /*37ef0*/  LEA R18, P4, R8, R0, 0x1 ;  /* 0x0000000008127211 */ /* 0x000fc400078808ff */
[----:B------:R0:W-:Y:S04]  /*37f00*/  STL.64 [R1+0x78], R20 ;  /* 0x0000781401007387 */ /* 0x0001e80000100a00 */
[----:B------:R1:W-:Y:S01]  /*37f10*/  STL.64 [R1+0x70], R16 ;  /* 0x0000701001007387 */ /* 0x0003e20000100a00 */
[----:B------:R-:W-:Y:S02]  /*37f20*/  LEA R11, R29, R7, 0x1 ;  /* 0x000000071d0b7211 */ /* 0x000fe400078e08ff */
[----:B------:R-:W-:Y:S02]  /*37f30*/  LEA.HI.X.SX32 R19, R8, R2, 0x1, P4 ;  /* 0x0000000208137211 */ /* 0x000fe400020f0eff */
[-C--:B0-----:R-:W-:Y:S02]  /*37f40*/  LEA R20, P3, R6, R0.reuse, 0x1 ;  /* 0x0000000006147211 */ /* 0x081fe400078608ff */
[----:B-1----:R-:W-:-:S02]  /*37f50*/  LEA R16, P5, R12, R0, 0x1 ;  /* 0x000000000c107211 */ /* 0x002fc400078a08ff */
[-C--:B------:R-:W-:Y:S02]  /*37f60*/  LEA.HI.X.SX32 R21, R6, R2.reuse, 0x1, P3 ;  /* 0x0000000206157211 */ /* 0x080fe400018f0eff */
[----:B------:R-:W-:Y:S01]  /*37f70*/  LEA.HI.X.SX32 R17, R12, R2, 0x1, P5 ;  /* 0x000000020c117211 */ /* 0x000fe200028f0eff */
[C---:B------:R-:W-:Y:S02]  /*37f80*/  IMAD R3, R29.reuse, 0x2, R11 ;  /* 0x000000021d037824 */ /* 0x040fe400078e020b */
[----:B------:R-:W-:Y:S04]  /*37f90*/  STL.64 [R1+0x68], R20 ;  /* 0x0000681401007387 */ /* 0x000fe80000100a00 */
[----:B------:R0:W-:Y:S01]  /*37fa0*/  STL.64 [R1+0x60], R18 ;  /* 0x0000601201007387 */ /* 0x0001e20000100a00 */
[----:B------:R-:W-:-:S03]  /*37fb0*/  LEA R9, R29, R3, 0x1 ;  /* 0x000000031d097211 */ /* 0x000fc600078e08ff */
[----:B------:R1:W-:Y:S01]  /*37fc0*/  STL.64 [R1+0x58], R16 ;  /* 0x0000581001007387 */ /* 0x0003e20000100a00 */
[-C--:B------:R-:W-:Y:S02]  /*37fd0*/  LEA R14, P5, R11, R0.reuse, 0x1 ;  /* 0x000000000b0e7211 */ /* 0x080fe400078a08ff */
[CC--:B0-----:R-:W-:Y:S02]  /*37fe0*/  LEA R18, P3, R4.reuse, R0.reuse, 0x1 ;  /* 0x0000000004127211 */ /* 0x0c1fe400078608ff */
[C---:B-1----:R-:W-:Y:S02]  /*37ff0*/  LEA R16, P4, R7.reuse, R0, 0x1 ;  /* 0x0000000007107211 */ /* 0x042fe400078808ff */
[-C--:B------:R-:W-:Y:S02]  /*38000*/  LEA.HI.X.SX32 R19, R4, R2.reuse, 0x1, P3 ;  /* 0x0000000204137211 */ /* 0x080fe400018f0eff */
[-C--:B------:R-:W-:Y:S01]  /*38010*/  LEA.HI.X.SX32 R17, R7, R2.reuse, 0x1, P4 ;  /* 0x0000000207117211 */ /* 0x080fe200020f0eff */
[----:B------:R-:W-:Y:S01]  /*38020*/  IMAD R10, R29, 0x2, R9 ;  /* 0x000000021d0a7824 */ /* 0x000fe200078e0209 */
[----:B------:R-:W-:Y:S01]  /*38030*/  LEA.HI.X.SX32 R15, R11, R2, 0x1, P5 ;  /* 0x000000020b0f7211 */ /* 0x000fe200028f0eff */
[----:B------:R-:W-:Y:S04]  /*38040*/  STL.64 [R1+0x50], R18 ;  /* 0x0000501201007387 */ /* 0x000fe80000100a00 */
[----:B------:R0:W-:Y:S01]  /*38050*/  STL.64 [R1+0x48], R16 ;  /* 0x0000481001007387 */ /* 0x0001e20000100a00 */
[----:B------:R-:W-:-:S03]  /*38060*/  LEA R5, R29, R10, 0x1 ;  /* 0x0000000a1d057211 */ /* 0x000fc600078e08ff */
[----:B------:R1:W-:Y:S01]  /*38070*/  STL.64 [R1+0x40], R14 ;  /* 0x0000400e01007387 */ /* 0x0003e20000100a00 */
[-C--:B0-----:R-:W-:Y:S02]  /*38080*/  LEA R16, P3, R3, R0.reuse, 0x1 ;  /* 0x0000000003107211 */ /* 0x081fe400078608ff */
[----:B-1----:R-:W-:Y:S02]  /*38090*/  LEA R14, P4, R9, R0, 0x1 ;  /* 0x00000000090e7211 */ /* 0x002fe400078808ff */
[-C--:B------:R-:W-:Y:S01]  /*380a0*/  LEA.HI.X.SX32 R17, R3, R2.reuse, 0x1, P3 ;  /* 0x0000000203117211 */ /* 0x080fe200018f0eff */
[----:B------:R-:W-:Y:S01]  /*380b0*/  IMAD R6, R29, 0x2, R5 ;  /* 0x000000021d067824 */ /* 0x000fe200078e0205 */
[----:B------:R-:W-:Y:S02]  /*380c0*/  LEA.HI.X.SX32 R15, R9, R2, 0x1, P4 ;  /* 0x00000002090f7211 */ /* 0x000fe400020f0eff */
[C---:B------:R-:W-:Y:S01]  /*380d0*/  LEA R12, P5, R10.reuse, R0, 0x1 ;  /* 0x000000000a0c7211 */ /* 0x040fe200078a08ff */
[----:B------:R0:W-:Y:S03]  /*380e0*/  STL.64 [R1+0x38], R16 ;  /* 0x0000381001007387 */ /* 0x0001e60000100a00 */
[----:B------:R-:W-:Y:S01]  /*380f0*/  LEA.HI.X.SX32 R13, R10, R2, 0x1, P5 ;  /* 0x000000020a0d7211 */ /* 0x000fe200028f0eff */
[----:B------:R1:W-:Y:S01]  /*38100*/  STL.64 [R1+0x30], R14 ;  /* 0x0000300e01007387 */ /* 0x0003e20000100a00 */
[----:B0-----:R-:W-:-:S02]  /*38110*/  LEA R16, P3, R5, R0, 0x1 ;  /* 0x0000000005107211 */ /* 0x001fc400078608ff */
[C---:B-1----:R-:W-:Y:S02]  /*38120*/  LEA R14, P4, R6.reuse, R0, 0x1 ;  /* 0x00000000060e7211 */ /* 0x042fe400078808ff */
[-C--:B------:R-:W-:Y:S01]  /*38130*/  LEA.HI.X.SX32 R17, R5, R2.reuse, 0x1, P3 ;  /* 0x0000000205117211 */ /* 0x080fe200018f0eff */
[----:B------:R0:W-:Y:S01]  /*38140*/  STL.64 [R1+0x28], R12 ;  /* 0x0000280c01007387 */ /* 0x0001e20000100a00 */
[----:B------:R-:W-:-:S03]  /*38150*/  LEA.HI.X.SX32 R15, R6, R2, 0x1, P4 ;  /* 0x00000002060f7211 */ /* 0x000fc600020f0eff */
[----:B------:R-:W2:Y:S04]  /*38160*/  LDL.LU R21, [R1+0x1a4] ;  /* 0x0001a40001157983 */ /* 0x000ea80000300800 */
[----:B------:R-:W-:Y:S04]  /*38170*/  STL.64 [R1+0x20], R16 ;  /* 0x0000201001007387 */ /* 0x000fe80000100a00 */
[----:B------:R-:W3:Y:S04]  /*38180*/  LDL.LU R23, [R1+0x194] ;  /* 0x0001940001177983 */ /* 0x000ee80000300800 */
[----:B------:R-:W-:Y:S04]  /*38190*/  STL.64 [R1+0x18], R14 ;  /* 0x0000180e01007387 */ /* 0x000fe80000100a00 */
[----:B------:R-:W3:Y:S01]  /*381a0*/  LDL.LU R22, [R1+0x1c8] ;  /* 0x0001c80001167983 */ /* 0x000ee20000300800 */
[----:B------:R-:W-:-:S05]  /*381b0*/  LEA R8, R29, R6, 0x1 ;  /* 0x000000061d087211 */ /* 0x000fca00078e08ff */
[----:B------:R-:W-:Y:S01]  /*381c0*/  IMAD R4, R29, 0x2, R8 ;  /* 0x000000021d047824 */ /* 0x000fe200078e0208 */
[----:B0-----:R-:W-:-:S04]  /*381d0*/  LEA R12, P5, R8, R0, 0x1 ;  /* 0x00000000080c7211 */ /* 0x001fc800078a08ff */
[----:B------:R-:W-:Y:S02]  /*381e0*/  LEA R7, R29, R4, 0x1 ;  /* 0x000000041d077211 */ /* 0x000fe400078e08ff */
[----:B------:R-:W-:-:S03]  /*381f0*/  LEA.HI.X.SX32 R13, R8, R2, 0x1, P5 ;  /* 0x00000002080d7211 */ /* 0x000fc600028f0eff */
[C---:B------:R-:W-:Y:S01]  /*38200*/  IMAD R9, R29.reuse, 0x2, R7 ;  /* 0x000000021d097824 */ /* 0x040fe200078e0207 */
[CC--:B------:R-:W-:Y:S01]  /*38210*/  LEA R10, P3, R4.reuse, R0.reuse, 0x1 ;  /* 0x00000000040a7211 */ /* 0x0c0fe200078608ff */
[----:B------:R0:W-:Y:S03]  /*38220*/  STL.64 [R1+0x10], R12 ;  /* 0x0000100c01007387 */ /* 0x0001e60000100a00 */
[----:B------:R-:W-:Y:S02]  /*38230*/  LEA R3, R29, R9, 0x1 ;  /* 0x000000091d037211 */ /* 0x000fe400078e08ff */
[----:B------:R-:W-:Y:S02]  /*38240*/  LEA R6, P5, R9, R0, 0x1 ;  /* 0x0000000009067211 */ /* 0x000fe400078a08ff */
[----:B------:R-:W-:Y:S02]  /*38250*/  LEA.HI.X.SX32 R11, R4, R2, 0x1, P3 ;  /* 0x00000002040b7211 */ /* 0x000fe400018f0eff */
[----:B0-----:R-:W-:Y:S01]  /*38260*/  LEA R12, P4, R7, R0, 0x1 ;  /* 0x00000000070c7211 */ /* 0x001fe200078808ff */
[----:B------:R-:W-:-:S03]  /*38270*/  IMAD R5, R29, 0x2, R3 ;  /* 0x000000021d057824 */ /* 0x000fc600078e0203 */
[-C--:B------:R-:W-:Y:S02]  /*38280*/  LEA.HI.X.SX32 R13, R7, R2.reuse, 0x1, P4 ;  /* 0x00000002070d7211 */ /* 0x080fe400020f0eff */
[----:B------:R-:W-:Y:S02]  /*38290*/  LEA.HI.X.SX32 R7, R9, R2, 0x1, P5 ;  /* 0x0000000209077211 */ /* 0x000fe400028f0eff */
[-C--:B------:R-:W-:Y:S02]  /*382a0*/  LEA R24, P3, R3, R0.reuse, 0x1 ;  /* 0x0000000003187211 */ /* 0x080fe400078608ff */
[----:B------:R-:W-:Y:S02]  /*382b0*/  LEA R26, P4, R5, R0, 0x1 ;  /* 0x00000000051a7211 */ /* 0x000fe400078808ff */
[-C--:B------:R-:W-:Y:S02]  /*382c0*/  LEA.HI.X.SX32 R25, R3, R2.reuse, 0x1, P3 ;  /* 0x0000000203197211 */ /* 0x080fe400018f0eff */
[----:B------:R-:W-:Y:S01]  /*382d0*/  LEA.HI.X.SX32 R27, R5, R2, 0x1, P4 ;  /* 0x00000002051b7211 */ /* 0x000fe200020f0eff */
[----:B---3--:R0:W-:Y:S04]  /*382e0*/  STL.64 [R1+0xbb0], R22 ;  /* 0x000bb01601007387 */ /* 0x0081e80000100a00 */
[----:B0-----:R-:W3:Y:S04]  /*382f0*/  LDL.LU.64 R22, [R1+0x188] ;  /* 0x0001880001167983 */ /* 0x001ee80000300a00 */
[----:B------:R0:W-:Y:S04]  /*38300*/  STL.64 [R1+0x8], R10 ;  /* 0x0000080a01007387 */ /* 0x0001e80000100a00 */
[----:B0-----:R-:W4:Y:S04]  /*38310*/  LDL.LU.64 R10, [R1+0x158] ;  /* 0x00015800010a7983 */ /* 0x001f280000300a00 */
[----:B------:R0:W-:Y:S04]  /*38320*/  STL.64 [R1+0xac8], R6 ;  /* 0x000ac80601007387 */ /* 0x0001e80000100a00 */
[----:B0-----:R-:W2:Y:S04]  /*38330*/  LDL.LU.64 R6, [R1+0x160] ;  /* 0x0001600001067983 */ /* 0x001ea80000300a00 */
[----:B------:R0:W-:Y:S04]  /*38340*/  STL.64 [R1], R12 ;  /* 0x0000000c01007387 */ /* 0x0001e80000100a00 */
[----:B0-----:R-:W2:Y:S04]  /*38350*/  LDL.LU.64 R12, [R1+0x130] ;  /* 0x00013000010c7983 */ /* 0x001ea80000300a00 */
[----:B------:R-:W2:Y:S04]  /*38360*/  LDL.LU.64 R14, [R1+0x128] ;  /* 0x00012800010e7983 */ /* 0x000ea80000300a00 */
[----:B------:R-:W2:Y:S04]  /*38370*/  LDL.LU.64 R18, [R1+0x120] ;  /* 0x0001200001127983 */ /* 0x000ea80000300a00 */
[----:B------:R-:W2:Y:S04]  /*38380*/  LDL.LU.64 R16, [R1+0x118] ;  /* 0x0001180001107983 */ /* 0x000ea80000300a00 */
[----:B------:R-:W2:Y:S04]  /*38390*/  LDL R20, [R1+0x1a8] ;  /* 0x0001a80001147983 */ /* 0x000ea80000100800 */
[----:B------:R0:W-:Y:S04]  /*383a0*/  STL.64 [R1+0xad0], R24 ;  /* 0x000ad01801007387 */ /* 0x0001e80000100a00 */
[----:B0-----:R-:W2:Y:S04]  /*383b0*/  LDL.LU.64 R24, [R1+0x168] ;  /* 0x0001680001187983 */ /* 0x001ea80000300a00 */
[----:B------:R0:W-:Y:S04]  /*383c0*/  STL.64 [R1+0xad8], R26 ;  /* 0x000ad81a01007387 */ /* 0x0001e80000100a00 */
[----:B0-----:R-:W2:Y:S04]  /*383d0*/  LDL.LU R26, [R1+0x1c4] ;  /* 0x0001c400011a7983 */ /* 0x001ea80000300800 */
[----:B------:R-:W3:Y:S01]  /*383e0*/  LDL.LU R27, [R1+0x1b4] ;  /* 0x0001b400011b7983 */ /* 0x000ee20000300800 */
[----:B------:R-:W-:-:S05]  /*383f0*/  LEA R8, R29, R5, 0x1 ;  /* 0x000000051d087211 */ /* 0x000fca00078e08ff */
[----:B------:R-:W-:Y:S01]  /*38400*/  IMAD R9, R29, 0x2, R8 ;  /* 0x000000021d097824 */ /* 0x000fe200078e0208 */
[----:B------:R-:W-:-:S04]  /*38410*/  LEA R4, P5, R8, R0, 0x1 ;  /* 0x0000000008047211 */ /* 0x000fc800078a08ff */
[C---:B------:R-:W-:Y:S02]  /*38420*/  LEA R28, P6, R9.reuse, R0, 0x1 ;  /* 0x00000000091c7211 */ /* 0x040fe400078c08ff */
[-C--:B------:R-:W-:Y:S02]  /*38430*/  LEA.HI.X.SX32 R5, R8, R2.reuse, 0x1, P5 ;  /* 0x0000000208057211 */ /* 0x080fe400028f0eff */
[----:B------:R-:W-:-:S03]  /*38440*/  LEA.HI.X.SX32 R29, R9, R2, 0x1, P6 ;  /* 0x00000002091d7211 */ /* 0x000fc600030f0eff */
[----:B------:R-:W-:Y:S04]  /*38450*/  STL.64 [R1+0xae0], R4 ;  /* 0x000ae00401007387 */ /* 0x000fe80000100a00 */
[----:B------:R-:W4:Y:S04]  /*38460*/  LDL.LU.64 R8, [R1+0x178] ;  /* 0x0001780001087983 */ /* 0x000f280000300a00 */
[----:B------:R0:W-:Y:S04]  /*38470*/  STL.64 [R1+0xae8], R28 ;  /* 0x000ae81c01007387 */ /* 0x0001e80000100a00 */
[----:B0-----:R-:W4:Y:S04]  /*38480*/  LDL.LU.64 R28, [R1+0x180] ;  /* 0x00018000011c7983 */ /* 0x001f280000300a00 */
[----:B---3--:R0:W-:Y:S04]  /*38490*/  STG.E.U16 [R22.64], R27 ;  /* 0x0000001b16007986 */ /* 0x0081e8000c101506 */
[----:B0-----:R-:W3:Y:S01]  /*384a0*/  LDL.LU.64 R22, [R1+0xbb0] ;  /* 0x000bb00001167983 */ /* 0x001ee20000300a00 */
[----:B--2---:R-:W-:-:S02]  /*384b0*/  PRMT R0, R26, 0x7632, R0 ;  /* 0x000076321a007816 */ /* 0x004fc40000000000 */
[----:B------:R-:W-:Y:S02]  /*384c0*/  PRMT R3, R27, 0x7632, R3 ;  /* 0x000076321b037816 */ /* 0x000fe40000000003 */
[----:B------:R-:W-:-:S05]  /*384d0*/  PRMT R2, R21, 0x7632, R2 ;  /* 0x0000763215027816 */ /* 0x000fca0000000002 */
[----:B------:R-:W-:Y:S04]  /*384e0*/  STL [R1+0xba8], R2 ;  /* 0x000ba80201007387 */ /* 0x000fe80000100800 */
[----:B----4-:R0:W-:Y:S04]  /*384f0*/  STG.E.U16 [R28.64], R21 ;  /* 0x000000151c007986 */ /* 0x0101e8000c101506 */
[----:B0-----:R-:W0:Y:S04]  /*38500*/  S2R R21, SR_TID.X ;  /* 0x0000000000157919 */ /* 0x001e280000002100 */
[----:B---3--:R-:W-:Y:S04]  /*38510*/  STG.E.U16 [R8.64], R23 ;  /* 0x0000001708007986 */ /* 0x008fe8000c101506 */
[----:B------:R-:W-:Y:S04]  /*38520*/  STG.E.U16 [R24.64], R0 ;  /* 0x0000000018007986 */ /* 0x000fe8000c101506 */
[----:B------:R-:W-:Y:S04]  /*38530*/  STG.E.U16 [R6.64], R3 ;  /* 0x0000000306007986 */ /* 0x000fe8000c101506 */
[----:B------:R1:W-:Y:S04]  /*38540*/  STG.E.U16 [R10.64], R2 ;  /* 0x000000020a007986 */ /* 0x0003e8000c101506 */
[----:B-1----:R-:W2:Y:S01]  /*38550*/  LDL.LU R2, [R1+0x1b8] ;  /* 0x0001b80001027983 */ /* 0x002ea20000300800 */
[----:B0-----:R-:W-:-:S02]  /*38560*/  LOP3.LUT R6, R21, 0x1ff, RZ, 0xc0, !PT ;  /* 0x000001ff15067812 */ /* 0x001fc400078ec0ff */
[----:B------:R-:W-:-:S04]  /*38570*/  SHF.L.U32 R21, R21, 0xc, RZ ;  /* 0x0000000c15157819 */ /* 0x000fc800000006ff */
[----:B------:R-:W-:-:S05]  /*38580*/  LOP3.LUT R21, R21, 0x6000, RZ, 0xc0, !PT ;  /* 0x0000600015157812 */ /* 0x000fca00078ec0ff */
[----:B------:R-:W-:-:S05]  /*38590*/  IMAD R21, R6, 0x10, R21 ;  /* 0x0000001006157824 */ /* 0x000fca00078e0215 */
[----:B------:R-:W0:Y:S01]  /*385a0*/  LDS.128 R8, [R21] ;  /* 0x0000000015087984 */ /* 0x000e220000000c00 */
[----:B------:R-:W-:-:S05]  /*385b0*/  PRMT R0, R23, 0x7632, R0 ;  /* 0x0000763217007816 */ /* 0x000fca0000000000 */
[----:B------:R-:W-:Y:S04]  /*385c0*/  STG.E.U16 [R12.64], R0 ;  /* 0x000000000c007986 */ /* 0x000fe8000c101506 */
[----:B------:R-:W-:Y:S04]  /*385d0*/  STG.E.U16 [R14.64], R22 ;  /* 0x000000160e007986 */ /* 0x000fe8000c101506 */
[----:B0-----:R-:W-:Y:S04]  /*385e0*/  STL.64 [R1+0xb48], R8 ;  /* 0x000b480801007387 */ /* 0x001fe80000100a00 */
[----:B------:R-:W-:Y:S04]  /*385f0*/  STL.64 [R1+0xb18], R10 ;  /* 0x000b180a01007387 */ /* 0x000fe80000100a00 */
[----:B--2---:R-:W-:Y:S04]  /*38600*/  STG.E.U16 [R18.64], R2 ;  /* 0x0000000212007986 */ /* 0x004fe8000c101506 */
[----:B------:R0:W-:Y:S04]  /*38610*/  STG.E.U16 [R16.64], R20 ;  /* 0x0000001410007986 */ /* 0x0001e8000c101506 */
[----:B0-----:R-:W2:Y:S04]  /*38620*/  LDL.LU.64 R20, [R1+0x150] ;  /* 0x0001500001147983 */ /* 0x001ea80000300a00 */
[----:B------:R-:W3:Y:S04]  /*38630*/  LDL.LU.64 R10, [R1+0x170] ;  /* 0x00017000010a7983 */ /* 0x000ee80000300a00 */
[----:B------:R-:W4:Y:S04]  /*38640*/  LDL.LU.64 R28, [R1+0x140] ;  /* 0x00014000011c7983 */ /* 0x000f280000300a00 */
[----:B------:R-:W0:Y:S04]  /*38650*/  S2R R23, SR_TID.X ;  /* 0x0000000000177919 */ /* 0x000e280000002100 */
[----:B----4-:R1:W-:Y:S04]  /*38660*/  STL.64 [R1+0xb98], R28 ;  /* 0x000b981c01007387 */ /* 0x0103e80000100a00 */
[----:B-1----:R-:W4:Y:S01]  /*38670*/  LDL.LU.64 R28, [R1+0x148] ;  /* 0x00014800011c7983 */ /* 0x002f220000300a00 */
[----:B0-----:R-:W-:-:S02]  /*38680*/  LOP3.LUT R5, R23, 0x1ff, RZ, 0xc0, !PT ;  /* 0x000001ff17057812 */ /* 0x001fc400078ec0ff */
[----:B------:R-:W-:-:S04]  /*38690*/  SHF.L.U32 R23, R23, 0xc, RZ ;  /* 0x0000000c17177819 */ /* 0x000fc800000006ff */
[----:B------:R-:W-:-:S05]  /*386a0*/  LOP3.LUT R23, R23, 0x6000, RZ, 0xc0, !PT ;  /* 0x0000600017177812 */ /* 0x000fca00078ec0ff */
[----:B------:R-:W-:Y:S01]  /*386b0*/  IMAD R23, R5, 0x10, R23 ;  /* 0x0000001005177824 */ /* 0x000fe200078e0217 */
[----:B----4-:R0:W-:Y:S04]  /*386c0*/  STL [R1+0xba4], R28 ;  /* 0x000ba41c01007387 */ /* 0x0101e80000100800 */
[----:B0-----:R-:W4:Y:S04]  /*386d0*/  LDL.LU R28, [R1+0x1a8] ;  /* 0x0001a800011c7983 */ /* 0x001f280000300800 */
[----:B------:R0:W-:Y:S04]  /*386e0*/  STL [R1+0xba0], R29 ;  /* 0x000ba01d01007387 */ /* 0x0001e80000100800 */
[----:B0-----:R-:W2:Y:S04]  /*386f0*/  LDL.LU R29, [R1+0x198] ;  /* 0x00019800011d7983 */ /* 0x001ea80000300800 */
[----:B------:R-:W2:Y:S04]  /*38700*/  LDL.LU R5, [R1+0x19c] ;  /* 0x00019c0001057983 */ /* 0x000ea80000300800 */
[----:B--2---:R0:W-:Y:S04]  /*38710*/  STL [R1+0xb60], R5 ;  /* 0x000b600501007387 */ /* 0x0041e80000100800 */
[----:B0-----:R-:W2:Y:S04]  /*38720*/  LDL.LU R5, [R1+0x1ac] ;  /* 0x0001ac0001057983 */ /* 0x001ea80000300800 */
[----:B--2---:R0:W-:Y:S04]  /*38730*/  STL [R1+0xb70], R5 ;  /* 0x000b700501007387 */ /* 0x0041e80000100800 */
[----:B0-----:R-:W2:Y:S04]  /*38740*/  LDL.LU R5, [R1+0x1bc] ;  /* 0x0001bc0001057983 */ /* 0x001ea80000300800 */
[----:B--2---:R0:W-:Y:S04]  /*38750*/  STL [R1+0xb80], R5 ;  /* 0x000b800501007387 */ /* 0x0041e80000100800 */
[----:B0-----:R-:W2:Y:S04]  /*38760*/  LDL.LU R5, [R1+0x1cc] ;  /* 0x0001cc0001057983 */ /* 0x001ea80000300800 */
[----:B--2---:R0:W-:Y:S04]  /*38770*/  STL.64 [R1+0xb90], R4 ;  /* 0x000b900401007387 */ /* 0x0041e80000100a00 */
[----:B0-----:R-:W2:Y:S04]  /*38780*/  LDL.LU.64 R4, [R1+0x138] ;  /* 0x0001380001047983 */ /* 0x001ea80000300a00 */
[----:B------:R-:W2:Y:S04]  /*38790*/  LDL.LU.64 R26, [R1+0xf0] ;  /* 0x0000f000011a7983 */ /* 0x000ea80000300a00 */
[----:B--2---:R0:W-:Y:S04]  /*387a0*/  STL.64 [R1+0xb58], R26 ;  /* 0x000b581a01007387 */ /* 0x0041e80000100a00 */
[----:B0-----:R-:W2:Y:S04]  /*387b0*/  LDL.LU.64 R26, [R1+0xf8] ;  /* 0x0000f800011a7983 */ /* 0x001ea80000300a00 */
[----:B--2---:R0:W-:Y:S04]  /*387c0*/  STL.64 [R1+0xb68], R26 ;  /* 0x000b681a01007387 */ /* 0x0041e80000100a00 */
[----:B0-----:R-:W2:Y:S01]  /*387d0*/  LDL.LU.64 R26, [R1+0x100] ;  /* 0x00010000011a7983 */ /* 0x001ea20000300a00 */
[----:B------:R-:W-:-:S05]  /*387e0*/  LOP3.LUT R23, R23, 0x20, RZ, 0x3c, !PT ;  /* 0x0000002017177812 */ /* 0x000fca00078e3cff */
[----:B------:R0:W1:Y:S04]  /*387f0*/  LDS.128 R12, [R23] ;  /* 0x00000000170c7984 */ /* 0x0000680000000c00 */
[----:B0-----:R-:W0:Y:S02]  /*38800*/  S2R R23, SR_TID.X ;  /* 0x0000000000177919 */ /* 0x001e240000002100 */
[C---:B0-----:R-:W-:Y:S02]  /*38810*/  LOP3.LUT R6, R23.reuse, 0x1ff, RZ, 0xc0, !PT ;  /* 0x000001ff17067812 */ /* 0x041fe400078ec0ff */
[----:B------:R-:W-:-:S04]  /*38820*/  SHF.L.U32 R23, R23, 0xc, RZ ;  /* 0x0000000c17177819 */ /* 0x000fc800000006ff */
[----:B------:R-:W-:-:S05]  /*38830*/  LOP3.LUT R23, R23, 0x6000, RZ, 0xc0, !PT ;  /* 0x0000600017177812 */ /* 0x000fca00078ec0ff */
[----:B------:R-:W-:-:S05]  /*38840*/  IMAD R23, R6, 0x10, R23 ;  /* 0x0000001006177824 */ /* 0x000fca00078e0217 */
[----:B------:R-:W-:-:S05]  /*38850*/  LOP3.LUT R23, R23, 0x40, RZ, 0x3c, !PT ;  /* 0x0000004017177812 */ /* 0x000fca00078e3cff */
[----:B------:R0:W1:Y:S04]  /*38860*/  LDS.128 R16, [R23] ;  /* 0x0000000017107984 */ /* 0x0000680000000c00 */
[----:B0-----:R-:W0:Y:S04]  /*38870*/  S2R R23, SR_TID.X ;  /* 0x0000000000177919 */ /* 0x001e280000002100 */
[----:B--2---:R2:W-:Y:S04]  /*38880*/  STL.64 [R1+0xb78], R26 ;  /* 0x000b781a01007387 */ /* 0x0045e80000100a00 */
[----:B--2---:R-:W2:Y:S01]  /*38890*/  LDL.LU.64 R26, [R1+0x108] ;  /* 0x00010800011a7983 */ /* 0x004ea20000300a00 */
[----:B------:R-:W-:-:S02]  /*388a0*/  PRMT R0, R22, 0x7632, R0 ;  /* 0x0000763216007816 */ /* 0x000fc40000000000 */
[C---:B0-----:R-:W-:Y:S02]  /*388b0*/  LOP3.LUT R22, R23.reuse, 0x1ff, RZ, 0xc0, !PT ;  /* 0x000001ff17167812 */ /* 0x041fe400078ec0ff */
[----:B------:R-:W-:-:S04]  /*388c0*/  SHF.L.U32 R23, R23, 0xc, RZ ;  /* 0x0000000c17177819 */ /* 0x000fc800000006ff */
[----:B------:R-:W-:-:S05]  /*388d0*/  LOP3.LUT R23, R23, 0x6000, RZ, 0xc0, !PT ;  /* 0x0000600017177812 */ /* 0x000fca00078ec0ff */
[----:B------:R-:W-:-:S05]  /*388e0*/  IMAD R23, R22, 0x10, R23 ;  /* 0x0000001016177824 */ /* 0x000fca00078e0217 */
[----:B------:R-:W-:Y:S01]  /*388f0*/  LOP3.LUT R23, R23, 0x60, RZ, 0x3c, !PT ;  /* 0x0000006017177812 */ /* 0x000fe200078e3cff */
[----:B------:R-:W-:Y:S05]  /*38900*/  STG.E.U16 [R20.64], R29 ;  /* 0x0000001d14007986 */ /* 0x000fea000c101506 */
[----:B------:R-:W0:Y:S01]  /*38910*/  LDS.128 R20, [R23] ;  /* 0x0000000017147984 */ /* 0x000e220000000c00 */
[----:B------:R-:W-:-:S03]  /*38920*/  PRMT R3, R2, 0x7632, R3 ;  /* 0x0000763202037816 */ /* 0x000fc60000000003 */
[----:B--2---:R2:W-:Y:S04]  /*38930*/  STL.64 [R1+0xb88], R26 ;  /* 0x000b881a01007387 */ /* 0x0045e80000100a00 */
[----:B--2---:R-:W2:Y:S04]  /*38940*/  LDL.LU.64 R26, [R1+0x110] ;  /* 0x00011000011a7983 */ /* 0x004ea80000300a00 */
[----:B-1----:R1:W-:Y:S04]  /*38950*/  STL.64 [R1+0xb50], R12 ;  /* 0x000b500c01007387 */ /* 0x0023e80000100a00 */
[----:B------:R-:W-:Y:S04]  /*38960*/  STL.64 [R1+0xb10], R14 ;  /* 0x000b100e01007387 */ /* 0x000fe80000100a00 */
[----:B-1----:R-:W2:Y:S04]  /*38970*/  LDL.LU.64 R12, [R1+0xe8] ;  /* 0x0000e800010c7983 */ /* 0x002ea80000300a00 */
[----:B------:R-:W2:Y:S04]  /*38980*/  LDL.LU.64 R8, [R1+0xe0] ;  /* 0x0000e00001087983 */ /* 0x000ea80000300a00 */
[----:B------:R-:W2:Y:S04]  /*38990*/  LDL.LU.64 R24, [R1+0xc8] ;  /* 0x0000c80001187983 */ /* 0x000ea80000300a00 */
[----:B------:R-:W2:Y:S04]  /*389a0*/  LDL.LU.64 R6, [R1+0xc0] ;  /* 0x0000c00001067983 */ /* 0x000ea80000300a00 */
[----:B------:R1:W-:Y:S04]  /*389b0*/  STL.64 [R1+0xb08], R18 ;  /* 0x000b081201007387 */ /* 0x0003e80000100a00 */
[----:B-1----:R-:W2:Y:S04]  /*389c0*/  LDL.LU.64 R18, [R1+0xd0] ;  /* 0x0000d00001127983 */ /* 0x002ea80000300a00 */
[----:B------:R-:W2:Y:S04]  /*389d0*/  LDL.LU.64 R14, [R1+0xb8] ;  /* 0x0000b800010e7983 */ /* 0x000ea80000300a00 */
[----:B0-----:R0:W-:Y:S04]  /*389e0*/  STL.64 [R1+0xb00], R22 ;  /* 0x000b001601007387 */ /* 0x0011e80000100a00 */
[----:B0-----:R-:W2:Y:S04]  /*389f0*/  LDL.LU.64 R22, [R1+0xd8] ;  /* 0x0000d80001167983 */ /* 0x001ea80000300a00 */
[----:B------:R-:W4:Y:S04]  /*38a00*/  LDL.LU R2, [R1+0xba8] ;  /* 0x000ba80001027983 */ /* 0x000f280000300800 */
[----:B---3--:R0:W-:Y:S04]  /*38a10*/  STG.E.U16 [R10.64], R0 ;  /* 0x000000000a007986 */ /* 0x0081e8000c101506 */
[----:B0-----:R-:W3:Y:S01]  /*38a20*/  LDL.LU.64 R10, [R1+0xb0] ;  /* 0x0000b000010a7983 */ /* 0x001ee20000300a00 */
[----:B------:R-:W-:-:S02]  /*38a30*/  PRMT R0, R29, 0x7632, R0 ;  /* 0x000076321d007816 */ /* 0x000fc40000000000 */
[----:B----4-:R-:W-:Y:S02]  /*38a40*/  PRMT R2, R28, 0x7632, R2 ;  /* 0x000076321c027816 */ /* 0x010fe40000000002 */
[----:B------:R-:W4:Y:S04]  /*38a50*/  LDL.LU R28, [R1+0xba4] ;  /* 0x000ba400011c7983 */ /* 0x000f280000300800 */
[----:B------:R-:W4:Y:S04]  /*38a60*/  LDL.LU R29, [R1+0xba0] ;  /* 0x000ba000011d7983 */ /* 0x000f280000300800 */
[----:B----4-:R0:W-:Y:S04]  /*38a70*/  STG.E.U16 [R28.64], R3 ;  /* 0x000000031c007986 */ /* 0x0101e8000c101506 */
[----:B0-----:R-:W4:Y:S04]  /*38a80*/  LDL.LU.64 R28, [R1+0xb98] ;  /* 0x000b9800011c7983 */ /* 0x001f280000300a00 */
[----:B----4-:R0:W-:Y:S04]  /*38a90*/  STG.E.U16 [R28.64], R2 ;  /* 0x000000021c007986 */ /* 0x0101e8000c101506 */
[----:B------:R1:W-:Y:S04]  /*38aa0*/  STG.E.U16 [R4.64], R0 ;  /* 0x0000000004007986 */ /* 0x0003e8000c101506 */
[----:B0-----:R-:W4:Y:S04]  /*38ab0*/  LDL.LU.64 R28, [R1+0xa8] ;  /* 0x0000a800011c7983 */ /* 0x001f280000300a00 */
[----:B-1----:R-:W2:Y:S04]  /*38ac0*/  LDL.LU.64 R4, [R1+0xb90] ;  /* 0x000b900001047983 */ /* 0x002ea80000300a00 */
[----:B--2---:R0:W-:Y:S01]  /*38ad0*/  STG.E.U16 [R26.64], R5 ;  /* 0x000000051a007986 */ /* 0x0041e2000c101506 */
[----:B------:R-:W-:-:S03]  /*38ae0*/  PRMT R4, R5, 0x7632, R4 ;  /* 0x0000763205047816 */ /* 0x000fc60000000004 */
[----:B0-----:R-:W2:Y:S04]  /*38af0*/  LDL.LU.64 R26, [R1+0xb88] ;  /* 0x000b8800011a7983 */ /* 0x001ea80000300a00 */
[----:B------:R-:W2:Y:S04]  /*38b00*/  LDL.LU R5, [R1+0xb80] ;  /* 0x000b800001057983 */ /* 0x000ea80000300800 */
        /* <DEDUP_REMOVED lines=8> */
[----:B--2---:R0:W-:Y:S04]  /*38b90*/  STG.E.U16 [R26.64], R5 ;  /* 0x000000051a007986 */ /* 0x0041e8000c101506 */
[----:B0-----:R-:W2:Y:S01]  /*38ba0*/  LDL.LU.64 R26, [R1+0xb58] ;  /* 0x000b5800011a7983 */ /* 0x001ea20000300a00 */
[----:B------:R-:W-:-:S03]  /*38bb0*/  PRMT R0, R5, 0x7632, R0 ;  /* 0x0000763205007816 */ /* 0x000fc60000000000 */
[----:B--2---:R0:W-:Y:S04]  /*38bc0*/  STG.E.U16 [R26.64], R4 ;  /* 0x000000041a007986 */ /* 0x0041e8000c101506 */
[----:B------:R1:W-:Y:S04]  /*38bd0*/  STG.E.U16 [R12.64], R3 ;  /* 0x000000030c007986 */ /* 0x0003e8000c101506 */
[----:B------:R2:W-:Y:S04]  /*38be0*/  STG.E.U16 [R8.64], R2 ;  /* 0x0000000208007986 */ /* 0x0005e8000c101506 */
[----:B0-----:R-:W3:Y:S04]  /*38bf0*/  LDL.LU.64 R4, [R1+0xa0] ;  /* 0x0000a00001047983 */ /* 0x001ee80000300a00 */
[----:B------:R-:W3:Y:S04]  /*38c00*/  LDL.LU.64 R26, [R1+0x98] ;  /* 0x00009800011a7983 */ /* 0x000ee80000300a00 */
[----:B-1----:R-:W3:Y:S04]  /*38c10*/  LDL.LU.64 R12, [R1+0xb50] ;  /* 0x000b5000010c7983 */ /* 0x002ee80000300a00 */
[----:B--2---:R-:W2:Y:S04]  /*38c20*/  LDL.LU.64 R8, [R1+0xb48] ;  /* 0x000b480001087983 */ /* 0x004ea80000300a00 */
[----:B------:R-:W-:Y:S04]  /*38c30*/  STG.E.U16 [R22.64], R0 ;  /* 0x0000000016007986 */ /* 0x000fe8000c101506 */
[----:B------:R-:W-:Y:S04]  /*38c40*/  STL [R1+0xb38], R2 ;  /* 0x000b380201007387 */ /* 0x000fe80000100800 */
[----:B--2---:R-:W-:Y:S04]  /*38c50*/  STG.E.U16 [R18.64], R8 ;  /* 0x0000000812007986 */ /* 0x004fe8000c101506 */
[----:B---3--:R0:W-:Y:S04]  /*38c60*/  STG.E.U16 [R24.64], R12 ;  /* 0x0000000c18007986 */ /* 0x0081e8000c101506 */
[----:B------:R1:W-:Y:S04]  /*38c70*/  STG.E.U16 [R6.64], R16 ;  /* 0x0000001006007986 */ /* 0x0003e8000c101506 */
[----:B0-----:R-:W2:Y:S04]  /*38c80*/  LDL.LU.64 R24, [R1+0x90] ;  /* 0x0000900001187983 */ /* 0x001ea80000300a00 */
[----:B-1----:R-:W3:Y:S04]  /*38c90*/  LDL.LU.64 R6, [R1+0x88] ;  /* 0x0000880001067983 */ /* 0x002ee80000300a00 */
[----:B------:R-:W2:Y:S01]  /*38ca0*/  LDL.LU.64 R2, [R1+0x78] ;  /* 0x0000780001027983 */ /* 0x000ea20000300a00 */
[----:B------:R-:W-:-:S03]  /*38cb0*/  PRMT R8, R8, 0x7632, R8 ;  /* 0x0000763208087816 */ /* 0x000fc60000000008 */
[----:B------:R-:W-:Y:S04]  /*38cc0*/  STG.E.U16 [R14.64], R20 ;  /* 0x000000140e007986 */ /* 0x000fe8000c101506 */
[----:B------:R-:W-:Y:S04]  /*38cd0*/  STG.E.U16 [R10.64], R8 ;  /* 0x000000080a007986 */ /* 0x000fe8000c101506 */
[----:B--2---:R0:W-:Y:S04]  /*38ce0*/  STL.64 [R1+0xb40], R2 ;  /* 0x000b400201007387 */ /* 0x0041e80000100a00 */
[----:B0-----:R-:W2:Y:S04]  /*38cf0*/  LDL.LU.64 R2, [R1+0x80] ;  /* 0x0000800001027983 */ /* 0x001ea80000300a00 */
[----:B------:R-:W2:Y:S04]  /*38d00*/  LDL.LU.64 R10, [R1+0x58] ;  /* 0x00005800010a7983 */ /* 0x000ea80000300a00 */
[----:B--2---:R0:W-:Y:S04]  /*38d10*/  STL.64 [R1+0xb20], R10 ;  /* 0x000b200a01007387 */ /* 0x0041e80000100a00 */
[----:B0-----:R-:W2:Y:S04]  /*38d20*/  LDL.LU.64 R10, [R1+0x60] ;  /* 0x00006000010a7983 */ /* 0x001ea80000300a00 */
[----:B--2---:R0:W-:Y:S04]  /*38d30*/  STL.64 [R1+0xb28], R10 ;  /* 0x000b280a01007387 */ /* 0x0041e80000100a00 */
[----:B0-----:R-:W2:Y:S01]  /*38d40*/  LDL.LU.64 R10, [R1+0x68] ;  /* 0x00006800010a7983 */ /* 0x001ea20000300a00 */
[----:B------:R-:W-:-:S05]  /*38d50*/  PRMT R12, R12, 0x7632, R12 ;  /* 0x000076320c0c7816 */ /* 0x000fca000000000c */
[----:B----4-:R-:W-:Y:S04]  /*38d60*/  STG.E.U16 [R28.64], R12 ;  /* 0x0000000c1c007986 */ /* 0x010fe8000c101506 */
[----:B--2---:R0:W-:Y:S04]  /*38d70*/  STL.64 [R1+0xb30], R10 ;  /* 0x000b300a01007387 */ /* 0x0041e80000100a00 */
[----:B0-----:R-:W2:Y:S04]  /*38d80*/  LDL.LU.64 R10, [R1+0x70] ;  /* 0x00007000010a7983 */ /* 0x001ea80000300a00 */
[----:B------:R-:W4:Y:S04]  /*38d90*/  LDL.LU.64 R14, [R1+0x50] ;  /* 0x00005000010e7983 */ /* 0x000f280000300a00 */
[----:B------:R-:W2:Y:S04]  /*38da0*/  LDL.LU.64 R18, [R1+0x48] ;  /* 0x0000480001127983 */ /* 0x000ea80000300a00 */
[----:B------:R-:W2:Y:S04]  /*38db0*/  LDL.LU.64 R22, [R1+0x40] ;  /* 0x0000400001167983 */ /* 0x000ea80000300a00 */
[----:B------:R-:W2:Y:S01]  /*38dc0*/  LDL.LU.64 R28, [R1+0x28] ;  /* 0x00002800011c7983 */ /* 0x000ea20000300a00 */
[----:B------:R-:W-:-:S03]  /*38dd0*/  PRMT R16, R16, 0x7632, R16 ;  /* 0x0000763210107816 */ /* 0x000fc60000000010 */
[----:B--2---:R0:W-:Y:S04]  /*38de0*/  STL.64 [R1+0xaf0], R28 ;  /* 0x000af01c01007387 */ /* 0x0041e80000100a00 */
[----:B0-----:R-:W2:Y:S01]  /*38df0*/  LDL.LU.64 R28, [R1+0x30] ;  /* 0x00003000011c7983 */ /* 0x001ea20000300a00 */
[----:B------:R-:W-:-:S03]  /*38e00*/  PRMT R20, R20, 0x7632, R20 ;  /* 0x0000763214147816 */ /* 0x000fc60000000014 */
[----:B------:R-:W-:Y:S04]  /*38e10*/  STG.E.U16 [R4.64], R16 ;  /* 0x0000001004007986 */ /* 0x000fe8000c101506 */
[----:B------:R-:W-:Y:S04]  /*38e20*/  STG.E.U16 [R26.64], R20 ;  /* 0x000000141a007986 */ /* 0x000fe8000c101506 */
[----:B------:R-:W-:Y:S04]  /*38e30*/  STG.E.U16 [R24.64], R9 ;  /* 0x0000000918007986 */ /* 0x000fe8000c101506 */
[----:B---3--:R-:W-:Y:S04]  /*38e40*/  STG.E.U16 [R6.64], R13 ;  /* 0x0000000d06007986 */ /* 0x008fe8000c101506 */
[----:B------:R-:W-:Y:S04]  /*38e50*/  STG.E.U16 [R2.64], R17 ;  /* 0x0000001102007986 */ /* 0x000fe8000c101506 */
[----:B--2---:R0:W-:Y:S04]  /*38e60*/  STL.64 [R1+0xaf8], R28 ;  /* 0x000af81c01007387 */ /* 0x0041e80000100a00 */
[----:B0-----:R-:W2:Y:S04]  /*38e70*/  LDL.LU.64 R28, [R1+0x38] ;  /* 0x00003800011c7983 */ /* 0x001ea80000300a00 */
[----:B------:R-:W3:Y:S04]  /*38e80*/  LDL.LU.64 R4, [R1+0x20] ;  /* 0x0000200001047983 */ /* 0x000ee80000300a00 */
[----:B------:R-:W2:Y:S04]  /*38e90*/  LDL.LU.64 R26, [R1+0x18] ;  /* 0x00001800011a7983 */ /* 0x000ea80000300a00 */
[----:B------:R-:W2:Y:S04]  /*38ea0*/  LDL.LU.64 R24, [R1+0x10] ;  /* 0x0000100001187983 */ /* 0x000ea80000300a00 */
[----:B------:R-:W2:Y:S04]  /*38eb0*/  LDL.LU.64 R6, [R1+0x8] ;  /* 0x0000080001067983 */ /* 0x000ea80000300a00 */
[----:B------:R-:W2:Y:S01]  /*38ec0*/  LDL.LU.64 R2, [R1+0xb40] ;  /* 0x000b400001027983 */ /* 0x000ea20000300a00 */
[----:B------:R-:W-:-:S03]  /*38ed0*/  PRMT R9, R9, 0x7632, R9 ;  /* 0x0000763209097816 */ /* 0x000fc60000000009 */
[----:B--2---:R0:W-:Y:S04]  /*38ee0*/  STG.E.U16 [R2.64], R21 ;  /* 0x0000001502007986 */ /* 0x0041e8000c101506 */
[----:B------:R1:W-:Y:S04]  /*38ef0*/  STG.E.U16 [R10.64], R9 ;  /* 0x000000090a007986 */ /* 0x0003e8000c101506 */
[----:B0-----:R-:W2:Y:S04]  /*38f00*/  LDL.LU R2, [R1+0xb38] ;  /* 0x000b380001027983 */ /* 0x001ea80000300800 */
[----:B------:R-:W2:Y:S04]  /*38f10*/  LDL.LU R0, [R1+0x224] ;  /* 0x0002240001007983 */ /* 0x000ea80000300800 */
[----:B------:R-:W2:Y:S04]  /*38f20*/  LDL.LU R3, [R1+0x220] ;  /* 0x0002200001037983 */ /* 0x000ea80000300800 */
[----:B-1----:R-:W2:Y:S01]  /*38f30*/  LDL.LU.64 R10, [R1+0xb30] ;  /* 0x000b3000010a7983 */ /* 0x002ea20000300a00 */
[----:B------:R-:W-:-:S03]  /*38f40*/  PRMT R13, R13, 0x7632, R13 ;  /* 0x000076320d0d7816 */ /* 0x000fc6000000000d */
[----:B------:R-:W3:Y:S04]  /*38f50*/  LDL.LU R8, [R1+0x22c] ;  /* 0x00022c0001087983 */ /* 0x000ee80000300800 */
[----:B------:R-:W3:Y:S04]  /*38f60*/  LDL.LU R20, [R1+0x228] ;  /* 0x0002280001147983 */ /* 0x000ee80000300800 */
[----:B--2---:R0:W-:Y:S04]  /*38f70*/  STG.E.U16 [R10.64], R13 ;  /* 0x0000000d0a007986 */ /* 0x0041e8000c101506 */
[----:B0-----:R-:W2:Y:S01]  /*38f80*/  LDL.LU.64 R10, [R1+0xb28] ;  /* 0x000b2800010a7983 */ /* 0x001ea20000300a00 */
[----:B------:R-:W-:-:S02]  /*38f90*/  PRMT R17, R17, 0x7632, R17 ;  /* 0x0000763211117816 */ /* 0x000fc40000000011 */
[----:B------:R-:W-:-:S03]  /*38fa0*/  PRMT R21, R21, 0x7632, R21 ;  /* 0x0000763215157816 */ /* 0x000fc60000000015 */
[----:B--2---:R0:W-:Y:S04]  /*38fb0*/  STG.E.U16 [R10.64], R17 ;  /* 0x000000110a007986 */ /* 0x0041e8000c101506 */
[----:B0-----:R-:W2:Y:S04]  /*38fc0*/  LDL.LU.64 R10, [R1+0xb20] ;  /* 0x000b2000010a7983 */ /* 0x001ea80000300a00 */
[----:B------:R-:W3:Y:S04]  /*38fd0*/  LDL.LU.64 R16, [R1] ;  /* 0x0000000001107983 */ /* 0x000ee80000300a00 */
[----:B--2---:R0:W-:Y:S04]  /*38fe0*/  STG.E.U16 [R10.64], R21 ;  /* 0x000000150a007986 */ /* 0x0041e8000c101506 */
[----:B0-----:R-:W4:Y:S04]  /*38ff0*/  LDL.LU.64 R10, [R1+0xb18] ;  /* 0x000b1800010a7983 */ /* 0x001f280000300a00 */
[----:B----4-:R0:W-:Y:S04]  /*39000*/  STG.E.U16 [R14.64], R10 ;  /* 0x0000000a0e007986 */ /* 0x0101e8000c101506 */
[----:B0-----:R-:W2:Y:S04]  /*39010*/  LDL.LU.64 R14, [R1+0xb10] ;  /* 0x000b1000010e7983 */ /* 0x001ea80000300a00 */
[----:B--2---:R0:W-:Y:S04]  /*39020*/  STG.E.U16 [R18.64], R14 ;  /* 0x0000000e12007986 */ /* 0x0041e8000c101506 */
[----:B0-----:R-:W2:Y:S04]  /*39030*/  LDL.LU.64 R18, [R1+0xb08] ;  /* 0x000b080001127983 */ /* 0x001ea80000300a00 */
[----:B--2---:R0:W-:Y:S04]  /*39040*/  STG.E.U16 [R22.64], R18 ;  /* 0x0000001216007986 */ /* 0x0041e8000c101506 */
[----:B0-----:R-:W2:Y:S01]  /*39050*/  LDL.LU.64 R22, [R1+0xb00] ;  /* 0x000b000001167983 */ /* 0x001ea20000300a00 */
[----:B------:R-:W-:-:S03]  /*39060*/  PRMT R10, R10, 0x7632, R10 ;  /* 0x000076320a0a7816 */ /* 0x000fc6000000000a */
[----:B--2---:R0:W-:Y:S04]  /*39070*/  STG.E.U16 [R28.64], R22 ;  /* 0x000000161c007986 */ /* 0x0041e8000c101506 */
[----:B0-----:R-:W2:Y:S01]  /*39080*/  LDL.LU.64 R28, [R1+0xaf8] ;  /* 0x000af800011c7983 */ /* 0x001ea20000300a00 */
[----:B------:R-:W-:Y:S02]  /*39090*/  PRMT R14, R14, 0x7632, R14 ;  /* 0x000076320e0e7816 */ /* 0x000fe4000000000e */
[----:B------:R-:W-:Y:S01]  /*390a0*/  PRMT R18, R18, 0x7632, R18 ;  /* 0x0000763212127816 */ /* 0x000fe20000000012 */
[----:B--2---:R0:W-:Y:S04]  /*390b0*/  STG.E.U16 [R28.64], R10 ;  /* 0x0000000a1c007986 */ /* 0x0041e8000c101506 */
[----:B0-----:R-:W2:Y:S01]  /*390c0*/  LDL.LU.64 R28, [R1+0xaf0] ;  /* 0x000af000011c7983 */ /* 0x001ea20000300a00 */
[----:B------:R-:W-:-:S03]  /*390d0*/  PRMT R22, R22, 0x7632, R22 ;  /* 0x0000763216167816 */ /* 0x000fc60000000016 */
[----:B--2---:R0:W-:Y:S04]  /*390e0*/  STG.E.U16 [R28.64], R14 ;  /* 0x0000000e1c007986 */ /* 0x0041e8000c101506 */
[----:B---3--:R1:W-:Y:S04]  /*390f0*/  STG.E.U16 [R4.64], R18 ;  /* 0x0000001204007986 */ /* 0x0083e8000c101506 */
[----:B------:R2:W-:Y:S04]  /*39100*/  STG.E.U16 [R26.64], R22 ;  /* 0x000000161a007986 */ /* 0x0005e8000c101506 */
[----:B0-----:R-:W3:Y:S04]  /*39110*/  LDL.LU.64 R28, [R1+0xae8] ;  /* 0x000ae800011c7983 */ /* 0x001ee80000300a00 */
[----:B-1----:R-:W4:Y:S04]  /*39120*/  LDL.LU.64 R4, [R1+0xae0] ;  /* 0x000ae00001047983 */ /* 0x002f280000300a00 */
[----:B--2---:R-:W2:Y:S04]  /*39130*/  LDL.LU.64 R26, [R1+0xad8] ;  /* 0x000ad800011a7983 */ /* 0x004ea80000300a00 */
[----:B------:R0:W-:Y:S04]  /*39140*/  STG.E.U16 [R24.64], R11 ;  /* 0x0000000b18007986 */ /* 0x0001e8000c101506 */
[----:B------:R1:W-:Y:S04]  /*39150*/  STG.E.U16 [R6.64], R15 ;  /* 0x0000000f06007986 */ /* 0x0003e8000c101506 */
[----:B0-----:R-:W2:Y:S04]  /*39160*/  LDL.LU.64 R24, [R1+0xad0] ;  /* 0x000ad00001187983 */ /* 0x001ea80000300a00 */
[----:B-1----:R-:W2:Y:S01]  /*39170*/  LDL.LU.64 R6, [R1+0xac8] ;  /* 0x000ac80001067983 */ /* 0x002ea20000300a00 */
[----:B------:R-:W-:-:S03]  /*39180*/  PRMT R12, R11, 0x7632, R12 ;  /* 0x000076320b0c7816 */ /* 0x000fc6000000000c */
[----:B------:R0:W-:Y:S01]  /*39190*/  STG.E.U16 [R16.64], R19 ;  /* 0x0000001310007986 */ /* 0x0001e2000c101506 */
[----:B------:R-:W-:Y:S02]  /*391a0*/  PRMT R13, R15, 0x7632, R13 ;  /* 0x000076320f0d7816 */ /* 0x000fe4000000000d */
[----:B------:R-:W-:Y:S02]  /*391b0*/  PRMT R2, R19, 0x7632, R2 ;  /* 0x0000763213027816 */ /* 0x000fe40000000002 */
[----:B------:R-:W-:Y:S01]  /*391c0*/  PRMT R10, R23, 0x7632, R10 ;  /* 0x00007632170a7816 */ /* 0x000fe2000000000a */
[----:B0-----:R-:W0:Y:S01]  /*391d0*/  S2R R16, SR_TID.X ;  /* 0x0000000000107919 */ /* 0x001e220000002100 */
[----:B------:R-:W-:Y:S02]  /*391e0*/  FSEL R0, R0, -INF , P0 ;  /* 0xff80000000007808 */ /* 0x000fe40000000000 */
[----:B------:R-:W-:-:S03]  /*391f0*/  FSEL R3, R3, -INF , P2 ;  /* 0xff80000003037808 */ /* 0x000fc60001000000 */
[----:B------:R-:W-:Y:S02]  /*39200*/  FFMA R8, R0, 0.69314718246459960938, R8 ;  /* 0x3f31721800087823 */ /* 0x000fe40000000008 */
[----:B------:R-:W-:Y:S01]  /*39210*/  FFMA R9, R3, 0.69314718246459960938, R20 ;  /* 0x3f31721803097823 */ /* 0x000fe20000000014 */
[----:B0-----:R-:W-:-:S04]  /*39220*/  SHF.L.U32 R16, R16, 0x1, RZ ;  /* 0x0000000110107819 */ /* 0x001fc800000006ff */
[----:B------:R-:W-:Y:S01]  /*39230*/  LOP3.LUT R0, R16, 0x3f8, RZ, 0xc0, !PT ;  /* 0x000003f810007812 */ /* 0x000fe200078ec0ff */
[----:B--2---:R0:W-:Y:S04]  /*39240*/  STG.E.U16 [R6.64], R23 ;  /* 0x0000001706007986 */ /* 0x0041e8000c101506 */
[----:B------:R0:W-:Y:S04]  /*39250*/  STG.E.U16 [R24.64], R12 ;  /* 0x0000000c18007986 */ /* 0x0001e8000c101506 */
[----:B------:R0:W-:Y:S04]  /*39260*/  STG.E.U16 [R26.64], R13 ;  /* 0x0000000d1a007986 */ /* 0x0001e8000c101506 */
[----:B----4-:R0:W-:Y:S04]  /*39270*/  STG.E.U16 [R4.64], R2 ;  /* 0x0000000204007986 */ /* 0x0101e8000c101506 */
[----:B---3--:R0:W-:Y:S04]  /*39280*/  STG.E.U16 [R28.64], R10 ;  /* 0x0000000a1c007986 */ /* 0x0081e8000c101506 */
[----:B------:R-:W-:Y:S06]  /*39290*/  BAR.SYNC.DEFER_BLOCKING 0x0 ;  /* 0x0000000000007b1d */ /* 0x000fec0000010000 */
[----:B------:R0:W-:Y:S04]  /*392a0*/  STS.64 [R0], R8 ;  /* 0x0000000800007388 */ /* 0x0001e80000000a00 */
[----:B------:R-:W-:Y:S06]  /*392b0*/  BAR.SYNC.DEFER_BLOCKING 0x0 ;  /* 0x0000000000007b1d */ /* 0x000fec0000010000 */
[----:B------:R-:W-:Y:S05]  /*392c0*/  @P1 EXIT ;  /* 0x000000000000194d */ /* 0x000fea0003800000 */
[----:B0-----:R-:W2:Y:S04]  /*392d0*/  LDL.LU R17, [R1+0x230] ;  /* 0x0002300001117983 */ /* 0x001ea80000300800 */
[----:B------:R-:W0:Y:S04]  /*392e0*/  S2R R21, SR_CTAID.X ;  /* 0x0000000000157919 */ /* 0x000e280000002500 */
[----:B------:R-:W0:Y:S04]  /*392f0*/  S2R R16, SR_TID.X ;  /* 0x0000000000107919 */ /* 0x000e280000002100 */
[----:B------:R-:W1:Y:S01]  /*39300*/  S2R R20, SR_CTAID.Y ;  /* 0x0000000000147919 */ /* 0x000e620000002600 */
[----:B0-----:R-:W-:Y:S01]  /*39310*/  PRMT R16, R16, 0x6540, R21 ;  /* 0x0000654010107816 */ /* 0x001fe20000000015 */
[----:B-1----:R-:W-:-:S04]  /*39320*/  IMAD R0, R20, c[0x0][0x1cc], RZ ;  /* 0x0000730014007a24 */ /* 0x002fc800078e02ff */
[----:B------:R-:W-:Y:S01]  /*39330*/  IMAD.SHL.U32 R3, R16, 0x4, RZ ;  /* 0x0000000410037824 */ /* 0x000fe200078e00ff */
[----:B------:R-:W-:Y:S01]  /*39340*/  SHF.L.U32 R2, R0, 0x2, RZ ;  /* 0x0000000200027819 */ /* 0x000fe200000006ff */
[----:B------:R-:W-:-:S03]  /*39350*/  IMAD.HI R5, R16, 0x4, RZ ;  /* 0x0000000410057827 */ /* 0x000fc600078e02ff */
[----:B------:R-:W-:Y:S01]  /*39360*/  IADD3 R2, P0, P1, R3, c[0x0][0x180], R2 ;  /* 0x0000600003027a10 */ /* 0x000fe2000791e002 */
[----:B------:R-:W-:-:S05]  /*39370*/  IMAD.HI R0, R0, 0x4, RZ ;  /* 0x0000000400007827 */ /* 0x000fca00078e02ff */
[----:B------:R-:W-:Y:S01]  /*39380*/  IADD3.X R3, R5, c[0x0][0x184], R0, P0, P1 ;  /* 0x0000610005037a10 */ /* 0x000fe200007e2400 */
[----:B--2---:R-:W0:Y:S04]  /*39390*/  LDS R7, [R17] ;  /* 0x0000000011077984 */ /* 0x004e280000000800 */
[----:B0-----:R-:W-:Y:S01]  /*393a0*/  STG.E [R2.64], R7 ;  /* 0x0000000702007986 */ /* 0x001fe2000c101906 */
[----:B------:R-:W-:Y:S05]  /*393b0*/  EXIT ;  /* 0x000000000000794d */ /* 0x000fea0003800000 */
.L_x_3:
[----:B------:R-:W-:-:S00]  /*393c0*/  BRA `(.L_x_3) ;  /* 0xfffffff000007947 */ /* 0x000fc0000383ffff */
[----:B------:R-:W-:-:S00]  /*393d0*/  NOP ;  /* 0x0000000000007918 */ /* 0x000fc00000000000 */
        /* <DEDUP_REMOVED lines=10> */
.L_x_4:


//--------------------- .nv.global.init           --------------------------
	.section	.nv.global.init,"aw",@progbits
.nv.global.init:
	.type		_$_str,@object
	.size		_$_str,(.L_0 - _$_str)
_$_str:
        /*0000*/ 	.byte	0x5f, 0x5f, 0x43, 0x55, 0x44, 0x41, 0x5f, 0x46, 0x54, 0x5a, 0x00
.L_0:


//--------------------- .nv.shared.attn_fwd       --------------------------
	.section	.nv.shared.attn_fwd,"aw",@nobits
	.sectionflags	@""
	.align	16
